	.target	sm_90a

	.elftype	@"ET_EXEC"


//--------------------- .note.nv.tkinfo           --------------------------
	.section	.note.nv.tkinfo,"",@"SHT_NOTE"
	.sectionflags	@"SHF_NOTE_NV_TKINFO"
	.tkinfo
        /*0018*/ 	.word	0x00000002
        /*0030*/ 	.string	""
        /*0030*/ 	.string	"ptxas"
        /*0030*/ 	.string	"Cuda compilation tools, release 13.0, V13.0.88"
        /*0030*/ 	.string	"Build cuda_13.0.r13.0/compiler.36424714_0"
        /*0030*/ 	.string	"-v  -suppress-debug-info  -lineinfo  -arch sm_90a "



//--------------------- .note.nv.cuinfo           --------------------------
	.section	.note.nv.cuinfo,"",@"SHT_NOTE"
	.sectionflags	@"SHF_NOTE_NV_CUINFO"
        /*0018*/ 	.short	0x0002
        /*001a*/ 	.short	0x005a
        /*001c*/ 	.short	0x0082
	.zero		2


//--------------------- .nv.info                  --------------------------
	.section	.nv.info,"",@"SHT_CUDA_INFO"
	.align	4


	//----- nvinfo : EIATTR_REGCOUNT
	.align		4
        /*0000*/ 	.byte	0x04, 0x2f
        /*0002*/ 	.short	(.L_1 - .L_0)
	.align		4
.L_0:
        /*0004*/ 	.word	index@(matmul_kernel)
        /*0008*/ 	.word	0x000000ff


	//----- nvinfo : EIATTR_FRAME_SIZE
	.align		4
.L_1:
        /*000c*/ 	.byte	0x04, 0x11
        /*000e*/ 	.short	(.L_3 - .L_2)
	.align		4
.L_2:
        /*0010*/ 	.word	index@(matmul_kernel)
        /*0014*/ 	.word	0x00001fd0


	//----- nvinfo : EIATTR_MIN_STACK_SIZE
	.align		4
.L_3:
        /*0018*/ 	.byte	0x04, 0x12
        /*001a*/ 	.short	(.L_5 - .L_4)
	.align		4
.L_4:
        /*001c*/ 	.word	index@(matmul_kernel)
        /*0020*/ 	.word	0x00001fd0
.L_5:


//--------------------- .nv.compat                --------------------------
	.section	.nv.compat,"",@"SHT_CUDA_COMPAT_INFO"
	.align	4
        /*0000*/ 	.byte	0x02, 0x09, 0x01, 0x00, 0x02, 0x02, 0x04, 0x00, 0x02, 0x05, 0x05, 0x00, 0x03, 0x07, 0x01, 0x01
        /*0010*/ 	.byte	0x02, 0x03, 0x00, 0x00, 0x02, 0x06, 0x01, 0x00, 0x04, 0x0b, 0x08, 0x00, 0x00, 0x00, 0x00, 0x00
        /*0020*/ 	.byte	0x00, 0x00, 0x00, 0x00


//--------------------- .nv.info.matmul_kernel    --------------------------
	.section	.nv.info.matmul_kernel,"",@"SHT_CUDA_INFO"
	.sectionflags	@""
	.align	4


	//----- nvinfo : EIATTR_CUDA_API_VERSION
	.align		4
        /*0000*/ 	.byte	0x04, 0x37
        /*0002*/ 	.short	(.L_7 - .L_6)
.L_6:
        /*0004*/ 	.word	0x00000082


	//----- nvinfo : EIATTR_KPARAM_INFO
	.align		4
.L_7:
        /*0008*/ 	.byte	0x04, 0x17
        /*000a*/ 	.short	(.L_9 - .L_8)
.L_8:
        /*000c*/ 	.word	0x00000000
        /*0010*/ 	.short	0x000d
        /*0012*/ 	.short	0x0048
        /*0014*/ 	.byte	0x00, 0xf4, 0x21, 0x00


	//----- nvinfo : EIATTR_KPARAM_INFO
	.align		4
.L_9:
        /*0018*/ 	.byte	0x04, 0x17
        /*001a*/ 	.short	(.L_11 - .L_10)
.L_10:
        /*001c*/ 	.word	0x00000000
        /*0020*/ 	.short	0x000c
        /*0022*/ 	.short	0x0040
        /*0024*/ 	.byte	0x00, 0xf4, 0x21, 0x00


	//----- nvinfo : EIATTR_KPARAM_INFO
	.align		4
.L_11:
        /*0028*/ 	.byte	0x04, 0x17
        /*002a*/ 	.short	(.L_13 - .L_12)
.L_12:
        /*002c*/ 	.word	0x00000000
        /*0030*/ 	.short	0x000b
        /*0032*/ 	.short	0x0038
        /*0034*/ 	.byte	0x00, 0xf0, 0x11, 0x00


	//----- nvinfo : EIATTR_KPARAM_INFO
	.align		4
.L_13:
        /*0038*/ 	.byte	0x04, 0x17
        /*003a*/ 	.short	(.L_15 - .L_14)
.L_14:
        /*003c*/ 	.word	0x00000000
        /*0040*/ 	.short	0x000a
        /*0042*/ 	.short	0x0034
        /*0044*/ 	.byte	0x00, 0xf0, 0x11, 0x00


	//----- nvinfo : EIATTR_KPARAM_INFO
	.align		4
.L_15:
        /*0048*/ 	.byte	0x04, 0x17
        /*004a*/ 	.short	(.L_17 - .L_16)
.L_16:
        /*004c*/ 	.word	0x00000000
        /*0050*/ 	.short	0x0009
        /*0052*/ 	.short	0x0030
        /*0054*/ 	.byte	0x00, 0xf0, 0x11, 0x00


	//----- nvinfo : EIATTR_KPARAM_INFO
	.align		4
.L_17:
        /*0058*/ 	.byte	0x04, 0x17
        /*005a*/ 	.short	(.L_19 - .L_18)
.L_18:
        /*005c*/ 	.word	0x00000000
        /*0060*/ 	.short	0x0008
        /*0062*/ 	.short	0x002c
        /*0064*/ 	.byte	0x00, 0xf0, 0x11, 0x00


	//----- nvinfo : EIATTR_KPARAM_INFO
	.align		4
.L_19:
        /*0068*/ 	.byte	0x04, 0x17
        /*006a*/ 	.short	(.L_21 - .L_20)
.L_20:
        /*006c*/ 	.word	0x00000000
        /*0070*/ 	.short	0x0007
        /*0072*/ 	.short	0x0028
        /*0074*/ 	.byte	0x00, 0xf0, 0x11, 0x00


	//----- nvinfo : EIATTR_KPARAM_INFO
	.align		4
.L_21:
        /*0078*/ 	.byte	0x04, 0x17
        /*007a*/ 	.short	(.L_23 - .L_22)
.L_22:
        /*007c*/ 	.word	0x00000000
        /*0080*/ 	.short	0x0006
        /*0082*/ 	.short	0x0024
        /*0084*/ 	.byte	0x00, 0xf0, 0x11, 0x00


	//----- nvinfo : EIATTR_KPARAM_INFO
	.align		4
.L_23:
        /*0088*/ 	.byte	0x04, 0x17
        /*008a*/ 	.short	(.L_25 - .L_24)
.L_24:
        /*008c*/ 	.word	0x00000000
        /*0090*/ 	.short	0x0005
        /*0092*/ 	.short	0x0020
        /*0094*/ 	.byte	0x00, 0xf0, 0x11, 0x00


	//----- nvinfo : EIATTR_KPARAM_INFO
	.align		4
.L_25:
        /*0098*/ 	.byte	0x04, 0x17
        /*009a*/ 	.short	(.L_27 - .L_26)
.L_26:
        /*009c*/ 	.word	0x00000000
        /*00a0*/ 	.short	0x0004
        /*00a2*/ 	.short	0x001c
        /*00a4*/ 	.byte	0x00, 0xf0, 0x11, 0x00


	//----- nvinfo : EIATTR_KPARAM_INFO
	.align		4
.L_27:
        /*00a8*/ 	.byte	0x04, 0x17
        /*00aa*/ 	.short	(.L_29 - .L_28)
.L_28:
        /*00ac*/ 	.word	0x00000000
        /*00b0*/ 	.short	0x0003
        /*00b2*/ 	.short	0x0018
        /*00b4*/ 	.byte	0x00, 0xf0, 0x11, 0x00


	//----- nvinfo : EIATTR_KPARAM_INFO
	.align		4
.L_29:
        /*00b8*/ 	.byte	0x04, 0x17
        /*00ba*/ 	.short	(.L_31 - .L_30)
.L_30:
        /*00bc*/ 	.word	0x00000000
        /*00c0*/ 	.short	0x0002
        /*00c2*/ 	.short	0x0010
        /*00c4*/ 	.byte	0x00, 0xf4, 0x21, 0x00


	//----- nvinfo : EIATTR_KPARAM_INFO
	.align		4
.L_31:
        /*00c8*/ 	.byte	0x04, 0x17
        /*00ca*/ 	.short	(.L_33 - .L_32)
.L_32:
        /*00cc*/ 	.word	0x00000000
        /*00d0*/ 	.short	0x0001
        /*00d2*/ 	.short	0x0008
        /*00d4*/ 	.byte	0x00, 0xf4, 0x21, 0x00


	//----- nvinfo : EIATTR_KPARAM_INFO
	.align		4
.L_33:
        /*00d8*/ 	.byte	0x04, 0x17
        /*00da*/ 	.short	(.L_35 - .L_34)
.L_34:
        /*00dc*/ 	.word	0x00000000
        /*00e0*/ 	.short	0x0000
        /*00e2*/ 	.short	0x0000
        /*00e4*/ 	.byte	0x00, 0xf4, 0x21, 0x00


	//----- nvinfo : EIATTR_SPARSE_MMA_MASK
	.align		4
.L_35:
        /*00e8*/ 	.byte	0x03, 0x50
        /*00ea*/ 	.short	0x0000


	//----- nvinfo : EIATTR_MAXREG_COUNT
	.align		4
        /*00ec*/ 	.byte	0x03, 0x1b
        /*00ee*/ 	.short	0x00ff


	//----- nvinfo : EIATTR_NUM_BARRIERS
	.align		4
        /*00f0*/ 	.byte	0x02, 0x4c
        /*00f2*/ 	.byte	0x01
	.zero		1


	//----- nvinfo : EIATTR_ANNOTATIONS
	.align		4
        /*00f4*/ 	.byte	0x04, 0x55
        /*00f6*/ 	.short	(.L_37 - .L_36)


	//   ....[0]....
.L_36:
        /*00f8*/ 	.word	0x00000001
        /*00fc*/ 	.byte	0x50, 0x05, 0x00, 0x00, 0x01, 0x00, 0x00, 0x00, 0x80, 0x05, 0x00, 0x00, 0x01, 0x00, 0x00, 0x00
        /* <DEDUP_REMOVED lines=8> */
        /*018c*/ 	.byte	0x60, 0x16, 0x00, 0x00


	//----- nvinfo : EIATTR_MERCURY_ISA_VERSION
	.align		4
.L_37:
        /*0190*/ 	.byte	0x03, 0x5f
        /*0192*/ 	.short	0x0101


	//----- nvinfo : EIATTR_EXIT_INSTR_OFFSETS
	.align		4
        /*0194*/ 	.byte	0x04, 0x1c
        /*0196*/ 	.short	(.L_39 - .L_38)


	//   ....[0]....
.L_38:
        /*0198*/ 	.word	0x000647a0


	//   ....[1]....
        /*019c*/ 	.word	0x000647d0


	//----- nvinfo : EIATTR_REQNTID
	.align		4
.L_39:
        /*01a0*/ 	.byte	0x04, 0x10
        /*01a2*/ 	.short	(.L_41 - .L_40)
.L_40:
        /*01a4*/ 	.word	0x00000080
        /*01a8*/ 	.word	0x00000001
        /*01ac*/ 	.word	0x00000001


	//----- nvinfo : EIATTR_CBANK_PARAM_SIZE
	.align		4
.L_41:
        /*01b0*/ 	.byte	0x03, 0x19
        /*01b2*/ 	.short	0x0050


	//----- nvinfo : EIATTR_PARAM_CBANK
	.align		4
        /*01b4*/ 	.byte	0x04, 0x0a
        /*01b6*/ 	.short	(.L_43 - .L_42)
	.align		4
.L_42:
        /*01b8*/ 	.word	index@(.nv.constant0.matmul_kernel)
        /*01bc*/ 	.short	0x0210
        /*01be*/ 	.short	0x0050


	//----- nvinfo : EIATTR_SW_WAR
	.align		4
.L_43:
        /*01c0*/ 	.byte	0x04, 0x36
        /*01c2*/ 	.short	(.L_45 - .L_44)
.L_44:
        /*01c4*/ 	.word	0x00000008
.L_45:


//--------------------- .nv.callgraph             --------------------------
	.section	.nv.callgraph,"",@"SHT_CUDA_CALLGRAPH"
	.align	4
	.sectionentsize	8
	.align		4
        /*0000*/ 	.word	0x00000000
	.align		4
        /*0004*/ 	.word	0xffffffff
	.align		4
        /*0008*/ 	.word	0x00000000
	.align		4
        /*000c*/ 	.word	0xfffffffe
	.align		4
        /*0010*/ 	.word	0x00000000
	.align		4
        /*0014*/ 	.word	0xfffffffd
	.align		4
        /*0018*/ 	.word	0x00000000
	.align		4
        /*001c*/ 	.word	0xfffffffc


//--------------------- .text.matmul_kernel       --------------------------
	.section	.text.matmul_kernel,"ax",@progbits
	.align	128
        .global         matmul_kernel
        .type           matmul_kernel,@function
        .size           matmul_kernel,(.L_x_4 - matmul_kernel)
        .other          matmul_kernel,@"STO_CUDA_ENTRY STV_DEFAULT"
matmul_kernel:
.text.matmul_kernel:
[----:B------:R-:W0:Y:S08]  /*0000*/  LDC R1, c[0x0][0x28] ;  /* 0x00000a00ff017b82 */ /* 0x000e300000000800 */
[----:B------:R-:W1:Y:S01]  /*0010*/  LDC.64 R126, c[0x0][0x228] ;  /* 0x00008a00ff7e7b82 */ /* 0x000e620000000a00 */
[----:B------:R-:W2:Y:S01]  /*0020*/  S2R R5, SR_CTAID.X ;  /* 0x0000000000057919 */ /* 0x000ea20000002500 */
[----:B0-----:R-:W-:Y:S01]  /*0030*/  VIADD R1, R1, 0xffffe030 ;  /* 0xffffe03001017836 */ /* 0x001fe20000000000 */
[----:B------:R-:W-:Y:S01]  /*0040*/  UMOV UR58, 0x400 ;  /* 0x00000400003a7882 */ /* 0x000fe20000000000 */
[----:B------:R-:W-:Y:S01]  /*0050*/  ULDC.64 UR56, c[0x0][0x208] ;  /* 0x0000820000387ab9 */ /* 0x000fe20000000a00 */
[----:B------:R-:W0:Y:S03]  /*0060*/  S2R R237, SR_TID.X ;  /* 0x0000000000ed7919 */ /* 0x000e260000002100 */
[----:B------:R-:W3:Y:S01]  /*0070*/  S2UR UR4, SR_CgaCtaId ;  /* 0x00000000000479c3 */ /* 0x000ee20000008800 */
[----:B-1----:R-:W-:-:S05]  /*0080*/  VIADD R0, R127, 0xff ;  /* 0x000000ff7f007836 */ /* 0x002fca0000000000 */
[----:B------:R-:W-:Y:S01]  /*0090*/  SHF.R.S32.HI R3, RZ, 0x1f, R0 ;  /* 0x0000001fff037819 */ /* 0x000fe20000011400 */
[----:B---3--:R-:W-:-:S03]  /*00a0*/  ULEA UR58, UR4, UR58, 0x18 ;  /* 0x0000003a043a7291 */ /* 0x008fc6000f8ec03f */
[----:B------:R-:W-:Y:S02]  /*00b0*/  LEA.HI R3, R3, R0, RZ, 0x8 ;  /* 0x0000000003037211 */ /* 0x000fe400078f40ff */
[----:B--2---:R-:W-:Y:S02]  /*00c0*/  IABS R8, R5 ;  /* 0x0000000500087213 */ /* 0x004fe40000000000 */
[----:B------:R-:W-:Y:S02]  /*00d0*/  SHF.R.S32.HI R3, RZ, 0x8, R3 ;  /* 0x00000008ff037819 */ /* 0x000fe40000011403 */
[----:B0-----:R-:W-:-:S03]  /*00e0*/  LOP3.LUT R31, R237, 0x7f, RZ, 0xc0, !PT ;  /* 0x0000007fed1f7812 */ /* 0x001fc600078ec0ff */
[----:B------:R-:W-:-:S05]  /*00f0*/  IMAD.SHL.U32 R4, R3, 0x8, RZ ;  /* 0x0000000803047824 */ /* 0x000fca00078e00ff */
[-C--:B------:R-:W-:Y:S02]  /*0100*/  IABS R7, R4.reuse ;  /* 0x0000000400077213 */ /* 0x080fe40000000000 */
[----:B------:R-:W-:Y:S02]  /*0110*/  IABS R10, R4 ;  /* 0x00000004000a7213 */ /* 0x000fe40000000000 */
[----:B------:R-:W0:Y:S08]  /*0120*/  I2F.RP R0, R7 ;  /* 0x0000000700007306 */ /* 0x000e300000209400 */
[----:B0-----:R-:W0:Y:S02]  /*0130*/  MUFU.RCP R0, R0 ;  /* 0x0000000000007308 */ /* 0x001e240000001000 */
[----:B0-----:R-:W-:-:S02]  /*0140*/  VIADD R2, R0, 0xffffffe ;  /* 0x0ffffffe00027836 */ /* 0x001fc40000000000 */
[----:B------:R-:W-:-:S04]  /*0150*/  IMAD.MOV R0, RZ, RZ, -R10 ;  /* 0x000000ffff007224 */ /* 0x000fc800078e0a0a */
[----:B------:R0:W1:Y:S02]  /*0160*/  F2I.FTZ.U32.TRUNC.NTZ R3, R2 ;  /* 0x0000000200037305 */ /* 0x000064000021f000 */
[----:B0-----:R-:W-:Y:S02]  /*0170*/  IMAD.MOV.U32 R2, RZ, RZ, RZ ;  /* 0x000000ffff027224 */ /* 0x001fe400078e00ff */
[----:B-1----:R-:W-:-:S04]  /*0180*/  IMAD.MOV R6, RZ, RZ, -R3 ;  /* 0x000000ffff067224 */ /* 0x002fc800078e0a03 */
[----:B------:R-:W-:Y:S02]  /*0190*/  IMAD R9, R6, R7, RZ ;  /* 0x0000000706097224 */ /* 0x000fe400078e02ff */
[----:B------:R-:W-:Y:S02]  /*01a0*/  IMAD.MOV.U32 R6, RZ, RZ, R8 ;  /* 0x000000ffff067224 */ /* 0x000fe400078e0008 */
[----:B------:R-:W-:-:S06]  /*01b0*/  IMAD.HI.U32 R3, R3, R9, R2 ;  /* 0x0000000903037227 */ /* 0x000fcc00078e0002 */
[----:B------:R-:W-:-:S04]  /*01c0*/  IMAD.HI.U32 R3, R3, R6, RZ ;  /* 0x0000000603037227 */ /* 0x000fc800078e00ff */
[----:B------:R-:W-:-:S05]  /*01d0*/  IMAD R0, R3, R0, R6 ;  /* 0x0000000003007224 */ /* 0x000fca00078e0206 */
[----:B------:R-:W-:-:S13]  /*01e0*/  ISETP.GT.U32.AND P1, PT, R7, R0, PT ;  /* 0x000000000700720c */ /* 0x000fda0003f24070 */
[----:B------:R-:W-:Y:S02]  /*01f0*/  @!P1 IMAD.IADD R0, R0, 0x1, -R7 ;  /* 0x0000000100009824 */ /* 0x000fe400078e0a07 */
[----:B------:R-:W-:Y:S01]  /*0200*/  @!P1 VIADD R3, R3, 0x1 ;  /* 0x0000000103039836 */ /* 0x000fe20000000000 */
[----:B------:R-:W-:Y:S02]  /*0210*/  ISETP.NE.AND P1, PT, R4, RZ, PT ;  /* 0x000000ff0400720c */ /* 0x000fe40003f25270 */
[----:B------:R-:W-:Y:S02]  /*0220*/  ISETP.GE.U32.AND P0, PT, R0, R7, PT ;  /* 0x000000070000720c */ /* 0x000fe40003f06070 */
[----:B------:R-:W-:-:S04]  /*0230*/  LOP3.LUT R0, R5, R4, RZ, 0x3c, !PT ;  /* 0x0000000405007212 */ /* 0x000fc800078e3cff */
[----:B------:R-:W-:Y:S01]  /*0240*/  ISETP.GE.AND P2, PT, R0, RZ, PT ;  /* 0x000000ff0000720c */ /* 0x000fe20003f46270 */
[----:B------:R-:W-:-:S06]  /*0250*/  VIADD R0, R126, 0xff ;  /* 0x000000ff7e007836 */ /* 0x000fcc0000000000 */
[----:B------:R-:W-:-:S04]  /*0260*/  @P0 VIADD R3, R3, 0x1 ;  /* 0x0000000103030836 */ /* 0x000fc80000000000 */
[----:B------:R-:W-:Y:S01]  /*0270*/  IMAD.MOV.U32 R2, RZ, RZ, R3 ;  /* 0x000000ffff027224 */ /* 0x000fe200078e0003 */
[----:B------:R-:W-:-:S03]  /*0280*/  SHF.R.S32.HI R3, RZ, 0x1f, R0 ;  /* 0x0000001fff037819 */ /* 0x000fc60000011400 */
[----:B------:R-:W-:Y:S01]  /*0290*/  @!P2 IMAD.MOV R2, RZ, RZ, -R2 ;  /* 0x000000ffff02a224 */ /* 0x000fe200078e0a02 */
[----:B------:R-:W-:Y:S02]  /*02a0*/  @!P1 LOP3.LUT R2, RZ, R4, RZ, 0x33, !PT ;  /* 0x00000004ff029212 */ /* 0x000fe400078e33ff */
[----:B------:R-:W-:-:S03]  /*02b0*/  LEA.HI R3, R3, R0, RZ, 0x8 ;  /* 0x0000000003037211 */ /* 0x000fc600078f40ff */
[----:B------:R-:W-:Y:S02]  /*02c0*/  IMAD.SHL.U32 R6, R2, 0x8, RZ ;  /* 0x0000000802067824 */ /* 0x000fe400078e00ff */
[----:B------:R-:W-:-:S03]  /*02d0*/  IMAD.MOV R2, RZ, RZ, -R2 ;  /* 0x000000ffff027224 */ /* 0x000fc600078e0a02 */
[----:B------:R-:W-:Y:S01]  /*02e0*/  LEA.HI.SX32 R3, R3, -R6, 0x18 ;  /* 0x8000000603037211 */ /* 0x000fe200078fc2ff */
[----:B------:R-:W-:-:S03]  /*02f0*/  IMAD R8, R4, R2, R5 ;  /* 0x0000000204087224 */ /* 0x000fc600078e0205 */
[----:B------:R-:W-:-:S04]  /*0300*/  VIMNMX R11, R3, 0x8, PT ;  /* 0x00000008030b7848 */ /* 0x000fc80003fe0100 */
[-C--:B------:R-:W-:Y:S02]  /*0310*/  IABS R7, R11.reuse ;  /* 0x0000000b00077213 */ /* 0x080fe40000000000 */
[----:B------:R-:W-:Y:S02]  /*0320*/  IABS R4, R11 ;  /* 0x0000000b00047213 */ /* 0x000fe40000000000 */
[----:B------:R-:W0:Y:S08]  /*0330*/  I2F.RP R0, R7 ;  /* 0x0000000700007306 */ /* 0x000e300000209400 */
[----:B0-----:R-:W0:Y:S02]  /*0340*/  MUFU.RCP R0, R0 ;  /* 0x0000000000007308 */ /* 0x001e240000001000 */
[----:B0-----:R-:W-:-:S02]  /*0350*/  VIADD R3, R0, 0xffffffe ;  /* 0x0ffffffe00037836 */ /* 0x001fc40000000000 */
[----:B------:R-:W-:Y:S02]  /*0360*/  IMAD.MOV R0, RZ, RZ, -R4 ;  /* 0x000000ffff007224 */ /* 0x000fe400078e0a04 */
[----:B------:R-:W0:Y:S02]  /*0370*/  LDC R4, c[0x0][0x230] ;  /* 0x00008c00ff047b82 */ /* 0x000e240000000800 */
[----:B------:R-:W1:Y:S02]  /*0380*/  F2I.FTZ.U32.TRUNC.NTZ R3, R3 ;  /* 0x0000000300037305 */ /* 0x000e64000021f000 */
[----:B-1----:R-:W-:-:S04]  /*0390*/  IMAD.MOV R9, RZ, RZ, -R3 ;  /* 0x000000ffff097224 */ /* 0x002fc800078e0a03 */
[----:B------:R-:W-:Y:S01]  /*03a0*/  IMAD.MOV.U32 R2, RZ, RZ, R9 ;  /* 0x000000ffff027224 */ /* 0x000fe200078e0009 */
[----:B------:R-:W-:Y:S01]  /*03b0*/  IABS R9, R8 ;  /* 0x0000000800097213 */ /* 0x000fe20000000000 */
[----:B0-----:R-:W-:Y:S02]  /*03c0*/  VIADD R12, R4, 0x7f ;  /* 0x0000007f040c7836 */ /* 0x001fe40000000000 */
[----:B------:R-:W-:Y:S02]  /*03d0*/  IMAD R5, R2, R7, RZ ;  /* 0x0000000702057224 */ /* 0x000fe400078e02ff */
[----:B------:R-:W-:-:S04]  /*03e0*/  IMAD.MOV.U32 R2, RZ, RZ, RZ ;  /* 0x000000ffff027224 */ /* 0x000fc800078e00ff */
        /* <DEDUP_REMOVED lines=9> */
[----:B------:R-:W-:-:S07]  /*0480*/  ISETP.GE.AND P2, PT, R0, RZ, PT ;  /* 0x000000ff0000720c */ /* 0x000fce0003f46270 */
[----:B------:R-:W-:Y:S01]  /*0490*/  @P0 VIADD R2, R2, 0x1 ;  /* 0x0000000102020836 */ /* 0x000fe20000000000 */
[----:B------:R-:W-:-:S05]  /*04a0*/  ISETP.GT.AND P0, PT, R12, 0x7f, PT ;  /* 0x0000007f0c00780c */ /* 0x000fca0003f04270 */
[----:B------:R-:W-:Y:S01]  /*04b0*/  @!P2 IMAD.MOV R2, RZ, RZ, -R2 ;  /* 0x000000ffff02a224 */ /* 0x000fe200078e0a02 */
[----:B------:R-:W-:-:S05]  /*04c0*/  @!P1 LOP3.LUT R2, RZ, R11, RZ, 0x33, !PT ;  /* 0x0000000bff029212 */ /* 0x000fca00078e33ff */
[----:B------:R-:W-:-:S04]  /*04d0*/  IMAD.MOV R0, RZ, RZ, -R2 ;  /* 0x000000ffff007224 */ /* 0x000fc800078e0a02 */
[----:B------:R-:W-:-:S04]  /*04e0*/  IMAD R0, R11, R0, R8 ;  /* 0x000000000b007224 */ /* 0x000fc800078e0208 */
[----:B------:R-:W-:Y:S02]  /*04f0*/  IMAD.IADD R3, R6, 0x1, R0 ;  /* 0x0000000106037824 */ /* 0x000fe400078e0200 */
[----:B------:R-:W-:Y:S02]  /*0500*/  IMAD.SHL.U32 R0, R2, 0x100, RZ ;  /* 0x0000010002007824 */ /* 0x000fe400078e00ff */
[----:B------:R-:W-:Y:S02]  /*0510*/  IMAD R3, R3, 0x100, R31 ;  /* 0x0000010003037824 */ /* 0x000fe400078e021f */
[C---:B------:R-:W-:Y:S02]  /*0520*/  VIADD R5, R0.reuse, 0x1 ;  /* 0x0000000100057836 */ /* 0x040fe40000000000 */
[C---:B------:R-:W-:Y:S02]  /*0530*/  VIADD R4, R0.reuse, 0x2 ;  /* 0x0000000200047836 */ /* 0x040fe40000000000 */
[C---:B------:R-:W-:Y:S01]  /*0540*/  VIADD R2, R0.reuse, 0x3 ;  /* 0x0000000300027836 */ /* 0x040fe20000000000 */
[----:B------:R0:W-:Y:S01]  /*0550*/  STL [R1+0x68], R5 ;  /* 0x0000680501007387 */ /* 0x0001e20000100800 */
[----:B------:R-:W-:-:S02]  /*0560*/  VIADD R250, R0, 0x13 ;  /* 0x0000001300fa7836 */ /* 0x000fc40000000000 */
[C---:B------:R-:W-:Y:S01]  /*0570*/  VIADD R249, R0.reuse, 0x14 ;  /* 0x0000001400f97836 */ /* 0x040fe20000000000 */
[----:B------:R1:W-:Y:S01]  /*0580*/  STL [R1+0x64], R4 ;  /* 0x0000640401007387 */ /* 0x0003e20000100800 */
[C---:B------:R-:W-:Y:S02]  /*0590*/  VIADD R248, R0.reuse, 0x15 ;  /* 0x0000001500f87836 */ /* 0x040fe40000000000 */
[C---:B------:R-:W-:Y:S01]  /*05a0*/  VIADD R35, R0.reuse, 0x16 ;  /* 0x0000001600237836 */ /* 0x040fe20000000000 */
[----:B------:R2:W-:Y:S01]  /*05b0*/  STL [R1+0x60], R2 ;  /* 0x0000600201007387 */ /* 0x0005e20000100800 */
[C---:B------:R-:W-:Y:S02]  /*05c0*/  VIADD R19, R0.reuse, 0x17 ;  /* 0x0000001700137836 */ /* 0x040fe40000000000 */
[C---:B0-----:R-:W-:Y:S02]  /*05d0*/  VIADD R5, R0.reuse, 0x4 ;  /* 0x0000000400057836 */ /* 0x041fe40000000000 */
[----:B------:R-:W-:-:S02]  /*05e0*/  VIADD R51, R0, 0x19 ;  /* 0x0000001900337836 */ /* 0x000fc40000000000 */
[C---:B-1----:R-:W-:Y:S01]  /*05f0*/  VIADD R4, R0.reuse, 0x5 ;  /* 0x0000000500047836 */ /* 0x042fe20000000000 */
[----:B------:R0:W-:Y:S01]  /*0600*/  STL [R1+0x5c], R5 ;  /* 0x00005c0501007387 */ /* 0x0001e20000100800 */
[C---:B------:R-:W-:Y:S02]  /*0610*/  VIADD R49, R0.reuse, 0x1a ;  /* 0x0000001a00317836 */ /* 0x040fe40000000000 */
[C---:B--2---:R-:W-:Y:S01]  /*0620*/  VIADD R2, R0.reuse, 0x6 ;  /* 0x0000000600027836 */ /* 0x044fe20000000000 */
[----:B------:R1:W-:Y:S01]  /*0630*/  STL [R1+0x58], R4 ;  /* 0x0000580401007387 */ /* 0x0003e20000100800 */
[C---:B------:R-:W-:Y:S02]  /*0640*/  VIADD R47, R0.reuse, 0x1b ;  /* 0x0000001b002f7836 */ /* 0x040fe40000000000 */
[C---:B------:R-:W-:Y:S01]  /*0650*/  VIADD R82, R0.reuse, 0x1c ;  /* 0x0000001c00527836 */ /* 0x040fe20000000000 */
[----:B------:R2:W-:Y:S01]  /*0660*/  STL [R1+0x54], R2 ;  /* 0x0000540201007387 */ /* 0x0005e20000100800 */
[----:B------:R-:W-:-:S02]  /*0670*/  VIADD R74, R0, 0x1d ;  /* 0x0000001d004a7836 */ /* 0x000fc40000000000 */
[C---:B0-----:R-:W-:Y:S02]  /*0680*/  VIADD R5, R0.reuse, 0x7 ;  /* 0x0000000700057836 */ /* 0x041fe40000000000 */
[C---:B------:R-:W-:Y:S02]  /*0690*/  VIADD R62, R0.reuse, 0x1e ;  /* 0x0000001e003e7836 */ /* 0x040fe40000000000 */
[C---:B-1----:R-:W-:Y:S01]  /*06a0*/  VIADD R4, R0.reuse, 0x8 ;  /* 0x0000000800047836 */ /* 0x042fe20000000000 */
[----:B------:R0:W-:Y:S01]  /*06b0*/  STL [R1+0x50], R5 ;  /* 0x0000500501007387 */ /* 0x0001e20000100800 */
[C---:B------:R-:W-:Y:S02]  /*06c0*/  VIADD R66, R0.reuse, 0x1f ;  /* 0x0000001f00427836 */ /* 0x040fe40000000000 */
[C---:B--2---:R-:W-:Y:S01]  /*06d0*/  VIADD R2, R0.reuse, 0x9 ;  /* 0x0000000900027836 */ /* 0x044fe20000000000 */
[----:B------:R1:W-:Y:S01]  /*06e0*/  STL [R1+0x4c], R4 ;  /* 0x00004c0401007387 */ /* 0x0003e20000100800 */
[----:B------:R-:W-:-:S02]  /*06f0*/  VIADD R244, R0, 0x20 ;  /* 0x0000002000f47836 */ /* 0x000fc40000000000 */
[C---:B------:R-:W-:Y:S01]  /*0700*/  VIADD R11, R0.reuse, 0x21 ;  /* 0x00000021000b7836 */ /* 0x040fe20000000000 */
[----:B------:R2:W-:Y:S01]  /*0710*/  STL [R1+0x48], R2 ;  /* 0x0000480201007387 */ /* 0x0005e20000100800 */
[C---:B------:R-:W-:Y:S02]  /*0720*/  VIADD R101, R0.reuse, 0x22 ;  /* 0x0000002200657836 */ /* 0x040fe40000000000 */
[C---:B0-----:R-:W-:Y:S02]  /*0730*/  VIADD R5, R0.reuse, 0xa ;  /* 0x0000000a00057836 */ /* 0x041fe40000000000 */
[C---:B------:R-:W-:Y:S02]  /*0740*/  VIADD R97, R0.reuse, 0x23 ;  /* 0x0000002300617836 */ /* 0x040fe40000000000 */
[C---:B-1----:R-:W-:Y:S01]  /*0750*/  VIADD R4, R0.reuse, 0xb ;  /* 0x0000000b00047836 */ /* 0x042fe20000000000 */
[----:B------:R0:W-:Y:S01]  /*0760*/  STL [R1+0x44], R5 ;  /* 0x0000440501007387 */ /* 0x0001e20000100800 */
[----:B------:R-:W-:-:S02]  /*0770*/  VIADD R93, R0, 0x24 ;  /* 0x00000024005d7836 */ /* 0x000fc40000000000 */
[C---:B--2---:R-:W-:Y:S01]  /*0780*/  VIADD R2, R0.reuse, 0xc ;  /* 0x0000000c00027836 */ /* 0x044fe20000000000 */
        /* <DEDUP_REMOVED lines=29> */
[C---:B------:R-:W-:Y:S02]  /*0960*/  VIADD R173, R0.reuse, 0x33 ;  /* 0x0000003300ad7836 */ /* 0x040fe40000000000 */
[----:B------:R-:W-:-:S02]  /*0970*/  VIADD R170, R0, 0x34 ;  /* 0x0000003400aa7836 */ /* 0x000fc40000000000 */
[C---:B------:R-:W-:Y:S02]  /*0980*/  VIADD R180, R0.reuse, 0x35 ;  /* 0x0000003500b47836 */ /* 0x040fe40000000000 */
[C---:B------:R-:W-:Y:S02]  /*0990*/  VIADD R177, R0.reuse, 0x36 ;  /* 0x0000003600b17836 */ /* 0x040fe40000000000 */
[C---:B------:R-:W-:Y:S02]  /*09a0*/  VIADD R163, R0.reuse, 0x37 ;  /* 0x0000003700a37836 */ /* 0x040fe40000000000 */
        /* <DEDUP_REMOVED lines=199> */
[----:B------:R-:W-:Y:S02]  /*1620*/  VIADD R239, R0, 0xff ;  /* 0x000000ff00ef7836 */ /* 0x000fe40000000000 */
[----:B-1----:R-:W-:Y:S01]  /*1630*/  VIADD R4, R3, 0x80 ;  /* 0x0000008003047836 */ /* 0x002fe20000000000 */
[----:B--2---:R-:W-:Y:S06]  /*1640*/  @P0 BRA `(.L_x_0) ;  /* 0x0000001c000c0947 */ /* 0x004fec0003800000 */
[----:B------:R-:W-:Y:S01]  /*1650*/  IMAD.SHL.U32 R2, R237, 0x10, RZ ;  /* 0x00000010ed027824 */ /* 0x000fe200078e00ff */
[----:B------:R0:W-:Y:S01]  /*1660*/  STL [R1+0x400], RZ ;  /* 0x000400ff01007387 */ /* 0x0001e20000100800 */
[----:B------:R-:W-:Y:S02]  /*1670*/  CS2R R24, SRZ ;  /* 0x0000000000187805 */ /* 0x000fe4000001ff00 */
[----:B------:R-:W-:Y:S02]  /*1680*/  CS2R R26, SRZ ;  /* 0x00000000001a7805 */ /* 0x000fe4000001ff00 */
[----:B------:R-:W-:Y:S01]  /*1690*/  CS2R R28, SRZ ;  /* 0x00000000001c7805 */ /* 0x000fe2000001ff00 */
[----:B------:R0:W-:Y:S01]  /*16a0*/  STL [R1+0x1900], R2 ;  /* 0x0019000201007387 */ /* 0x0001e20000100800 */
[----:B------:R-:W-:Y:S02]  /*16b0*/  CS2R R30, SRZ ;  /* 0x00000000001e7805 */ /* 0x000fe4000001ff00 */
[----:B------:R-:W-:-:S02]  /*16c0*/  CS2R R32, SRZ ;  /* 0x0000000000207805 */ /* 0x000fc4000001ff00 */
[----:B------:R-:W-:Y:S01]  /*16d0*/  CS2R R34, SRZ ;  /* 0x0000000000227805 */ /* 0x000fe2000001ff00 */
[----:B------:R0:W-:Y:S01]  /*16e0*/  STL [R1+0x404], RZ ;  /* 0x000404ff01007387 */ /* 0x0001e20000100800 */
[----:B------:R-:W-:Y:S02]  /*16f0*/  CS2R R36, SRZ ;  /* 0x0000000000247805 */ /* 0x000fe4000001ff00 */
[----:B------:R-:W-:Y:S02]  /*1700*/  CS2R R38, SRZ ;  /* 0x0000000000267805 */ /* 0x000fe4000001ff00 */
[----:B------:R-:W-:Y:S01]  /*1710*/  CS2R R40, SRZ ;  /* 0x0000000000287805 */ /* 0x000fe2000001ff00 */
[----:B------:R0:W-:Y:S01]  /*1720*/  STL [R1+0x408], RZ ;  /* 0x000408ff01007387 */ /* 0x0001e20000100800 */
        /* <DEDUP_REMOVED lines=72> */
[----:B------:R-:W-:-:S03]  /*1bb0*/  CS2R R150, SRZ ;  /* 0x0000000000967805 */ /* 0x000fc6000001ff00 */
[----:B------:R0:W-:Y:S04]  /*1bc0*/  STL [R1+0x454], RZ ;  /* 0x000454ff01007387 */ /* 0x0001e80000100800 */
        /* <DEDUP_REMOVED lines=234> */
[----:B------:R0:W-:Y:S04]  /*2a70*/  STL [R1], RZ ;  /* 0x000000ff01007387 */ /* 0x0001e80000100800 */
        /* <DEDUP_REMOVED lines=126> */
[----:B------:R0:W-:Y:S01]  /*3260*/  STL [R1+0x1fc], RZ ;  /* 0x0001fcff01007387 */ /* 0x0001e20000100800 */
[----:B------:R-:W-:Y:S05]  /*3270*/  BRA `(.L_x_1) ;  /* 0x0000039c00a47947 */ /* 0x000fea0003800000 */
.L_x_0:
[----:B------:R-:W-:Y:S01]  /*3280*/  IABS R237, R126 ;  /* 0x0000007e00ed7213 */ /* 0x000fe20000000000 */
[----:B------:R-:W-:Y:S01]  /*3290*/  STL [R1+0x1974], R127 ;  /* 0x0019747f01007387 */ /* 0x000fe20000100800 */
[----:B------:R-:W-:Y:S01]  /*32a0*/  IABS R2, R127 ;  /* 0x0000007f00027213 */ /* 0x000fe20000000000 */
[----:B------:R-:W-:Y:S01]  /*32b0*/  ULDC UR4, c[0x0][0x234] ;  /* 0x00008d0000047ab9 */ /* 0x000fe20000000800 */
[----:B------:R-:W0:Y:S01]  /*32c0*/  I2F.RP R6, R237 ;  /* 0x000000ed00067306 */ /* 0x000e220000209400 */
[----:B------:R-:W-:Y:S01]  /*32d0*/  IABS R243, R4 ;  /* 0x0000000400f37213 */ /* 0x000fe20000000000 */
[----:B------:R-:W-:Y:S01]  /*32e0*/  STL [R1+0x1904], R3 ;  /* 0x0019040301007387 */ /* 0x000fe20000100800 */
[----:B------:R-:W-:Y:S01]  /*32f0*/  ISETP.GE.AND P5, PT, R240, RZ, PT ;  /* 0x000000fff000720c */ /* 0x000fe20003fa6270 */
[----:B------:R-:W-:Y:S01]  /*3300*/  ULDC.64 UR6, c[0x0][0x210] ;  /* 0x0000840000067ab9 */ /* 0x000fe20000000a00 */
[----:B------:R-:W-:Y:S01]  /*3310*/  ISETP.GE.AND P4, PT, R239, RZ, PT ;  /* 0x000000ffef00720c */ /* 0x000fe20003f86270 */
[----:B------:R1:W-:Y:S01]  /*3320*/  STL [R1+0x1908], R4 ;  /* 0x0019080401007387 */ /* 0x0003e20000100800 */
[----:B------:R-:W-:Y:S01]  /*3330*/  ISETP.GE.AND P3, PT, R241, RZ, PT ;  /* 0x000000fff100720c */ /* 0x000fe20003f66270 */
[----:B------:R-:W2:Y:S01]  /*3340*/  I2F.RP R246, R2 ;  /* 0x0000000200f67306 */ /* 0x000ea20000209400 */
[----:B------:R-:W-:Y:S01]  /*3350*/  ISETP.GE.AND P2, PT, R4, RZ, PT ;  /* 0x000000ff0400720c */ /* 0x000fe20003f46270 */
[----:B------:R-:W-:Y:S01]  /*3360*/  ULDC.64 UR10, c[0x0][0x218] ;  /* 0x00008600000a7ab9 */ /* 0x000fe20000000a00 */
[----:B------:R-:W-:Y:S01]  /*3370*/  IABS R252, R236 ;  /* 0x000000ec00fc7213 */ /* 0x000fe20000000000 */
[----:B------:R-:W-:Y:S01]  /*3380*/  ULDC UR30, c[0x0][0x240] ;  /* 0x00009000001e7ab9 */ /* 0x000fe20000000800 */
[----:B------:R-:W-:Y:S01]  /*3390*/  ULDC UR14, c[0x0][0x238] ;  /* 0x00008e00000e7ab9 */ /* 0x000fe20000000800 */
[----:B------:R-:W-:Y:S01]  /*33a0*/  ULDC UR18, c[0x0][0x238] ;  /* 0x00008e0000127ab9 */ /* 0x000fe20000000800 */
[----:B------:R-:W-:Y:S01]  /*33b0*/  ULDC UR22, c[0x0][0x238] ;  /* 0x00008e0000167ab9 */ /* 0x000fe20000000800 */
[----:B0-----:R-:W0:Y:S01]  /*33c0*/  MUFU.RCP R6, R6 ;  /* 0x0000000600067308 */ /* 0x001e220000001000 */
[----:B------:R-:W-:Y:S01]  /*33d0*/  ULDC UR23, c[0x0][0x238] ;  /* 0x00008e0000177ab9 */ /* 0x000fe20000000800 */
[----:B------:R-:W-:Y:S01]  /*33e0*/  ULDC UR26, c[0x0][0x238] ;  /* 0x00008e00001a7ab9 */ /* 0x000fe20000000800 */
[----:B------:R-:W-:Y:S01]  /*33f0*/  ULDC UR27, c[0x0][0x238] ;  /* 0x00008e00001b7ab9 */ /* 0x000fe20000000800 */
[----:B------:R-:W-:Y:S01]  /*3400*/  ULDC UR21, c[0x0][0x238] ;  /* 0x00008e0000157ab9 */ /* 0x000fe20000000800 */
[----:B------:R-:W-:Y:S01]  /*3410*/  ULDC UR43, c[0x0][0x238] ;  /* 0x00008e00002b7ab9 */ /* 0x000fe20000000800 */
[----:B------:R-:W-:Y:S01]  /*3420*/  ULDC UR20, c[0x0][0x238] ;  /* 0x00008e0000147ab9 */ /* 0x000fe20000000800 */
[----:B------:R-:W-:Y:S01]  /*3430*/  ULDC UR9, c[0x0][0x238] ;  /* 0x00008e0000097ab9 */ /* 0x000fe20000000800 */
[----:B--2---:R-:W2:Y:S01]  /*3440*/  MUFU.RCP R246, R246 ;  /* 0x000000f600f67308 */ /* 0x004ea20000001000 */
[----:B------:R-:W-:Y:S01]  /*3450*/  ULDC UR29, c[0x0][0x238] ;  /* 0x00008e00001d7ab9 */ /* 0x000fe20000000800 */
[----:B------:R-:W-:Y:S01]  /*3460*/  ULDC UR60, c[0x0][0x238] ;  /* 0x00008e00003c7ab9 */ /* 0x000fe20000000800 */
[----:B------:R-:W-:Y:S01]  /*3470*/  ULDC UR19, c[0x0][0x238] ;  /* 0x00008e0000137ab9 */ /* 0x000fe20000000800 */
[----:B------:R-:W-:Y:S01]  /*3480*/  ULDC UR53, c[0x0][0x238] ;  /* 0x00008e0000357ab9 */ /* 0x000fe20000000800 */
[----:B------:R-:W-:Y:S01]  /*3490*/  ULDC UR45, c[0x0][0x238] ;  /* 0x00008e00002d7ab9 */ /* 0x000fe20000000800 */
[----:B------:R-:W-:Y:S01]  /*34a0*/  ULDC UR38, c[0x0][0x238] ;  /* 0x00008e0000267ab9 */ /* 0x000fe20000000800 */
[----:B------:R-:W-:Y:S01]  /*34b0*/  ULDC UR17, c[0x0][0x238] ;  /* 0x00008e0000117ab9 */ /* 0x000fe20000000800 */
[----:B------:R-:W-:Y:S01]  /*34c0*/  ULDC UR49, c[0x0][0x238] ;  /* 0x00008e0000317ab9 */ /* 0x000fe20000000800 */
[----:B0-----:R-:W-:Y:S01]  /*34d0*/  VIADD R6, R6, 0xffffffe ;  /* 0x0ffffffe06067836 */ /* 0x001fe20000000000 */
[----:B------:R-:W-:Y:S01]  /*34e0*/  ULDC UR37, c[0x0][0x238] ;  /* 0x00008e0000257ab9 */ /* 0x000fe20000000800 */
[----:B------:R-:W-:Y:S01]  /*34f0*/  ULDC UR42, c[0x0][0x238] ;  /* 0x00008e00002a7ab9 */ /* 0x000fe20000000800 */
[----:B------:R-:W-:Y:S01]  /*3500*/  ULDC UR34, c[0x0][0x238] ;  /* 0x00008e0000227ab9 */ /* 0x000fe20000000800 */
[----:B------:R0:W3:Y:S01]  /*3510*/  F2I.FTZ.U32.TRUNC.NTZ R7, R6 ;  /* 0x0000000600077305 */ /* 0x0000e2000021f000 */
[----:B------:R-:W-:Y:S01]  /*3520*/  ULDC UR48, c[0x0][0x238] ;  /* 0x00008e0000307ab9 */ /* 0x000fe20000000800 */
[----:B------:R-:W-:Y:S01]  /*3530*/  ULDC UR13, c[0x0][0x238] ;  /* 0x00008e00000d7ab9 */ /* 0x000fe20000000800 */
[----:B------:R-:W-:Y:S01]  /*3540*/  ULDC UR55, c[0x0][0x238] ;  /* 0x00008e0000377ab9 */ /* 0x000fe20000000800 */
[----:B--2---:R-:W-:Y:S01]  /*3550*/  VIADD R246, R246, 0xffffffe ;  /* 0x0ffffffef6f67836 */ /* 0x004fe20000000000 */
[----:B------:R-:W-:Y:S01]  /*3560*/  ULDC UR51, c[0x0][0x238] ;  /* 0x00008e0000337ab9 */ /* 0x000fe20000000800 */
[----:B------:R-:W-:Y:S01]  /*3570*/  ULDC UR25, c[0x0][0x238] ;  /* 0x00008e0000197ab9 */ /* 0x000fe20000000800 */
[----:B------:R-:W-:Y:S01]  /*3580*/  ULDC UR33, c[0x0][0x238] ;  /* 0x00008e0000217ab9 */ /* 0x000fe20000000800 */
[----:B------:R2:W4:Y:S01]  /*3590*/  F2I.FTZ.U32.TRUNC.NTZ R247, R246 ;  /* 0x000000f600f77305 */ /* 0x000522000021f000 */
[----:B0-----:R-:W-:Y:S01]  /*35a0*/  IMAD.MOV.U32 R6, RZ, RZ, RZ ;  /* 0x000000ffff067224 */ /* 0x001fe200078e00ff */
[----:B------:R-:W-:Y:S01]  /*35b0*/  ULDC UR41, c[0x0][0x238] ;  /* 0x00008e0000297ab9 */ /* 0x000fe20000000800 */
[----:B------:R-:W-:Y:S01]  /*35c0*/  ULDC UR47, c[0x0][0x238] ;  /* 0x00008e00002f7ab9 */ /* 0x000fe20000000800 */
[----:B------:R-:W-:Y:S01]  /*35d0*/  ULDC UR15, c[0x0][0x238] ;  /* 0x00008e00000f7ab9 */ /* 0x000fe20000000800 */
[----:B------:R-:W-:Y:S01]  /*35e0*/  ULDC UR31, c[0x0][0x238] ;  /* 0x00008e00001f7ab9 */ /* 0x000fe20000000800 */
[----:B------:R-:W-:Y:S01]  /*35f0*/  ULDC UR35, c[0x0][0x238] ;  /* 0x00008e0000237ab9 */ /* 0x000fe20000000800 */
[--C-:B---3--:R-:W-:Y:S01]  /*3600*/  IMAD.MOV R245, RZ, RZ, -R7.reuse ;  /* 0x000000fffff57224 */ /* 0x108fe200078e0a07 */
[----:B------:R-:W-:Y:S01]  /*3610*/  ULDC UR39, c[0x0][0x238] ;  /* 0x00008e0000277ab9 */ /* 0x000fe20000000800 */
[----:B--2---:R-:W-:Y:S01]  /*3620*/  IABS R246, R3 ;  /* 0x0000000300f67213 */ /* 0x004fe20000000000 */
[----:B------:R-:W-:Y:S01]  /*3630*/  ULDC UR8, c[0x0][0x238] ;  /* 0x00008e0000087ab9 */ /* 0x000fe20000000800 */
[----:B------:R-:W-:Y:S01]  /*3640*/  IMAD R245, R245, R237, RZ ;  /* 0x000000edf5f57224 */ /* 0x000fe200078e02ff */
[----:B------:R-:W-:Y:S01]  /*3650*/  ULDC UR5, c[0x0][0x238] ;  /* 0x00008e0000057ab9 */ /* 0x000fe20000000800 */
[----:B------:R-:W-:Y:S01]  /*3660*/  ULDC UR61, c[0x0][0x238] ;  /* 0x00008e00003d7ab9 */ /* 0x000fe20000000800 */
[----:B------:R-:W-:Y:S01]  /*3670*/  ULDC UR12, c[0x0][0x238] ;  /* 0x00008e00000c7ab9 */ /* 0x000fe20000000800 */
[----:B------:R-:W-:Y:S01]  /*3680*/  IMAD.HI.U32 R245, R7, R245, R6 ;  /* 0x000000f507f57227 */ /* 0x000fe200078e0006 */
[----:B------:R-:W-:Y:S01]  /*3690*/  ULDC UR16, c[0x0][0x238] ;  /* 0x00008e0000107ab9 */ /* 0x000fe20000000800 */
[----:B------:R-:W-:Y:S01]  /*36a0*/  ULDC UR59, c[0x0][0x238] ;  /* 0x00008e00003b7ab9 */ /* 0x000fe20000000800 */
[----:B------:R-:W-:Y:S01]  /*36b0*/  ULDC UR54, c[0x0][0x238] ;  /* 0x00008e0000367ab9 */ /* 0x000fe20000000800 */
[----:B------:R-:W-:Y:S01]  /*36c0*/  IMAD.MOV.U32 R7, RZ, RZ, R246 ;  /* 0x000000ffff077224 */ /* 0x000fe200078e00f6 */
[----:B------:R-:W-:Y:S01]  /*36d0*/  ULDC UR52, c[0x0][0x238] ;  /* 0x00008e0000347ab9 */ /* 0x000fe20000000800 */
[----:B------:R-:W-:Y:S01]  /*36e0*/  IMAD.MOV.U32 R6, RZ, RZ, R243 ;  /* 0x000000ffff067224 */ /* 0x000fe200078e00f3 */
[----:B------:R-:W-:Y:S01]  /*36f0*/  ULDC UR50, c[0x0][0x238] ;  /* 0x00008e0000327ab9 */ /* 0x000fe20000000800 */
[C---:B------:R-:W-:Y:S01]  /*3700*/  IMAD.HI.U32 R243, R245.reuse, R7, RZ ;  /* 0x00000007f5f37227 */ /* 0x040fe200078e00ff */
[----:B------:R-:W-:Y:S01]  /*3710*/  ULDC UR24, c[0x0][0x238] ;  /* 0x00008e0000187ab9 */ /* 0x000fe20000000800 */
[----:B------:R-:W-:Y:S01]  /*3720*/  ULDC UR28, c[0x0][0x238] ;  /* 0x00008e00001c7ab9 */ /* 0x000fe20000000800 */
[----:B------:R-:W-:Y:S01]  /*3730*/  ULDC UR32, c[0x0][0x238] ;  /* 0x00008e0000207ab9 */ /* 0x000fe20000000800 */
[----:B------:R-:W-:Y:S01]  /*3740*/  IMAD.HI.U32 R245, R245, R6, RZ ;  /* 0x00000006f5f57227 */ /* 0x000fe200078e00ff */
[----:B------:R-:W-:Y:S01]  /*3750*/  ULDC UR36, c[0x0][0x238] ;  /* 0x00008e0000247ab9 */ /* 0x000fe20000000800 */
[----:B------:R-:W-:Y:S01]  /*3760*/  ULDC UR40, c[0x0][0x238] ;  /* 0x00008e0000287ab9 */ /* 0x000fe20000000800 */
[----:B------:R-:W-:Y:S01]  /*3770*/  ULDC UR44, c[0x0][0x238] ;  /* 0x00008e00002c7ab9 */ /* 0x000fe20000000800 */
[----:B------:R-:W-:Y:S01]  /*3780*/  IMAD.MOV R243, RZ, RZ, -R243 ;  /* 0x000000fffff37224 */ /* 0x000fe200078e0af3 */
[----:B------:R-:W-:Y:S01]  /*3790*/  ULDC UR46, c[0x0][0x238] ;  /* 0x00008e00002e7ab9 */ /* 0x000fe20000000800 */
[----:B------:R-:W-:-:S02]  /*37a0*/  IMAD.MOV R245, RZ, RZ, -R245 ;  /* 0x000000fffff57224 */ /* 0x000fc400078e0af5 */
[C---:B------:R-:W-:Y:S01]  /*37b0*/  IMAD R7, R237.reuse, R243, R7 ;  /* 0x000000f3ed077224 */ /* 0x040fe200078e0207 */
[----:B------:R-:W-:Y:S01]  /*37c0*/  IABS R243, R239 ;  /* 0x000000ef00f37213 */ /* 0x000fe20000000000 */
[C---:B------:R-:W-:Y:S01]  /*37d0*/  IMAD R6, R237.reuse, R245, R6 ;  /* 0x000000f5ed067224 */ /* 0x040fe200078e0206 */
[----:B------:R-:W-:Y:S01]  /*37e0*/  IABS R239, R241 ;  /* 0x000000f100ef7213 */ /* 0x000fe20000000000 */
[----:B----4-:R-:W-:Y:S01]  /*37f0*/  IMAD.MOV R246, RZ, RZ, -R247 ;  /* 0x000000fffff67224 */ /* 0x010fe200078e0af7 */
[C---:B------:R-:W-:Y:S02]  /*3800*/  ISETP.GT.U32.AND P0, PT, R237.reuse, R7, PT ;  /* 0x00000007ed00720c */ /* 0x040fe40003f04070 */
[----:B------:R-:W-:Y:S01]  /*3810*/  ISETP.GT.U32.AND P1, PT, R237, R6, PT ;  /* 0x00000006ed00720c */ /* 0x000fe20003f24070 */
[----:B------:R-:W-:Y:S02]  /*3820*/  IMAD R245, R246, R2, RZ ;  /* 0x00000002f6f57224 */ /* 0x000fe400078e02ff */
[----:B------:R-:W-:-:S04]  /*3830*/  IMAD.MOV.U32 R246, RZ, RZ, RZ ;  /* 0x000000fffff67224 */ /* 0x000fc800078e00ff */
[----:B------:R-:W-:Y:S01]  /*3840*/  IMAD.HI.U32 R246, R247, R245, R246 ;  /* 0x000000f5f7f67227 */ /* 0x000fe200078e00f6 */
[----:B------:R-:W-:-:S03]  /*3850*/  IABS R245, R240 ;  /* 0x000000f000f57213 */ /* 0x000fc60000000000 */
[--C-:B------:R-:W-:Y:S02]  /*3860*/  @!P0 IMAD.IADD R7, R7, 0x1, -R237.reuse ;  /* 0x0000000107078824 */ /* 0x100fe400078e0aed */
[----:B------:R-:W-:Y:S01]  /*3870*/  @!P1 IMAD.IADD R6, R6, 0x1, -R237 ;  /* 0x0000000106069824 */ /* 0x000fe200078e0aed */
[----:B------:R-:W-:Y:S01]  /*3880*/  ISETP.GE.AND P1, PT, R3, RZ, PT ;  /* 0x000000ff0300720c */ /* 0x000fe20003f26270 */
[----:B------:R-:W-:Y:S01]  /*3890*/  IMAD.MOV.U32 R240, RZ, RZ, R245 ;  /* 0x000000fffff07224 */ /* 0x000fe200078e00f5 */
[C---:B------:R-:W-:Y:S01]  /*38a0*/  ISETP.GT.U32.AND P0, PT, R237.reuse, R7, PT ;  /* 0x00000007ed00720c */ /* 0x040fe20003f04070 */
[C---:B------:R-:W-:Y:S01]  /*38b0*/  IMAD.HI.U32 R247, R246.reuse, R243, RZ ;  /* 0x000000f3f6f77227 */ /* 0x040fe200078e00ff */
[----:B------:R-:W-:Y:S02]  /*38c0*/  ISETP.GT.U32.AND P6, PT, R237, R6, PT ;  /* 0x00000006ed00720c */ /* 0x000fe40003fc4070 */
[----:B------:R-:W-:Y:S01]  /*38d0*/  IABS R245, R242 ;  /* 0x000000f200f57213 */ /* 0x000fe20000000000 */
[----:B------:R-:W-:-:S04]  /*38e0*/  IMAD.HI.U32 R251, R246, R240, RZ ;  /* 0x000000f0f6fb7227 */ /* 0x000fc800078e00ff */
[----:B------:R-:W-:Y:S02]  /*38f0*/  IMAD.MOV R247, RZ, RZ, -R247 ;  /* 0x000000fffff77224 */ /* 0x000fe400078e0af7 */
[----:B------:R-:W-:Y:S02]  /*3900*/  IMAD.MOV R241, RZ, RZ, -R251 ;  /* 0x000000fffff17224 */ /* 0x000fe400078e0afb */
[C---:B------:R-:W-:Y:S02]  /*3910*/  IMAD R243, R2.reuse, R247, R243 ;  /* 0x000000f702f37224 */ /* 0x040fe400078e02f3 */
[----:B------:R-:W-:Y:S02]  /*3920*/  IMAD R240, R2, R241, R240 ;  /* 0x000000f102f07224 */ /* 0x000fe400078e02f0 */
[--C-:B------:R-:W-:Y:S02]  /*3930*/  @!P0 IMAD.IADD R7, R7, 0x1, -R237.reuse ;  /* 0x0000000107078824 */ /* 0x100fe400078e0aed */
[----:B------:R-:W-:Y:S01]  /*3940*/  @!P6 IMAD.IADD R6, R6, 0x1, -R237 ;  /* 0x000000010606e824 */ /* 0x000fe200078e0aed */
[----:B------:R-:W-:Y:S01]  /*3950*/  ISETP.GT.U32.AND P6, PT, R2, R243, PT ;  /* 0x000000f30200720c */ /* 0x000fe20003fc4070 */
[----:B------:R-:W-:Y:S01]  /*3960*/  IMAD.HI.U32 R247, R246, R239, RZ ;  /* 0x000000eff6f77227 */ /* 0x000fe200078e00ff */
[----:B------:R-:W-:-:S02]  /*3970*/  ISETP.GT.U32.AND P0, PT, R2, R240, PT ;  /* 0x000000f00200720c */ /* 0x000fc40003f04070 */
[----:B------:R-:W-:Y:S01]  /*3980*/  IABS R237, R235 ;  /* 0x000000eb00ed7213 */ /* 0x000fe20000000000 */
[----:B------:R-:W-:Y:S02]  /*3990*/  IMAD.MOV R241, RZ, RZ, -R247 ;  /* 0x000000fffff17224 */ /* 0x000fe400078e0af7 */
[----:B------:R-:W-:Y:S01]  /*39a0*/  @!P2 IMAD.MOV R6, RZ, RZ, -R6 ;  /* 0x000000ffff06a224 */ /* 0x000fe200078e0a06 */
[----:B------:R-:W-:Y:S01]  /*39b0*/  ISETP.NE.AND P2, PT, R126, RZ, PT ;  /* 0x000000ff7e00720c */ /* 0x000fe20003f45270 */
[C---:B------:R-:W-:Y:S01]  /*39c0*/  IMAD R241, R2.reuse, R241, R239 ;  /* 0x000000f102f17224 */ /* 0x040fe200078e02ef */
[----:B------:R-:W-:Y:S01]  /*39d0*/  LOP3.LUT R126, RZ, R126, RZ, 0x33, !PT ;  /* 0x0000007eff7e7212 */ /* 0x000fe200078e33ff */
[----:B------:R-:W-:Y:S01]  /*39e0*/  @!P1 IMAD.MOV R7, RZ, RZ, -R7 ;  /* 0x000000ffff079224 */ /* 0x000fe200078e0a07 */
[----:B------:R-:W-:Y:S01]  /*39f0*/  IABS R239, R234 ;  /* 0x000000ea00ef7213 */ /* 0x000fe20000000000 */
[--C-:B------:R-:W-:Y:S01]  /*3a00*/  @!P6 IMAD.IADD R243, R243, 0x1, -R2.reuse ;  /* 0x00000001f3f3e824 */ /* 0x100fe200078e0a02 */
[----:B------:R-:W-:Y:S01]  /*3a10*/  ISETP.GT.U32.AND P1, PT, R2, R241, PT ;  /* 0x000000f10200720c */ /* 0x000fe20003f24070 */
[----:B------:R-:W-:Y:S01]  /*3a20*/  @!P0 IMAD.IADD R240, R240, 0x1, -R2 ;  /* 0x00000001f0f08824 */ /* 0x000fe200078e0a02 */
[----:B-1----:R-:W-:Y:S01]  /*3a30*/  SEL R4, R126, R7, !P2 ;  /* 0x000000077e047207 */ /* 0x002fe20005000000 */
[----:B------:R-:W-:Y:S01]  /*3a40*/  IMAD.HI.U32 R247, R246, R245, RZ ;  /* 0x000000f5f6f77227 */ /* 0x000fe200078e00ff */
[----:B------:R-:W-:-:S02]  /*3a50*/  SEL R3, R126, R6, !P2 ;  /* 0x000000067e037207 */ /* 0x000fc40005000000 */
[----:B------:R-:W-:Y:S01]  /*3a60*/  ISETP.GT.U32.AND P2, PT, R2, R243, PT ;  /* 0x000000f30200720c */ /* 0x000fe20003f44070 */
[----:B------:R-:W-:Y:S01]  /*3a70*/  IMAD.HI.U32 R126, R246, R239, RZ ;  /* 0x000000eff67e7227 */ /* 0x000fe200078e00ff */
[C---:B------:R-:W-:Y:S01]  /*3a80*/  ISETP.GT.U32.AND P6, PT, R2.reuse, R240, PT ;  /* 0x000000f00200720c */ /* 0x040fe20003fc4070 */
[----:B------:R0:W-:Y:S01]  /*3a90*/  STL [R1+0x70], R4 ;  /* 0x0000700401007387 */ /* 0x0001e20000100800 */
[----:B------:R-:W-:Y:S01]  /*3aa0*/  IABS R7, R238 ;  /* 0x000000ee00077213 */ /* 0x000fe20000000000 */
[----:B------:R-:W-:Y:S01]  /*3ab0*/  IMAD.MOV R247, RZ, RZ, -R247 ;  /* 0x000000fffff77224 */ /* 0x000fe200078e0af7 */
[----:B------:R-:W-:Y:S01]  /*3ac0*/  IABS R6, R232 ;  /* 0x000000e800067213 */ /* 0x000fe20000000000 */
[----:B------:R-:W-:Y:S01]  /*3ad0*/  IMAD.MOV R126, RZ, RZ, -R126 ;  /* 0x000000ffff7e7224 */ /* 0x000fe200078e0a7e */
[----:B------:R1:W-:Y:S01]  /*3ae0*/  STL [R1+0x6c], R3 ;  /* 0x00006c0301007387 */ /* 0x0003e20000100800 */
[C---:B------:R-:W-:Y:S02]  /*3af0*/  IMAD R245, R2.reuse, R247, R245 ;  /* 0x000000f702f57224 */ /* 0x040fe400078e02f5 */
[----:B------:R-:W-:-:S02]  /*3b00*/  IMAD R239, R2, R126, R239 ;  /* 0x0000007e02ef7224 */ /* 0x000fc400078e02ef */
[--C-:B------:R-:W-:Y:S01]  /*3b10*/  @!P1 IMAD.IADD R241, R241, 0x1, -R2.reuse ;  /* 0x00000001f1f19824 */ /* 0x100fe200078e0a02 */
[----:B------:R-:W-:Y:S01]  /*3b20*/  ISETP.GT.U32.AND P0, PT, R2, R245, PT ;  /* 0x000000f50200720c */ /* 0x000fe20003f04070 */
[--C-:B------:R-:W-:Y:S01]  /*3b30*/  @!P2 IMAD.IADD R243, R243, 0x1, -R2.reuse ;  /* 0x00000001f3f3a824 */ /* 0x100fe200078e0a02 */
[----:B------:R-:W-:Y:S01]  /*3b40*/  ISETP.GE.AND P2, PT, R242, RZ, PT ;  /* 0x000000fff200720c */ /* 0x000fe20003f46270 */
[----:B------:R-:W-:Y:S01]  /*3b50*/  @!P6 IMAD.IADD R240, R240, 0x1, -R2 ;  /* 0x00000001f0f0e824 */ /* 0x000fe200078e0a02 */
[----:B------:R-:W-:Y:S01]  /*3b60*/  ISETP.GT.U32.AND P6, PT, R2, R239, PT ;  /* 0x000000ef0200720c */ /* 0x000fe20003fc4070 */
[----:B------:R-:W-:Y:S01]  /*3b70*/  IMAD.HI.U32 R242, R246, R237, RZ ;  /* 0x000000edf6f27227 */ /* 0x000fe200078e00ff */
[----:B------:R-:W-:-:S03]  /*3b80*/  ISETP.GT.U32.AND P1, PT, R2, R241, PT ;  /* 0x000000f10200720c */ /* 0x000fc60003f24070 */
[----:B------:R-:W-:Y:S02]  /*3b90*/  IMAD.MOV R242, RZ, RZ, -R242 ;  /* 0x000000fffff27224 */ /* 0x000fe400078e0af2 */
[----:B0-----:R-:W-:Y:S02]  /*3ba0*/  IMAD.MOV.U32 R4, RZ, RZ, R243 ;  /* 0x000000ffff047224 */ /* 0x001fe400078e00f3 */
[C---:B------:R-:W-:Y:S02]  /*3bb0*/  IMAD R237, R2.reuse, R242, R237 ;  /* 0x000000f202ed7224 */ /* 0x040fe400078e02ed */
[--C-:B------:R-:W-:Y:S01]  /*3bc0*/  @!P0 IMAD.IADD R245, R245, 0x1, -R2.reuse ;  /* 0x00000001f5f58824 */ /* 0x100fe200078e0a02 */
[----:B------:R-:W-:Y:S01]  /*3bd0*/  ISETP.GE.AND P0, PT, R235, RZ, PT ;  /* 0x000000ffeb00720c */ /* 0x000fe20003f06270 */
[----:B------:R-:W-:Y:S01]  /*3be0*/  @!P6 IMAD.IADD R239, R239, 0x1, -R2 ;  /* 0x00000001efefe824 */ /* 0x000fe200078e0a02 */
[----:B------:R-:W-:Y:S01]  /*3bf0*/  ISETP.GT.U32.AND P6, PT, R2, R237, PT ;  /* 0x000000ed0200720c */ /* 0x000fe20003fc4070 */
[----:B------:R-:W-:-:S04]  /*3c00*/  IMAD.HI.U32 R126, R246, R7, RZ ;  /* 0x00000007f67e7227 */ /* 0x000fc800078e00ff */
[----:B-1----:R-:W-:Y:S02]  /*3c10*/  IMAD.MOV.U32 R3, RZ, RZ, R240 ;  /* 0x000000ffff037224 */ /* 0x002fe400078e00f0 */
[----:B------:R-:W-:Y:S01]  /*3c20*/  @!P1 IMAD.IADD R241, R241, 0x1, -R2 ;  /* 0x00000001f1f19824 */ /* 0x000fe200078e0a02 */
[----:B------:R-:W-:Y:S01]  /*3c30*/  ISETP.GE.AND P1, PT, R234, RZ, PT ;  /* 0x000000ffea00720c */ /* 0x000fe20003f26270 */
[----:B------:R-:W-:Y:S01]  /*3c40*/  @!P4 IMAD.MOV R4, RZ, RZ, -R4 ;  /* 0x000000ffff04c224 */ /* 0x000fe200078e0a04 */
[----:B------:R-:W-:Y:S01]  /*3c50*/  ISETP.GT.U32.AND P4, PT, R2, R245, PT ;  /* 0x000000f50200720c */ /* 0x000fe20003f84070 */
[----:B------:R-:W-:Y:S02]  /*3c60*/  IMAD.MOV R234, RZ, RZ, -R126 ;  /* 0x000000ffffea7224 */ /* 0x000fe400078e0a7e */
[----:B------:R-:W-:Y:S01]  /*3c70*/  IMAD.HI.U32 R126, R246, R6, RZ ;  /* 0x00000006f67e7227 */ /* 0x000fe200078e00ff */
[----:B------:R-:W-:Y:S03]  /*3c80*/  STL [R1+0x20], R4 ;  /* 0x0000200401007387 */ /* 0x000fe60000100800 */
[----:B------:R-:W-:Y:S01]  /*3c90*/  @!P5 IMAD.MOV R3, RZ, RZ, -R3 ;  /* 0x000000ffff03d224 */ /* 0x000fe200078e0a03 */
[----:B------:R-:W-:Y:S01]  /*3ca0*/  ISETP.GT.U32.AND P5, PT, R2, R239, PT ;  /* 0x000000ef0200720c */ /* 0x000fe20003fa4070 */
[----:B------:R-:W-:-:S02]  /*3cb0*/  IMAD.MOV R126, RZ, RZ, -R126 ;  /* 0x000000ffff7e7224 */ /* 0x000fc400078e0a7e */
[C---:B------:R-:W-:Y:S01]  /*3cc0*/  IMAD R235, R2.reuse, R234, R7 ;  /* 0x000000ea02eb7224 */ /* 0x040fe200078e0207 */
[----:B------:R0:W-:Y:S01]  /*3cd0*/  STL [R1+0x1c], R3 ;  /* 0x00001c0301007387 */ /* 0x0001e20000100800 */
[C---:B------:R-:W-:Y:S01]  /*3ce0*/  IMAD R234, R2.reuse, R126, R6 ;  /* 0x0000007e02ea7224 */ /* 0x040fe200078e0206 */
[----:B------:R-:W-:Y:S01]  /*3cf0*/  IABS R6, R233 ;  /* 0x000000e900067213 */ /* 0x000fe20000000000 */
[--C-:B------:R-:W-:Y:S01]  /*3d00*/  @!P6 IMAD.IADD R237, R237, 0x1, -R2.reuse ;  /* 0x00000001edede824 */ /* 0x100fe200078e0a02 */
[----:B------:R-:W-:Y:S01]  /*3d10*/  IABS R126, R231 ;  /* 0x000000e7007e7213 */ /* 0x000fe20000000000 */
[----:B------:R-:W-:Y:S01]  /*3d20*/  @!P4 IMAD.IADD R245, R245, 0x1, -R2 ;  /* 0x00000001f5f5c824 */ /* 0x000fe200078e0a02 */
[----:B------:R-:W-:Y:S01]  /*3d30*/  ISETP.GT.U32.AND P4, PT, R2, R234, PT ;  /* 0x000000ea0200720c */ /* 0x000fe20003f84070 */
[----:B------:R-:W-:Y:S01]  /*3d40*/  IMAD.HI.U32 R7, R246, R6, RZ ;  /* 0x00000006f6077227 */ /* 0x000fe200078e00ff */
[----:B------:R-:W-:-:S03]  /*3d50*/  ISETP.GT.U32.AND P6, PT, R2, R237, PT ;  /* 0x000000ed0200720c */ /* 0x000fc60003fc4070 */
[----:B0-----:R-:W-:Y:S02]  /*3d60*/  IMAD.MOV.U32 R3, RZ, RZ, R241 ;  /* 0x000000ffff037224 */ /* 0x001fe400078e00f1 */
[----:B------:R-:W-:Y:S01]  /*3d70*/  @!P5 IMAD.IADD R239, R239, 0x1, -R2 ;  /* 0x00000001efefd824 */ /* 0x000fe200078e0a02 */
[----:B------:R-:W-:Y:S01]  /*3d80*/  ISETP.GE.AND P5, PT, R238, RZ, PT ;  /* 0x000000ffee00720c */ /* 0x000fe20003fa6270 */
[----:B------:R-:W-:Y:S01]  /*3d90*/  @!P3 IMAD.MOV R3, RZ, RZ, -R3 ;  /* 0x000000ffff03b224 */ /* 0x000fe200078e0a03 */
[----:B------:R-:W-:Y:S01]  /*3da0*/  ISETP.GT.U32.AND P3, PT, R2, R235, PT ;  /* 0x000000eb0200720c */ /* 0x000fe20003f64070 */
[----:B------:R-:W-:Y:S02]  /*3db0*/  IMAD.MOV R7, RZ, RZ, -R7 ;  /* 0x000000ffff077224 */ /* 0x000fe400078e0a07 */
[----:B------:R-:W-:Y:S01]  /*3dc0*/  IMAD.HI.U32 R238, R246, R252, RZ ;  /* 0x000000fcf6ee7227 */ /* 0x000fe200078e00ff */
[----:B------:R0:W-:Y:S03]  /*3dd0*/  STL [R1+0x18], R3 ;  /* 0x0000180301007387 */ /* 0x0001e60000100800 */
[----:B------:R-:W-:-:S02]  /*3de0*/  IMAD.MOV R238, RZ, RZ, -R238 ;  /* 0x000000ffffee7224 */ /* 0x000fc400078e0aee */
[----:B------:R-:W-:Y:S02]  /*3df0*/  @!P6 IMAD.IADD R237, R237, 0x1, -R2 ;  /* 0x00000001edede824 */ /* 0x000fe400078e0a02 */
[----:B------:R-:W-:Y:S02]  /*3e00*/  IMAD R252, R2, R238, R252 ;  /* 0x000000ee02fc7224 */ /* 0x000fe400078e02fc */
[----:B------:R-:W-:Y:S02]  /*3e10*/  @!P3 IMAD.IADD R235, R235, 0x1, -R2 ;  /* 0x00000001ebebb824 */ /* 0x000fe400078e0a02 */
[----:B0-----:R-:W-:Y:S02]  /*3e20*/  IMAD.MOV.U32 R3, RZ, RZ, R245 ;  /* 0x000000ffff037224 */ /* 0x001fe400078e00f5 */
[----:B------:R-:W-:Y:S01]  /*3e30*/  IMAD.HI.U32 R238, R246, R126, RZ ;  /* 0x0000007ef6ee7227 */ /* 0x000fe200078e00ff */
[----:B------:R-:W-:-:S03]  /*3e40*/  ISETP.GT.U32.AND P3, PT, R2, R235, PT ;  /* 0x000000eb0200720c */ /* 0x000fc60003f64070 */
[----:B------:R-:W-:Y:S01]  /*3e50*/  @!P2 IMAD.MOV R3, RZ, RZ, -R3 ;  /* 0x000000ffff03a224 */ /* 0x000fe200078e0a03 */
[----:B------:R-:W-:Y:S01]  /*3e60*/  ISETP.GE.AND P2, PT, R232, RZ, PT ;  /* 0x000000ffe800720c */ /* 0x000fe20003f46270 */
[----:B------:R-:W-:Y:S01]  /*3e70*/  IMAD R232, R2, R7, R6 ;  /* 0x0000000702e87224 */ /* 0x000fe200078e0206 */
[----:B------:R-:W-:Y:S01]  /*3e80*/  IABS R7, R230 ;  /* 0x000000e600077213 */ /* 0x000fe20000000000 */
[----:B------:R-:W-:Y:S01]  /*3e90*/  IMAD.MOV R238, RZ, RZ, -R238 ;  /* 0x000000ffffee7224 */ /* 0x000fe200078e0aee */
[----:B------:R0:W-:Y:S01]  /*3ea0*/  STL [R1+0x14], R3 ;  /* 0x0000140301007387 */ /* 0x0001e20000100800 */
[----:B------:R-:W-:Y:S01]  /*3eb0*/  @!P4 IMAD.IADD R234, R234, 0x1, -R2 ;  /* 0x00000001eaeac824 */ /* 0x000fe200078e0a02 */
[C---:B------:R-:W-:Y:S01]  /*3ec0*/  ISETP.GT.U32.AND P6, PT, R2.reuse, R232, PT ;  /* 0x000000e80200720c */ /* 0x040fe20003fc4070 */
[C---:B------:R-:W-:Y:S01]  /*3ed0*/  IMAD R126, R2.reuse, R238, R126 ;  /* 0x000000ee027e7224 */ /* 0x040fe200078e027e */
[----:B------:R-:W-:Y:S01]  /*3ee0*/  IABS R238, R222 ;  /* 0x000000de00ee7213 */ /* 0x000fe20000000000 */
[----:B------:R-:W-:Y:S01]  /*3ef0*/  @!P3 IMAD.IADD R235, R235, 0x1, -R2 ;  /* 0x00000001ebebb824 */ /* 0x000fe200078e0a02 */
[C---:B------:R-:W-:Y:S01]  /*3f00*/  ISETP.GT.U32.AND P3, PT, R2.reuse, R252, PT ;  /* 0x000000fc0200720c */ /* 0x040fe20003f64070 */
[----:B------:R-:W-:Y:S01]  /*3f10*/  IMAD.MOV.U32 R4, RZ, RZ, R239 ;  /* 0x000000ffff047224 */ /* 0x000fe200078e00ef */
[----:B------:R-:W-:Y:S01]  /*3f20*/  ISETP.GT.U32.AND P4, PT, R2, R234, PT ;  /* 0x000000ea0200720c */ /* 0x000fe20003f84070 */
[----:B------:R-:W-:Y:S01]  /*3f30*/  IMAD.HI.U32 R240, R246, R7, RZ ;  /* 0x00000007f6f07227 */ /* 0x000fe200078e00ff */
[----:B------:R-:W-:-:S03]  /*3f40*/  IABS R6, R214 ;  /* 0x000000d600067213 */ /* 0x000fc60000000000 */
[----:B0-----:R-:W-:Y:S02]  /*3f50*/  IMAD.MOV.U32 R3, RZ, RZ, R237 ;  /* 0x000000ffff037224 */ /* 0x001fe400078e00ed */
[----:B------:R-:W-:Y:S01]  /*3f60*/  @!P6 IMAD.IADD R232, R232, 0x1, -R2 ;  /* 0x00000001e8e8e824 */ /* 0x000fe200078e0a02 */
[----:B------:R-:W-:Y:S01]  /*3f70*/  ISETP.GT.U32.AND P6, PT, R2, R126, PT ;  /* 0x0000007e0200720c */ /* 0x000fe20003fc4070 */
[----:B------:R-:W-:Y:S02]  /*3f80*/  @!P1 IMAD.MOV R4, RZ, RZ, -R4 ;  /* 0x000000ffff049224 */ /* 0x000fe400078e0a04 */
[----:B------:R-:W-:Y:S01]  /*3f90*/  @!P3 IMAD.IADD R252, R252, 0x1, -R2 ;  /* 0x00000001fcfcb824 */ /* 0x000fe200078e0a02 */
[----:B------:R-:W-:Y:S01]  /*3fa0*/  ISETP.GE.AND P3, PT, R236, RZ, PT ;  /* 0x000000ffec00720c */ /* 0x000fe20003f66270 */
[----:B------:R-:W-:Y:S01]  /*3fb0*/  @!P0 IMAD.MOV R3, RZ, RZ, -R3 ;  /* 0x000000ffff038224 */ /* 0x000fe200078e0a03 */
[----:B------:R-:W-:Y:S01]  /*3fc0*/  STL [R1+0x10], R4 ;  /* 0x0000100401007387 */ /* 0x000fe20000100800 */
[----:B------:R-:W-:Y:S01]  /*3fd0*/  IMAD.MOV R240, RZ, RZ, -R240 ;  /* 0x000000fffff07224 */ /* 0x000fe200078e0af0 */
[----:B------:R-:W-:Y:S01]  /*3fe0*/  ISETP.GT.U32.AND P1, PT, R2, R232, PT ;  /* 0x000000e80200720c */ /* 0x000fe20003f24070 */
[----:B------:R-:W-:Y:S01]  /*3ff0*/  IMAD.HI.U32 R236, R246, R238, RZ ;  /* 0x000000eef6ec7227 */ /* 0x000fe200078e00ff */
[----:B------:R0:W-:Y:S01]  /*4000*/  STL [R1+0xc], R3 ;  /* 0x00000c0301007387 */ /* 0x0001e20000100800 */
[----:B------:R-:W-:-:S02]  /*4010*/  ISETP.GT.U32.AND P0, PT, R2, R252, PT ;  /* 0x000000fc0200720c */ /* 0x000fc40003f04070 */
[--C-:B------:R-:W-:Y:S01]  /*4020*/  @!P6 IMAD.IADD R126, R126, 0x1, -R2.reuse ;  /* 0x000000017e7ee824 */ /* 0x100fe200078e0a02 */
[----:B------:R-:W2:Y:S01]  /*4030*/  LDL.LU R247, [R1+0x28] ;  /* 0x0000280001f77983 */ /* 0x000ea20000300800 */
[----:B------:R-:W-:Y:S01]  /*4040*/  @!P4 IMAD.IADD R234, R234, 0x1, -R2 ;  /* 0x00000001eaeac824 */ /* 0x000fe200078e0a02 */
[----:B------:R-:W-:Y:S01]  /*4050*/  ISETP.GE.AND P4, PT, R233, RZ, PT ;  /* 0x000000ffe900720c */ /* 0x000fe20003f86270 */
[----:B------:R-:W-:Y:S01]  /*4060*/  IMAD.HI.U32 R233, R246, R6, RZ ;  /* 0x00000006f6e97227 */ /* 0x000fe200078e00ff */
[C---:B------:R-:W-:Y:S01]  /*4070*/  ISETP.GT.U32.AND P6, PT, R2.reuse, R126, PT ;  /* 0x0000007e0200720c */ /* 0x040fe20003fc4070 */
[----:B------:R-:W3:Y:S02]  /*4080*/  LDL.LU R251, [R1+0x2c] ;  /* 0x00002c0001fb7983 */ /* 0x000ee40000300800 */
[----:B------:R-:W-:Y:S02]  /*4090*/  IMAD R7, R2, R240, R7 ;  /* 0x000000f002077224 */ /* 0x000fe400078e0207 */
[----:B0-----:R-:W-:Y:S01]  /*40a0*/  IMAD.MOV.U32 R3, RZ, RZ, R235 ;  /* 0x000000ffff037224 */ /* 0x001fe200078e00eb */
[----:B------:R-:W4:Y:S01]  /*40b0*/  LDL.LU R127, [R1+0x30] ;  /* 0x00003000017f7983 */ /* 0x000f220000300800 */
[----:B------:R-:W-:-:S02]  /*40c0*/  IMAD.MOV R236, RZ, RZ, -R236 ;  /* 0x000000ffffec7224 */ /* 0x000fc400078e0aec */
[----:B------:R-:W-:Y:S02]  /*40d0*/  IMAD.MOV R233, RZ, RZ, -R233 ;  /* 0x000000ffffe97224 */ /* 0x000fe400078e0ae9 */
[----:B------:R-:W-:Y:S01]  /*40e0*/  @!P5 IMAD.MOV R3, RZ, RZ, -R3 ;  /* 0x000000ffff03d224 */ /* 0x000fe200078e0a03 */
[C---:B------:R-:W-:Y:S01]  /*40f0*/  ISETP.GT.U32.AND P5, PT, R2.reuse, R7, PT ;  /* 0x000000070200720c */ /* 0x040fe20003fa4070 */
[C---:B------:R-:W-:Y:S02]  /*4100*/  IMAD R238, R2.reuse, R236, R238 ;  /* 0x000000ec02ee7224 */ /* 0x040fe400078e02ee */
[----:B------:R-:W-:Y:S01]  /*4110*/  IMAD R6, R2, R233, R6 ;  /* 0x000000e902067224 */ /* 0x000fe200078e0206 */
[----:B------:R-:W-:Y:S01]  /*4120*/  IABS R233, R70 ;  /* 0x0000004600e97213 */ /* 0x000fe20000000000 */
[--C-:B------:R-:W-:Y:S01]  /*4130*/  @!P6 IMAD.IADD R126, R126, 0x1, -R2.reuse ;  /* 0x000000017e7ee824 */ /* 0x100fe200078e0a02 */
[----:B------:R-:W-:Y:S01]  /*4140*/  ISETP.GT.U32.AND P6, PT, R2, R238, PT ;  /* 0x000000ee0200720c */ /* 0x000fe20003fc4070 */
[----:B------:R-:W-:Y:S01]  /*4150*/  @!P1 IMAD.IADD R232, R232, 0x1, -R2 ;  /* 0x00000001e8e89824 */ /* 0x000fe200078e0a02 */
[----:B------:R-:W-:Y:S01]  /*4160*/  ISETP.GT.U32.AND P1, PT, R2, R6, PT ;  /* 0x000000060200720c */ /* 0x000fe20003f24070 */
[----:B------:R-:W-:Y:S01]  /*4170*/  IMAD.MOV.U32 R4, RZ, RZ, R234 ;  /* 0x000000ffff047224 */ /* 0x000fe200078e00ea */
[----:B------:R0:W-:Y:S01]  /*4180*/  STL [R1+0x8], R3 ;  /* 0x0000080301007387 */ /* 0x0001e20000100800 */
[----:B------:R-:W-:Y:S01]  /*4190*/  @!P0 IMAD.IADD R252, R252, 0x1, -R2 ;  /* 0x00000001fcfc8824 */ /* 0x000fe200078e0a02 */
[----:B------:R-:W-:Y:S01]  /*41a0*/  ISETP.GE.AND P0, PT, R230, RZ, PT ;  /* 0x000000ffe600720c */ /* 0x000fe20003f06270 */
[----:B------:R-:W-:Y:S01]  /*41b0*/  @!P2 IMAD.MOV R4, RZ, RZ, -R4 ;  /* 0x000000ffff04a224 */ /* 0x000fe200078e0a04 */
[----:B------:R-:W-:Y:S01]  /*41c0*/  ISETP.GE.AND P2, PT, R231, RZ, PT ;  /* 0x000000ffe700720c */ /* 0x000fe20003f46270 */
[----:B------:R-:W-:Y:S01]  /*41d0*/  @!P5 IMAD.IADD R7, R7, 0x1, -R2 ;  /* 0x000000010707d824 */ /* 0x000fe200078e0a02 */
[----:B------:R-:W-:Y:S01]  /*41e0*/  IABS R231, R121 ;  /* 0x0000007900e77213 */ /* 0x000fe20000000000 */
[----:B------:R-:W-:-:S04]  /*41f0*/  IMAD.HI.U32 R230, R246, R233, RZ ;  /* 0x000000e9f6e67227 */ /* 0x000fc800078e00ff */
[----:B0-----:R-:W-:Y:S01]  /*4200*/  IMAD.MOV.U32 R3, RZ, RZ, R232 ;  /* 0x000000ffff037224 */ /* 0x001fe200078e00e8 */
[----:B------:R-:W-:Y:S01]  /*4210*/  ISETP.GE.AND P5, PT, R214, RZ, PT ;  /* 0x000000ffd600720c */ /* 0x000fe20003fa6270 */
[----:B------:R-:W-:Y:S02]  /*4220*/  @!P6 IMAD.IADD R238, R238, 0x1, -R2 ;  /* 0x00000001eeeee824 */ /* 0x000fe400078e0a02 */
[----:B------:R-:W-:Y:S01]  /*4230*/  @!P4 IMAD.MOV R3, RZ, RZ, -R3 ;  /* 0x000000ffff03c224 */ /* 0x000fe200078e0a03 */
[C---:B------:R-:W-:Y:S01]  /*4240*/  ISETP.GT.U32.AND P4, PT, R2.reuse, R7, PT ;  /* 0x000000070200720c */ /* 0x040fe20003f84070 */
[----:B------:R-:W-:Y:S01]  /*4250*/  IMAD.MOV R232, RZ, RZ, -R230 ;  /* 0x000000ffffe87224 */ /* 0x000fe200078e0ae6 */
[----:B------:R-:W-:Y:S01]  /*4260*/  IABS R214, R228 ;  /* 0x000000e400d67213 */ /* 0x000fe20000000000 */
[----:B------:R-:W-:Y:S01]  /*4270*/  IMAD.MOV.U32 R230, RZ, RZ, R231 ;  /* 0x000000ffffe67224 */ /* 0x000fe200078e00e7 */
[----:B------:R-:W-:Y:S01]  /*4280*/  ISETP.GT.U32.AND P6, PT, R2, R238, PT ;  /* 0x000000ee0200720c */ /* 0x000fe20003fc4070 */
[----:B------:R-:W-:Y:S01]  /*4290*/  @!P1 IMAD.IADD R6, R6, 0x1, -R2 ;  /* 0x0000000106069824 */ /* 0x000fe200078e0a02 */
[----:B------:R-:W-:Y:S01]  /*42a0*/  ISETP.GE.AND P1, PT, R222, RZ, PT ;  /* 0x000000ffde00720c */ /* 0x000fe20003f26270 */
[----:B------:R-:W-:-:S02]  /*42b0*/  IMAD R231, R2, R232, R233 ;  /* 0x000000e802e77224 */ /* 0x000fc400078e02e9 */
[----:B------:R-:W-:-:S04]  /*42c0*/  IMAD.HI.U32 R222, R246, R230, RZ ;  /* 0x000000e6f6de7227 */ /* 0x000fc800078e00ff */
[----:B------:R-:W-:Y:S02]  /*42d0*/  IMAD.MOV.U32 R232, RZ, RZ, R214 ;  /* 0x000000ffffe87224 */ /* 0x000fe400078e00d6 */
[----:B------:R-:W-:Y:S01]  /*42e0*/  @!P3 IMAD.MOV R252, RZ, RZ, -R252 ;  /* 0x000000fffffcb224 */ /* 0x000fe200078e0afc */
[----:B------:R-:W-:Y:S01]  /*42f0*/  ISETP.GT.U32.AND P3, PT, R2, R6, PT ;  /* 0x000000060200720c */ /* 0x000fe20003f64070 */
[----:B------:R-:W-:Y:S02]  /*4300*/  IMAD.MOV.U32 R214, RZ, RZ, R126 ;  /* 0x000000ffffd67224 */ /* 0x000fe400078e007e */
[----:B------:R-:W-:Y:S02]  /*4310*/  IMAD.MOV R126, RZ, RZ, -R222 ;  /* 0x000000ffff7e7224 */ /* 0x000fe400078e0ade */
[----:B------:R-:W-:Y:S01]  /*4320*/  @!P2 IMAD.MOV R214, RZ, RZ, -R214 ;  /* 0x000000ffffd6a224 */ /* 0x000fe200078e0ad6 */
[----:B------:R-:W-:Y:S01]  /*4330*/  ISETP.GE.AND P2, PT, R70, RZ, PT ;  /* 0x000000ff4600720c */ /* 0x000fe20003f46270 */
[----:B------:R-:W-:Y:S01]  /*4340*/  @!P4 IMAD.IADD R7, R7, 0x1, -R2 ;  /* 0x000000010707c824 */ /* 0x000fe200078e0a02 */
[C---:B------:R-:W-:Y:S01]  /*4350*/  ISETP.GT.U32.AND P4, PT, R2.reuse, R231, PT ;  /* 0x000000e70200720c */ /* 0x040fe20003f84070 */
[----:B------:R-:W-:-:S02]  /*4360*/  IMAD R70, R2, R126, R230 ;  /* 0x0000007e02467224 */ /* 0x000fc400078e02e6 */
[----:B------:R-:W-:Y:S02]  /*4370*/  @!P6 IMAD.IADD R238, R238, 0x1, -R2 ;  /* 0x00000001eeeee824 */ /* 0x000fe400078e0a02 */
[----:B------:R-:W-:Y:S01]  /*4380*/  IMAD.MOV.U32 R222, RZ, RZ, R7 ;  /* 0x000000ffffde7224 */ /* 0x000fe200078e0007 */
[----:B------:R-:W-:Y:S01]  /*4390*/  ISETP.GT.U32.AND P6, PT, R2, R70, PT ;  /* 0x000000460200720c */ /* 0x000fe20003fc4070 */
[----:B------:R-:W-:-:S04]  /*43a0*/  IMAD.HI.U32 R7, R246, R232, RZ ;  /* 0x000000e8f6077227 */ /* 0x000fc800078e00ff */
[--C-:B------:R-:W-:Y:S01]  /*43b0*/  @!P3 IMAD.IADD R6, R6, 0x1, -R2.reuse ;  /* 0x000000010606b824 */ /* 0x100fe200078e0a02 */
[----:B------:R-:W-:Y:S01]  /*43c0*/  ISETP.GE.AND P3, PT, R228, RZ, PT ;  /* 0x000000ffe400720c */ /* 0x000fe20003f66270 */
[----:B------:R-:W-:Y:S01]  /*43d0*/  IMAD.MOV R228, RZ, RZ, -R7 ;  /* 0x000000ffffe47224 */ /* 0x000fe200078e0a07 */
[----:B------:R-:W-:Y:S01]  /*43e0*/  IABS R7, R229 ;  /* 0x000000e500077213 */ /* 0x000fe20000000000 */
[----:B------:R-:W-:Y:S02]  /*43f0*/  @!P4 IMAD.IADD R231, R231, 0x1, -R2 ;  /* 0x00000001e7e7c824 */ /* 0x000fe400078e0a02 */
[----:B------:R-:W-:Y:S02]  /*4400*/  IMAD.MOV.U32 R230, RZ, RZ, R6 ;  /* 0x000000ffffe67224 */ /* 0x000fe400078e0006 */
[----:B------:R-:W-:Y:S02]  /*4410*/  IMAD R228, R2, R228, R232 ;  /* 0x000000e402e47224 */ /* 0x000fe400078e02e8 */
[----:B------:R-:W-:-:S02]  /*4420*/  IMAD.MOV.U32 R232, RZ, RZ, R7 ;  /* 0x000000ffffe87224 */ /* 0x000fc400078e0007 */
[----:B------:R-:W-:Y:S01]  /*4430*/  @!P0 IMAD.MOV R222, RZ, RZ, -R222 ;  /* 0x000000ffffde8224 */ /* 0x000fe200078e0ade */
[----:B------:R-:W-:Y:S01]  /*4440*/  ISETP.GE.AND P0, PT, R121, RZ, PT ;  /* 0x000000ff7900720c */ /* 0x000fe20003f06270 */
[----:B------:R-:W-:Y:S01]  /*4450*/  @!P6 IMAD.IADD R70, R70, 0x1, -R2 ;  /* 0x000000014646e824 */ /* 0x000fe200078e0a02 */
[----:B------:R-:W-:Y:S01]  /*4460*/  IABS R121, R31 ;  /* 0x0000001f00797213 */ /* 0x000fe20000000000 */
[----:B------:R-:W-:Y:S01]  /*4470*/  @!P5 IMAD.MOV R230, RZ, RZ, -R230 ;  /* 0x000000ffffe6d224 */ /* 0x000fe200078e0ae6 */
[----:B------:R-:W-:Y:S01]  /*4480*/  ISETP.GT.U32.AND P5, PT, R2, R231, PT ;  /* 0x000000e70200720c */ /* 0x000fe20003fa4070 */
[----:B------:R-:W-:Y:S01]  /*4490*/  IMAD.HI.U32 R126, R246, R232, RZ ;  /* 0x000000e8f67e7227 */ /* 0x000fe200078e00ff */
[----:B------:R-:W-:-:S03]  /*44a0*/  ISETP.GT.U32.AND P6, PT, R2, R70, PT ;  /* 0x000000460200720c */ /* 0x000fc60003fc4070 */
[----:B------:R-:W-:-:S04]  /*44b0*/  IMAD.HI.U32 R6, R246, R121, RZ ;  /* 0x00000079f6067227 */ /* 0x000fc800078e00ff */
[----:B------:R-:W-:Y:S02]  /*44c0*/  IMAD.MOV R126, RZ, RZ, -R126 ;  /* 0x000000ffff7e7224 */ /* 0x000fe400078e0a7e */
[----:B------:R-:W-:Y:S02]  /*44d0*/  IMAD.MOV R6, RZ, RZ, -R6 ;  /* 0x000000ffff067224 */ /* 0x000fe400078e0a06 */
[----:B------:R-:W-:Y:S01]  /*44e0*/  @!P1 IMAD.MOV R238, RZ, RZ, -R238 ;  /* 0x000000ffffee9224 */ /* 0x000fe200078e0aee */
[C---:B------:R-:W-:Y:S01]  /*44f0*/  ISETP.GT.U32.AND P1, PT, R2.reuse, R228, PT ;  /* 0x000000e40200720c */ /* 0x040fe20003f24070 */
[C---:B------:R-:W-:Y:S02]  /*4500*/  IMAD R232, R2.reuse, R126, R232 ;  /* 0x0000007e02e87224 */ /* 0x040fe400078e02e8 */
[C---:B------:R-:W-:Y:S02]  /*4510*/  IMAD R121, R2.reuse, R6, R121 ;  /* 0x0000000602797224 */ /* 0x040fe400078e0279 */
[--C-:B------:R-:W-:Y:S01]  /*4520*/  @!P5 IMAD.IADD R231, R231, 0x1, -R2.reuse ;  /* 0x00000001e7e7d824 */ /* 0x100fe200078e0a02 */
[----:B------:R-:W-:Y:S01]  /*4530*/  ISETP.GT.U32.AND P5, PT, R2, R232, PT ;  /* 0x000000e80200720c */ /* 0x000fe20003fa4070 */
[----:B------:R-:W-:Y:S01]  /*4540*/  @!P6 IMAD.IADD R70, R70, 0x1, -R2 ;  /* 0x000000014646e824 */ /* 0x000fe200078e0a02 */
[----:B------:R-:W-:-:S02]  /*4550*/  ISETP.GE.AND P4, PT, R229, RZ, PT ;  /* 0x000000ffe500720c */ /* 0x000fc40003f86270 */
[----:B------:R-:W-:Y:S02]  /*4560*/  ISETP.GT.U32.AND P6, PT, R2, R121, PT ;  /* 0x000000790200720c */ /* 0x000fe40003fc4070 */
[----:B------:R-:W-:Y:S01]  /*4570*/  IABS R229, R86 ;  /* 0x0000005600e57213 */ /* 0x000fe20000000000 */
[----:B------:R-:W-:Y:S01]  /*4580*/  @!P1 IMAD.IADD R228, R228, 0x1, -R2 ;  /* 0x00000001e4e49824 */ /* 0x000fe200078e0a02 */
[----:B------:R-:W-:-:S03]  /*4590*/  IABS R7, R105 ;  /* 0x0000006900077213 */ /* 0x000fc60000000000 */
[----:B------:R-:W-:Y:S01]  /*45a0*/  IMAD.HI.U32 R233, R246, R229, RZ ;  /* 0x000000e5f6e97227 */ /* 0x000fe200078e00ff */
[----:B------:R-:W-:-:S03]  /*45b0*/  IABS R126, R138 ;  /* 0x0000008a007e7213 */ /* 0x000fc60000000000 */
[----:B------:R-:W-:Y:S01]  /*45c0*/  @!P5 IMAD.IADD R232, R232, 0x1, -R2 ;  /* 0x00000001e8e8d824 */ /* 0x000fe200078e0a02 */
[----:B------:R-:W-:Y:S01]  /*45d0*/  ISETP.GT.U32.AND P5, PT, R2, R228, PT ;  /* 0x000000e40200720c */ /* 0x000fe20003fa4070 */
[----:B------:R-:W-:Y:S02]  /*45e0*/  IMAD.MOV R233, RZ, RZ, -R233 ;  /* 0x000000ffffe97224 */ /* 0x000fe400078e0ae9 */
[----:B------:R-:W-:-:S04]  /*45f0*/  IMAD.HI.U32 R6, R246, R7, RZ ;  /* 0x00000007f6067227 */ /* 0x000fc800078e00ff */
[----:B------:R-:W-:Y:S01]  /*4600*/  @!P6 IMAD.IADD R121, R121, 0x1, -R2 ;  /* 0x000000017979e824 */ /* 0x000fe200078e0a02 */
[C---:B------:R-:W-:Y:S01]  /*4610*/  ISETP.GT.U32.AND P6, PT, R2.reuse, R232, PT ;  /* 0x000000e80200720c */ /* 0x040fe20003fc4070 */
[----:B------:R-:W-:Y:S02]  /*4620*/  IMAD R229, R2, R233, R229 ;  /* 0x000000e902e57224 */ /* 0x000fe400078e02e5 */
[----:B------:R-:W-:Y:S02]  /*4630*/  IMAD.MOV R6, RZ, RZ, -R6 ;  /* 0x000000ffff067224 */ /* 0x000fe400078e0a06 */
[----:B------:R-:W-:-:S04]  /*4640*/  IMAD.HI.U32 R233, R246, R126, RZ ;  /* 0x0000007ef6e97227 */ /* 0x000fc800078e00ff */
[----:B------:R-:W-:Y:S02]  /*4650*/  IMAD R7, R2, R6, R7 ;  /* 0x0000000602077224 */ /* 0x000fe400078e0207 */
[----:B------:R-:W-:Y:S01]  /*4660*/  IMAD.MOV R233, RZ, RZ, -R233 ;  /* 0x000000ffffe97224 */ /* 0x000fe200078e0ae9 */
[----:B------:R-:W-:Y:S01]  /*4670*/  ISETP.GE.AND P1, PT, R31, RZ, PT ;  /* 0x000000ff1f00720c */ /* 0x000fe20003f26270 */
[----:B------:R-:W-:Y:S01]  /*4680*/  @!P5 IMAD.IADD R228, R228, 0x1, -R2 ;  /* 0x00000001e4e4d824 */ /* 0x000fe200078e0a02 */
[C---:B------:R-:W-:Y:S01]  /*4690*/  ISETP.GT.U32.AND P5, PT, R2.reuse, R7, PT ;  /* 0x000000070200720c */ /* 0x040fe20003fa4070 */
[C---:B------:R-:W-:Y:S02]  /*46a0*/  IMAD R126, R2.reuse, R233, R126 ;  /* 0x000000e9027e7224 */ /* 0x040fe400078e027e */
[----:B------:R-:W-:Y:S02]  /*46b0*/  IMAD.MOV.U32 R31, RZ, RZ, R231 ;  /* 0x000000ffff1f7224 */ /* 0x000fe400078e00e7 */
[----:B------:R-:W-:Y:S01]  /*46c0*/  @!P0 IMAD.MOV R70, RZ, RZ, -R70 ;  /* 0x000000ffff468224 */ /* 0x000fe200078e0a46 */
[----:B------:R-:W-:Y:S01]  /*46d0*/  ISETP.GT.U32.AND P0, PT, R2, R229, PT ;  /* 0x000000e50200720c */ /* 0x000fe20003f04070 */
[----:B------:R-:W-:Y:S01]  /*46e0*/  @!P6 IMAD.IADD R232, R232, 0x1, -R2 ;  /* 0x00000001e8e8e824 */ /* 0x000fe200078e0a02 */
[----:B------:R-:W-:Y:S01]  /*46f0*/  ISETP.GT.U32.AND P6, PT, R2, R126, PT ;  /* 0x0000007e0200720c */ /* 0x000fe20003fc4070 */
[----:B------:R-:W-:Y:S01]  /*4700*/  @!P2 IMAD.MOV R31, RZ, RZ, -R31 ;  /* 0x000000ffff1fa224 */ /* 0x000fe200078e0a1f */
[----:B------:R-:W-:-:S02]  /*4710*/  IABS R6, R154 ;  /* 0x0000009a00067213 */ /* 0x000fc40000000000 */
[----:B------:R-:W-:-:S03]  /*4720*/  ISETP.GT.U32.AND P2, PT, R2, R121, PT ;  /* 0x000000790200720c */ /* 0x000fc60003f44070 */
[----:B------:R-:W-:Y:S01]  /*4730*/  IMAD.HI.U32 R231, R246, R6, RZ ;  /* 0x00000006f6e77227 */ /* 0x000fe200078e00ff */
[----:B------:R-:W-:-:S03]  /*4740*/  IABS R242, R182 ;  /* 0x000000b600f27213 */ /* 0x000fc60000000000 */
[--C-:B------:R-:W-:Y:S02]  /*4750*/  @!P5 IMAD.IADD R7, R7, 0x1, -R2.reuse ;  /* 0x000000010707d824 */ /* 0x100fe400078e0a02 */
[----:B------:R-:W-:Y:S02]  /*4760*/  IMAD.MOV R231, RZ, RZ, -R231 ;  /* 0x000000ffffe77224 */ /* 0x000fe400078e0ae7 */
[--C-:B------:R-:W-:Y:S02]  /*4770*/  @!P0 IMAD.IADD R229, R229, 0x1, -R2.reuse ;  /* 0x00000001e5e58824 */ /* 0x100fe400078e0a02 */
[----:B------:R-:W-:Y:S01]  /*4780*/  @!P6 IMAD.IADD R126, R126, 0x1, -R2 ;  /* 0x000000017e7ee824 */ /* 0x000fe200078e0a02 */
[C---:B------:R-:W-:Y:S01]  /*4790*/  ISETP.GT.U32.AND P6, PT, R2.reuse, R7, PT ;  /* 0x000000070200720c */ /* 0x040fe20003fc4070 */
[C---:B------:R-:W-:Y:S01]  /*47a0*/  IMAD R6, R2.reuse, R231, R6 ;  /* 0x000000e702067224 */ /* 0x040fe200078e0206 */
[----:B------:R-:W-:Y:S01]  /*47b0*/  IABS R231, R227 ;  /* 0x000000e300e77213 */ /* 0x000fe20000000000 */
[----:B------:R-:W-:Y:S01]  /*47c0*/  @!P2 IMAD.IADD R121, R121, 0x1, -R2 ;  /* 0x000000017979a824 */ /* 0x000fe200078e0a02 */
[----:B------:R-:W-:Y:S01]  /*47d0*/  ISETP.GT.U32.AND P5, PT, R2, R229, PT ;  /* 0x000000e50200720c */ /* 0x000fe20003fa4070 */
[----:B------:R-:W-:Y:S01]  /*47e0*/  IMAD.HI.U32 R233, R246, R242, RZ ;  /* 0x000000f2f6e97227 */ /* 0x000fe200078e00ff */
[----:B------:R-:W-:-:S02]  /*47f0*/  ISETP.GE.AND P0, PT, R105, RZ, PT ;  /* 0x000000ff6900720c */ /* 0x000fc40003f06270 */
[----:B------:R-:W-:Y:S01]  /*4800*/  ISETP.GE.AND P2, PT, R86, RZ, PT ;  /* 0x000000ff5600720c */ /* 0x000fe20003f46270 */
[----:B------:R-:W-:Y:S02]  /*4810*/  IMAD.MOV.U32 R105, RZ, RZ, R232 ;  /* 0x000000ffff697224 */ /* 0x000fe400078e00e8 */
[----:B------:R-:W-:Y:S02]  /*4820*/  IMAD.MOV R233, RZ, RZ, -R233 ;  /* 0x000000ffffe97224 */ /* 0x000fe400078e0ae9 */
[----:B------:R-:W-:Y:S02]  /*4830*/  IMAD.MOV.U32 R86, RZ, RZ, R228 ;  /* 0x000000ffff567224 */ /* 0x000fe400078e00e4 */
[----:B------:R-:W-:Y:S01]  /*4840*/  @!P1 IMAD.MOV R121, RZ, RZ, -R121 ;  /* 0x000000ffff799224 */ /* 0x000fe200078e0a79 */
[----:B------:R-:W-:Y:S01]  /*4850*/  ISETP.GT.U32.AND P1, PT, R2, R6, PT ;  /* 0x000000060200720c */ /* 0x000fe20003f24070 */
[----:B------:R-:W-:Y:S02]  /*4860*/  IMAD.MOV.U32 R228, RZ, RZ, R231 ;  /* 0x000000ffffe47224 */ /* 0x000fe400078e00e7 */
[----:B------:R-:W-:Y:S01]  /*4870*/  @!P4 IMAD.MOV R105, RZ, RZ, -R105 ;  /* 0x000000ffff69c224 */ /* 0x000fe200078e0a69 */
[----:B------:R-:W-:Y:S01]  /*4880*/  ISETP.GE.AND P4, PT, R138, RZ, PT ;  /* 0x000000ff8a00720c */ /* 0x000fe20003f86270 */
[----:B------:R-:W-:Y:S01]  /*4890*/  @!P3 IMAD.MOV R86, RZ, RZ, -R86 ;  /* 0x000000ffff56b224 */ /* 0x000fe200078e0a56 */
[C---:B------:R-:W-:Y:S01]  /*48a0*/  ISETP.GT.U32.AND P3, PT, R2.reuse, R126, PT ;  /* 0x0000007e0200720c */ /* 0x040fe20003f64070 */
[----:B------:R-:W-:-:S02]  /*48b0*/  IMAD R242, R2, R233, R242 ;  /* 0x000000e902f27224 */ /* 0x000fc400078e02f2 */
[----:B------:R-:W-:-:S04]  /*48c0*/  IMAD.HI.U32 R138, R246, R228, RZ ;  /* 0x000000e4f68a7227 */ /* 0x000fc800078e00ff */
[----:B------:R-:W-:Y:S01]  /*48d0*/  @!P6 IMAD.IADD R7, R7, 0x1, -R2 ;  /* 0x000000010707e824 */ /* 0x000fe200078e0a02 */
[C---:B------:R-:W-:Y:S01]  /*48e0*/  ISETP.GT.U32.AND P6, PT, R2.reuse, R242, PT ;  /* 0x000000f20200720c */ /* 0x040fe20003fc4070 */
[----:B------:R-:W-:Y:S02]  /*48f0*/  IMAD.MOV R138, RZ, RZ, -R138 ;  /* 0x000000ffff8a7224 */ /* 0x000fe400078e0a8a */
[----:B------:R-:W-:Y:S02]  /*4900*/  @!P5 IMAD.IADD R229, R229, 0x1, -R2 ;  /* 0x00000001e5e5d824 */ /* 0x000fe400078e0a02 */
[----:B------:R-:W-:Y:S01]  /*4910*/  IMAD R228, R2, R138, R228 ;  /* 0x0000008a02e47224 */ /* 0x000fe200078e02e4 */
[----:B------:R-:W-:Y:S01]  /*4920*/  IABS R232, R196 ;  /* 0x000000c400e87213 */ /* 0x000fe20000000000 */
[--C-:B------:R-:W-:Y:S02]  /*4930*/  @!P1 IMAD.IADD R6, R6, 0x1, -R2.reuse ;  /* 0x0000000106069824 */ /* 0x100fe400078e0a02 */
[----:B------:R-:W-:Y:S01]  /*4940*/  IMAD.MOV.U32 R138, RZ, RZ, R229 ;  /* 0x000000ffff8a7224 */ /* 0x000fe200078e00e5 */
[----:B------:R-:W-:Y:S01]  /*4950*/  IABS R231, R210 ;  /* 0x000000d200e77213 */ /* 0x000fe20000000000 */
[----:B------:R-:W-:Y:S01]  /*4960*/  @!P3 IMAD.IADD R126, R126, 0x1, -R2 ;  /* 0x000000017e7eb824 */ /* 0x000fe200078e0a02 */
[----:B------:R-:W-:Y:S01]  /*4970*/  ISETP.GE.AND P3, PT, R182, RZ, PT ;  /* 0x000000ffb600720c */ /* 0x000fe20003f66270 */
[----:B------:R-:W-:Y:S01]  /*4980*/  @!P2 IMAD.MOV R138, RZ, RZ, -R138 ;  /* 0x000000ffff8aa224 */ /* 0x000fe200078e0a8a */
[----:B------:R-:W-:Y:S01]  /*4990*/  ISETP.GT.U32.AND P2, PT, R2, R6, PT ;  /* 0x000000060200720c */ /* 0x000fe20003f44070 */
[----:B------:R-:W-:Y:S01]  /*49a0*/  IMAD.HI.U32 R233, R246, R232, RZ ;  /* 0x000000e8f6e97227 */ /* 0x000fe200078e00ff */
[----:B------:R-:W-:-:S02]  /*49b0*/  IABS R182, R113 ;  /* 0x0000007100b67213 */ /* 0x000fc40000000000 */
[----:B------:R-:W-:Y:S01]  /*49c0*/  ISETP.GE.AND P1, PT, R227, RZ, PT ;  /* 0x000000ffe300720c */ /* 0x000fe20003f26270 */
[----:B------:R-:W-:Y:S01]  /*49d0*/  @!P6 IMAD.IADD R242, R242, 0x1, -R2 ;  /* 0x00000001f2f2e824 */ /* 0x000fe200078e0a02 */
[----:B------:R-:W-:Y:S01]  /*49e0*/  ISETP.GE.AND P5, PT, R154, RZ, PT ;  /* 0x000000ff9a00720c */ /* 0x000fe20003fa6270 */
[----:B------:R-:W-:Y:S01]  /*49f0*/  IMAD.HI.U32 R227, R246, R231, RZ ;  /* 0x000000e7f6e37227 */ /* 0x000fe200078e00ff */
[----:B------:R-:W-:-:S03]  /*4a00*/  ISETP.GT.U32.AND P6, PT, R2, R228, PT ;  /* 0x000000e40200720c */ /* 0x000fc60003fc4070 */
[----:B------:R-:W-:Y:S02]  /*4a10*/  IMAD.MOV.U32 R154, RZ, RZ, R7 ;  /* 0x000000ffff9a7224 */ /* 0x000fe400078e0007 */
[----:B------:R-:W-:Y:S02]  /*4a20*/  IMAD.MOV R233, RZ, RZ, -R233 ;  /* 0x000000ffffe97224 */ /* 0x000fe400078e0ae9 */
[----:B------:R-:W-:Y:S02]  /*4a30*/  IMAD.MOV.U32 R7, RZ, RZ, R182 ;  /* 0x000000ffff077224 */ /* 0x000fe400078e00b6 */
[----:B------:R-:W-:Y:S02]  /*4a40*/  IMAD.MOV.U32 R182, RZ, RZ, R126 ;  /* 0x000000ffffb67224 */ /* 0x000fe400078e007e */
[----:B------:R-:W-:Y:S02]  /*4a50*/  IMAD.MOV R126, RZ, RZ, -R227 ;  /* 0x000000ffff7e7224 */ /* 0x000fe400078e0ae3 */
[----:B------:R-:W-:-:S02]  /*4a60*/  IMAD R227, R2, R233, R232 ;  /* 0x000000e902e37224 */ /* 0x000fc400078e02e8 */
[----:B------:R-:W-:Y:S02]  /*4a70*/  IMAD R126, R2, R126, R231 ;  /* 0x0000007e027e7224 */ /* 0x000fe400078e02e7 */
[----:B------:R-:W-:Y:S01]  /*4a80*/  @!P2 IMAD.IADD R6, R6, 0x1, -R2 ;  /* 0x000000010606a824 */ /* 0x000fe200078e0a02 */
[C---:B------:R-:W-:Y:S01]  /*4a90*/  ISETP.GT.U32.AND P2, PT, R2.reuse, R227, PT ;  /* 0x000000e30200720c */ /* 0x040fe20003f44070 */
[----:B------:R-:W-:Y:S01]  /*4aa0*/  @!P0 IMAD.MOV R154, RZ, RZ, -R154 ;  /* 0x000000ffff9a8224 */ /* 0x000fe200078e0a9a */
[----:B------:R-:W-:Y:S01]  /*4ab0*/  ISETP.GT.U32.AND P0, PT, R2, R242, PT ;  /* 0x000000f20200720c */ /* 0x000fe20003f04070 */
[----:B------:R-:W-:Y:S01]  /*4ac0*/  @!P6 IMAD.IADD R228, R228, 0x1, -R2 ;  /* 0x00000001e4e4e824 */ /* 0x000fe200078e0a02 */
[----:B------:R-:W-:Y:S01]  /*4ad0*/  ISETP.GT.U32.AND P6, PT, R2, R126, PT ;  /* 0x0000007e0200720c */ /* 0x000fe20003fc4070 */
[----:B------:R-:W-:-:S04]  /*4ae0*/  IMAD.HI.U32 R229, R246, R7, RZ ;  /* 0x00000007f6e57227 */ /* 0x000fc800078e00ff */
[----:B------:R-:W-:-:S04]  /*4af0*/  IMAD.MOV R229, RZ, RZ, -R229 ;  /* 0x000000ffffe57224 */ /* 0x000fc800078e0ae5 */
[----:B------:R-:W-:Y:S01]  /*4b00*/  IMAD R7, R2, R229, R7 ;  /* 0x000000e502077224 */ /* 0x000fe200078e0207 */
[----:B------:R-:W-:Y:S01]  /*4b10*/  IABS R229, R23 ;  /* 0x0000001700e57213 */ /* 0x000fe20000000000 */
[--C-:B------:R-:W-:Y:S02]  /*4b20*/  @!P2 IMAD.IADD R227, R227, 0x1, -R2.reuse ;  /* 0x00000001e3e3a824 */ /* 0x100fe400078e0a02 */
[--C-:B------:R-:W-:Y:S02]  /*4b30*/  @!P0 IMAD.IADD R242, R242, 0x1, -R2.reuse ;  /* 0x00000001f2f28824 */ /* 0x100fe400078e0a02 */
[----:B------:R-:W-:Y:S01]  /*4b40*/  @!P6 IMAD.IADD R126, R126, 0x1, -R2 ;  /* 0x000000017e7ee824 */ /* 0x000fe200078e0a02 */
[----:B------:R-:W-:Y:S01]  /*4b50*/  ISETP.GT.U32.AND P6, PT, R2, R227, PT ;  /* 0x000000e30200720c */ /* 0x000fe20003fc4070 */
[----:B------:R-:W-:Y:S01]  /*4b60*/  IMAD.HI.U32 R233, R246, R229, RZ ;  /* 0x000000e5f6e97227 */ /* 0x000fe200078e00ff */
[----:B------:R-:W-:-:S03]  /*4b70*/  ISETP.GT.U32.AND P2, PT, R2, R228, PT ;  /* 0x000000e40200720c */ /* 0x000fc60003f44070 */
[----:B------:R-:W-:Y:S01]  /*4b80*/  @!P3 IMAD.MOV R242, RZ, RZ, -R242 ;  /* 0x000000fffff2b224 */ /* 0x000fe200078e0af2 */
[----:B------:R-:W-:Y:S01]  /*4b90*/  ISETP.GT.U32.AND P3, PT, R2, R7, PT ;  /* 0x000000070200720c */ /* 0x000fe20003f64070 */
[----:B------:R-:W-:Y:S01]  /*4ba0*/  @!P4 IMAD.MOV R182, RZ, RZ, -R182 ;  /* 0x000000ffffb6c224 */ /* 0x000fe200078e0ab6 */
[----:B------:R-:W-:Y:S01]  /*4bb0*/  ISETP.GE.AND P0, PT, R210, RZ, PT ;  /* 0x000000ffd200720c */ /* 0x000fe20003f06270 */
[----:B------:R-:W-:Y:S01]  /*4bc0*/  IMAD.MOV.U32 R210, RZ, RZ, R6 ;  /* 0x000000ffffd27224 */ /* 0x000fe200078e0006 */
[----:B------:R-:W-:Y:S01]  /*4bd0*/  ISETP.GE.AND P4, PT, R196, RZ, PT ;  /* 0x000000ffc400720c */ /* 0x000fe20003f86270 */
[----:B------:R-:W-:Y:S01]  /*4be0*/  IMAD.MOV R233, RZ, RZ, -R233 ;  /* 0x000000ffffe97224 */ /* 0x000fe200078e0ae9 */
[----:B------:R-:W-:Y:S01]  /*4bf0*/  IABS R196, R78 ;  /* 0x0000004e00c47213 */ /* 0x000fe20000000000 */
[----:B------:R-:W-:Y:S01]  /*4c00*/  @!P5 IMAD.MOV R210, RZ, RZ, -R210 ;  /* 0x000000ffffd2d224 */ /* 0x000fe200078e0ad2 */
[C---:B------:R-:W-:Y:S01]  /*4c10*/  ISETP.GT.U32.AND P5, PT, R2.reuse, R126, PT ;  /* 0x0000007e0200720c */ /* 0x040fe20003fa4070 */
[----:B------:R-:W-:-:S02]  /*4c20*/  IMAD R229, R2, R233, R229 ;  /* 0x000000e902e57224 */ /* 0x000fc400078e02e5 */
[----:B------:R-:W-:-:S04]  /*4c30*/  IMAD.HI.U32 R6, R246, R196, RZ ;  /* 0x000000c4f6067227 */ /* 0x000fc800078e00ff */
[----:B------:R-:W-:Y:S01]  /*4c40*/  @!P6 IMAD.IADD R227, R227, 0x1, -R2 ;  /* 0x00000001e3e3e824 */ /* 0x000fe200078e0a02 */
[----:B------:R-:W-:Y:S01]  /*4c50*/  ISETP.GT.U32.AND P6, PT, R2, R229, PT ;  /* 0x000000e50200720c */ /* 0x000fe20003fc4070 */
[----:B------:R-:W-:Y:S02]  /*4c60*/  IMAD.MOV R6, RZ, RZ, -R6 ;  /* 0x000000ffff067224 */ /* 0x000fe400078e0a06 */
[--C-:B------:R-:W-:Y:S01]  /*4c70*/  @!P3 IMAD.IADD R7, R7, 0x1, -R2.reuse ;  /* 0x000000010707b824 */ /* 0x100fe200078e0a02 */
[----:B------:R-:W-:Y:S01]  /*4c80*/  IABS R231, R33 ;  /* 0x0000002100e77213 */ /* 0x000fe20000000000 */
[----:B------:R-:W-:Y:S01]  /*4c90*/  @!P2 IMAD.IADD R228, R228, 0x1, -R2 ;  /* 0x00000001e4e4a824 */ /* 0x000fe200078e0a02 */
[----:B------:R-:W-:Y:S01]  /*4ca0*/  ISETP.GE.AND P2, PT, R113, RZ, PT ;  /* 0x000000ff7100720c */ /* 0x000fe20003f46270 */
[C---:B------:R-:W-:Y:S01]  /*4cb0*/  IMAD R6, R2.reuse, R6, R196 ;  /* 0x0000000602067224 */ /* 0x040fe200078e02c4 */
[----:B------:R-:W-:Y:S01]  /*4cc0*/  ISETP.GT.U32.AND P3, PT, R2, R7, PT ;  /* 0x000000070200720c */ /* 0x000fe20003f64070 */
[----:B------:R-:W-:-:S02]  /*4cd0*/  IMAD.MOV.U32 R113, RZ, RZ, R228 ;  /* 0x000000ffff717224 */ /* 0x000fc400078e00e4 */
[----:B------:R-:W-:-:S04]  /*4ce0*/  IMAD.HI.U32 R196, R246, R231, RZ ;  /* 0x000000e7f6c47227 */ /* 0x000fc800078e00ff */
[----:B------:R-:W-:Y:S01]  /*4cf0*/  @!P5 IMAD.IADD R126, R126, 0x1, -R2 ;  /* 0x000000017e7ed824 */ /* 0x000fe200078e0a02 */
[C---:B------:R-:W-:Y:S01]  /*4d00*/  ISETP.GT.U32.AND P5, PT, R2.reuse, R6, PT ;  /* 0x000000060200720c */ /* 0x040fe20003fa4070 */
[----:B------:R-:W-:Y:S01]  /*4d10*/  @!P1 IMAD.MOV R113, RZ, RZ, -R113 ;  /* 0x000000ffff719224 */ /* 0x000fe200078e0a71 */
[----:B------:R-:W-:Y:S01]  /*4d20*/  ISETP.GE.AND P1, PT, R23, RZ, PT ;  /* 0x000000ff1700720c */ /* 0x000fe20003f26270 */
[----:B------:R-:W-:Y:S01]  /*4d30*/  IMAD.MOV R23, RZ, RZ, -R196 ;  /* 0x000000ffff177224 */ /* 0x000fe200078e0ac4 */
[----:B------:R-:W-:Y:S01]  /*4d40*/  IABS R228, R42 ;  /* 0x0000002a00e47213 */ /* 0x000fe20000000000 */
[----:B------:R-:W-:Y:S02]  /*4d50*/  @!P6 IMAD.IADD R229, R229, 0x1, -R2 ;  /* 0x00000001e5e5e824 */ /* 0x000fe400078e0a02 */
[----:B------:R-:W-:Y:S01]  /*4d60*/  IMAD.MOV.U32 R196, RZ, RZ, R227 ;  /* 0x000000ffffc47224 */ /* 0x000fe200078e00e3 */
[----:B------:R-:W-:Y:S01]  /*4d70*/  IABS R232, R29 ;  /* 0x0000001d00e87213 */ /* 0x000fe20000000000 */
[----:B------:R-:W-:-:S02]  /*4d80*/  IMAD R231, R2, R23, R231 ;  /* 0x0000001702e77224 */ /* 0x000fc400078e02e7 */
[----:B------:R-:W-:Y:S01]  /*4d90*/  @!P4 IMAD.MOV R196, RZ, RZ, -R196 ;  /* 0x000000ffffc4c224 */ /* 0x000fe200078e0ac4 */
[----:B------:R-:W-:Y:S01]  /*4da0*/  ISETP.GT.U32.AND P4, PT, R2, R229, PT ;  /* 0x000000e50200720c */ /* 0x000fe20003f84070 */
[----:B------:R-:W-:Y:S01]  /*4db0*/  IMAD.HI.U32 R23, R246, R228, RZ ;  /* 0x000000e4f6177227 */ /* 0x000fe200078e00ff */
[----:B------:R-:W-:-:S03]  /*4dc0*/  ISETP.GE.AND P6, PT, R78, RZ, PT ;  /* 0x000000ff4e00720c */ /* 0x000fc60003fc6270 */
[----:B------:R-:W-:Y:S02]  /*4dd0*/  @!P3 IMAD.IADD R7, R7, 0x1, -R2 ;  /* 0x000000010707b824 */ /* 0x000fe400078e0a02 */
[----:B------:R-:W-:-:S04]  /*4de0*/  IMAD.HI.U32 R233, R246, R232, RZ ;  /* 0x000000e8f6e97227 */ /* 0x000fc800078e00ff */
[----:B------:R-:W-:Y:S02]  /*4df0*/  IMAD.MOV.U32 R78, RZ, RZ, R126 ;  /* 0x000000ffff4e7224 */ /* 0x000fe400078e007e */
[----:B------:R-:W-:Y:S02]  /*4e00*/  IMAD.MOV R126, RZ, RZ, -R23 ;  /* 0x000000ffff7e7224 */ /* 0x000fe400078e0a17 */
[----:B------:R-:W-:Y:S02]  /*4e10*/  @!P5 IMAD.IADD R6, R6, 0x1, -R2 ;  /* 0x000000010606d824 */ /* 0x000fe400078e0a02 */
[----:B------:R-:W-:Y:S02]  /*4e20*/  IMAD.MOV.U32 R23, RZ, RZ, R7 ;  /* 0x000000ffff177224 */ /* 0x000fe400078e0007 */
[----:B------:R-:W-:Y:S01]  /*4e30*/  IMAD.MOV R233, RZ, RZ, -R233 ;  /* 0x000000ffffe97224 */ /* 0x000fe200078e0ae9 */
[C---:B------:R-:W-:Y:S01]  /*4e40*/  ISETP.GT.U32.AND P5, PT, R2.reuse, R6, PT ;  /* 0x000000060200720c */ /* 0x040fe20003fa4070 */
[----:B------:R-:W-:-:S02]  /*4e50*/  IMAD R228, R2, R126, R228 ;  /* 0x0000007e02e47224 */ /* 0x000fc400078e02e4 */
[----:B------:R-:W-:Y:S01]  /*4e60*/  @!P2 IMAD.MOV R23, RZ, RZ, -R23 ;  /* 0x000000ffff17a224 */ /* 0x000fe200078e0a17 */
[C---:B------:R-:W-:Y:S01]  /*4e70*/  ISETP.GT.U32.AND P2, PT, R2.reuse, R231, PT ;  /* 0x000000e70200720c */ /* 0x040fe20003f44070 */
[C---:B------:R-:W-:Y:S02]  /*4e80*/  IMAD R232, R2.reuse, R233, R232 ;  /* 0x000000e902e87224 */ /* 0x040fe400078e02e8 */
[----:B------:R-:W-:Y:S01]  /*4e90*/  @!P4 IMAD.IADD R229, R229, 0x1, -R2 ;  /* 0x00000001e5e5c824 */ /* 0x000fe200078e0a02 */
[C---:B------:R-:W-:Y:S02]  /*4ea0*/  ISETP.GT.U32.AND P4, PT, R2.reuse, R228, PT ;  /* 0x000000e40200720c */ /* 0x040fe40003f84070 */
[----:B------:R-:W-:Y:S01]  /*4eb0*/  ISETP.GT.U32.AND P3, PT, R2, R232, PT ;  /* 0x000000e80200720c */ /* 0x000fe20003f64070 */
[----:B------:R-:W-:Y:S01]  /*4ec0*/  @!P0 IMAD.MOV R78, RZ, RZ, -R78 ;  /* 0x000000ffff4e8224 */ /* 0x000fe200078e0a4e */
[----:B------:R-:W-:Y:S02]  /*4ed0*/  ISETP.GE.AND P0, PT, R29, RZ, PT ;  /* 0x000000ff1d00720c */ /* 0x000fe40003f06270 */
[----:B------:R-:W-:Y:S01]  /*4ee0*/  IABS R29, R8 ;  /* 0x00000008001d7213 */ /* 0x000fe20000000000 */
[--C-:B------:R-:W-:Y:S01]  /*4ef0*/  @!P5 IMAD.IADD R6, R6, 0x1, -R2.reuse ;  /* 0x000000010606d824 */ /* 0x100fe200078e0a02 */
[----:B------:R-:W-:Y:S01]  /*4f00*/  ISETP.GE.AND P5, PT, R33, RZ, PT ;  /* 0x000000ff2100720c */ /* 0x000fe20003fa6270 */
[----:B------:R-:W-:-:S02]  /*4f10*/  @!P2 IMAD.IADD R231, R231, 0x1, -R2 ;  /* 0x00000001e7e7a824 */ /* 0x000fc400078e0a02 */
[----:B------:R-:W-:Y:S02]  /*4f20*/  IMAD.MOV.U32 R33, RZ, RZ, R29 ;  /* 0x000000ffff217224 */ /* 0x000fe400078e001d */
[--C-:B------:R-:W-:Y:S01]  /*4f30*/  @!P4 IMAD.IADD R228, R228, 0x1, -R2.reuse ;  /* 0x00000001e4e4c824 */ /* 0x100fe200078e0a02 */
[----:B------:R-:W-:Y:S01]  /*4f40*/  ISETP.GT.U32.AND P4, PT, R2, R231, PT ;  /* 0x000000e70200720c */ /* 0x000fe20003f84070 */
[----:B------:R-:W-:Y:S02]  /*4f50*/  @!P3 IMAD.IADD R232, R232, 0x1, -R2 ;  /* 0x00000001e8e8b824 */ /* 0x000fe400078e0a02 */
[----:B------:R-:W-:-:S03]  /*4f60*/  IMAD.HI.U32 R126, R246, R33, RZ ;  /* 0x00000021f67e7227 */ /* 0x000fc600078e00ff */
[C---:B------:R-:W-:Y:S01]  /*4f70*/  ISETP.GT.U32.AND P2, PT, R2.reuse, R232, PT ;  /* 0x000000e80200720c */ /* 0x040fe20003f44070 */
[----:B------:R-:W-:Y:S01]  /*4f80*/  IMAD.MOV R126, RZ, RZ, -R126 ;  /* 0x000000ffff7e7224 */ /* 0x000fe200078e0a7e */
[----:B------:R-:W-:Y:S01]  /*4f90*/  IABS R7, R17 ;  /* 0x0000001100077213 */ /* 0x000fe20000000000 */
[----:B------:R-:W-:Y:S02]  /*4fa0*/  IMAD.MOV.U32 R29, RZ, RZ, R6 ;  /* 0x000000ffff1d7224 */ /* 0x000fe400078e0006 */
[----:B------:R-:W-:Y:S02]  /*4fb0*/  IMAD R33, R2, R126, R33 ;  /* 0x0000007e02217224 */ /* 0x000fe400078e0221 */
[----:B------:R-:W-:Y:S01]  /*4fc0*/  @!P6 IMAD.MOV R29, RZ, RZ, -R29 ;  /* 0x000000ffff1de224 */ /* 0x000fe200078e0a1d */
[----:B------:R-:W-:Y:S01]  /*4fd0*/  ISETP.GE.AND P6, PT, R8, RZ, PT ;  /* 0x000000ff0800720c */ /* 0x000fe20003fc6270 */
[----:B------:R-:W-:Y:S01]  /*4fe0*/  @!P4 IMAD.IADD R231, R231, 0x1, -R2 ;  /* 0x00000001e7e7c824 */ /* 0x000fe200078e0a02 */
[----:B------:R-:W-:Y:S01]  /*4ff0*/  ISETP.GE.AND P3, PT, R42, RZ, PT ;  /* 0x000000ff2a00720c */ /* 0x000fe20003f66270 */
[----:B------:R-:W-:Y:S01]  /*5000*/  IMAD.HI.U32 R8, R246, R7, RZ ;  /* 0x00000007f6087227 */ /* 0x000fe200078e00ff */
[----:B------:R-:W-:-:S03]  /*5010*/  ISETP.GT.U32.AND P4, PT, R2, R33, PT ;  /* 0x000000210200720c */ /* 0x000fc60003f84070 */
[----:B------:R-:W-:Y:S01]  /*5020*/  IMAD.MOV.U32 R42, RZ, RZ, R229 ;  /* 0x000000ffff2a7224 */ /* 0x000fe200078e00e5 */
[----:B------:R-:W-:Y:S01]  /*5030*/  IABS R227, R25 ;  /* 0x0000001900e37213 */ /* 0x000fe20000000000 */
[----:B------:R-:W-:Y:S02]  /*5040*/  IMAD.MOV R8, RZ, RZ, -R8 ;  /* 0x000000ffff087224 */ /* 0x000fe400078e0a08 */
[----:B------:R-:W-:Y:S01]  /*5050*/  @!P1 IMAD.MOV R42, RZ, RZ, -R42 ;  /* 0x000000ffff2a9224 */ /* 0x000fe200078e0a2a */
[----:B------:R-:W-:Y:S01]  /*5060*/  ISETP.GT.U32.AND P1, PT, R2, R228, PT ;  /* 0x000000e40200720c */ /* 0x000fe20003f24070 */
[----:B------:R-:W-:Y:S02]  /*5070*/  @!P2 IMAD.IADD R232, R232, 0x1, -R2 ;  /* 0x00000001e8e8a824 */ /* 0x000fe400078e0a02 */
[----:B------:R-:W-:Y:S02]  /*5080*/  IMAD R7, R2, R8, R7 ;  /* 0x0000000802077224 */ /* 0x000fe400078e0207 */
[----:B------:R-:W-:-:S02]  /*5090*/  IMAD.MOV.U32 R6, RZ, RZ, R227 ;  /* 0x000000ffff067224 */ /* 0x000fc400078e00e3 */
[----:B------:R-:W-:Y:S02]  /*50a0*/  IMAD.MOV.U32 R8, RZ, RZ, R232 ;  /* 0x000000ffff087224 */ /* 0x000fe400078e00e8 */
[----:B------:R-:W-:Y:S01]  /*50b0*/  IMAD.HI.U32 R227, R246, R6, RZ ;  /* 0x00000006f6e37227 */ /* 0x000fe200078e00ff */
[----:B------:R-:W-:-:S03]  /*50c0*/  IABS R229, R27 ;  /* 0x0000001b00e57213 */ /* 0x000fc60000000000 */
[----:B------:R-:W-:Y:S02]  /*50d0*/  @!P4 IMAD.IADD R33, R33, 0x1, -R2 ;  /* 0x000000012121c824 */ /* 0x000fe400078e0a02 */
[----:B------:R-:W-:Y:S01]  /*50e0*/  @!P0 IMAD.MOV R8, RZ, RZ, -R8 ;  /* 0x000000ffff088224 */ /* 0x000fe200078e0a08 */
[----:B------:R-:W-:Y:S01]  /*50f0*/  ISETP.GT.U32.AND P0, PT, R2, R7, PT ;  /* 0x000000070200720c */ /* 0x000fe20003f04070 */
[----:B------:R-:W-:Y:S01]  /*5100*/  IMAD.MOV R227, RZ, RZ, -R227 ;  /* 0x000000ffffe37224 */ /* 0x000fe200078e0ae3 */
[----:B------:R-:W-:Y:S01]  /*5110*/  IABS R126, R21 ;  /* 0x00000015007e7213 */ /* 0x000fe20000000000 */
[----:B------:R-:W-:Y:S01]  /*5120*/  @!P1 IMAD.IADD R228, R228, 0x1, -R2 ;  /* 0x00000001e4e49824 */ /* 0x000fe200078e0a02 */
[----:B------:R-:W-:Y:S01]  /*5130*/  ISETP.GT.U32.AND P4, PT, R2, R33, PT ;  /* 0x000000210200720c */ /* 0x000fe20003f84070 */
[----:B------:R-:W-:Y:S01]  /*5140*/  IMAD.HI.U32 R234, R246, R229, RZ ;  /* 0x000000e5f6ea7227 */ /* 0x000fe200078e00ff */
[----:B------:R-:W-:-:S03]  /*5150*/  ISETP.GE.AND P1, PT, R25, RZ, PT ;  /* 0x000000ff1900720c */ /* 0x000fc60003f26270 */
[----:B------:R-:W-:Y:S02]  /*5160*/  IMAD R6, R2, R227, R6 ;  /* 0x000000e302067224 */ /* 0x000fe400078e0206 */
[----:B------:R-:W-:Y:S02]  /*5170*/  IMAD.MOV.U32 R25, RZ, RZ, R231 ;  /* 0x000000ffff197224 */ /* 0x000fe400078e00e7 */
[----:B------:R-:W-:-:S04]  /*5180*/  IMAD.HI.U32 R232, R246, R126, RZ ;  /* 0x0000007ef6e87227 */ /* 0x000fc800078e00ff */
[----:B------:R-:W-:Y:S02]  /*5190*/  IMAD.MOV R234, RZ, RZ, -R234 ;  /* 0x000000ffffea7224 */ /* 0x000fe400078e0aea */
[----:B------:R-:W-:Y:S01]  /*51a0*/  @!P5 IMAD.MOV R25, RZ, RZ, -R25 ;  /* 0x000000ffff19d224 */ /* 0x000fe200078e0a19 */
[C---:B------:R-:W-:Y:S01]  /*51b0*/  ISETP.GT.U32.AND P5, PT, R2.reuse, R6, PT ;  /* 0x000000060200720c */ /* 0x040fe20003fa4070 */
[----:B------:R-:W-:Y:S01]  /*51c0*/  IMAD.MOV R232, RZ, RZ, -R232 ;  /* 0x000000ffffe87224 */ /* 0x000fe200078e0ae8 */
[----:B------:R-:W-:Y:S01]  /*51d0*/  ISETP.GE.AND P2, PT, R17, RZ, PT ;  /* 0x000000ff1100720c */ /* 0x000fe20003f46270 */
[----:B------:R-:W-:Y:S02]  /*51e0*/  @!P0 IMAD.IADD R7, R7, 0x1, -R2 ;  /* 0x0000000107078824 */ /* 0x000fe400078e0a02 */
[C---:B------:R-:W-:Y:S01]  /*51f0*/  IMAD R229, R2.reuse, R234, R229 ;  /* 0x000000ea02e57224 */ /* 0x040fe200078e02e5 */
[----:B------:R-:W-:Y:S01]  /*5200*/  IABS R227, R38 ;  /* 0x0000002600e37213 */ /* 0x000fe20000000000 */
[----:B------:R-:W-:Y:S01]  /*5210*/  IMAD.MOV.U32 R17, RZ, RZ, R228 ;  /* 0x000000ffff117224 */ /* 0x000fe200078e00e4 */
[----:B------:R-:W-:Y:S01]  /*5220*/  ISETP.GT.U32.AND P0, PT, R2, R7, PT ;  /* 0x000000070200720c */ /* 0x000fe20003f04070 */
[----:B------:R-:W-:-:S02]  /*5230*/  @!P4 IMAD.IADD R33, R33, 0x1, -R2 ;  /* 0x000000012121c824 */ /* 0x000fc400078e0a02 */
[C---:B------:R-:W-:Y:S01]  /*5240*/  IMAD R228, R2.reuse, R232, R126 ;  /* 0x000000e802e47224 */ /* 0x040fe200078e027e */
[----:B------:R-:W-:Y:S01]  /*5250*/  ISETP.GT.U32.AND P4, PT, R2, R229, PT ;  /* 0x000000e50200720c */ /* 0x000fe20003f84070 */
[----:B------:R-:W-:Y:S01]  /*5260*/  @!P3 IMAD.MOV R17, RZ, RZ, -R17 ;  /* 0x000000ffff11b224 */ /* 0x000fe200078e0a11 */
[----:B------:R-:W-:Y:S01]  /*5270*/  ISETP.GE.AND P3, PT, R27, RZ, PT ;  /* 0x000000ff1b00720c */ /* 0x000fe20003f66270 */
[----:B------:R-:W-:Y:S01]  /*5280*/  IMAD.HI.U32 R27, R246, R227, RZ ;  /* 0x000000e3f61b7227 */ /* 0x000fe200078e00ff */
[----:B------:R-:W-:-:S03]  /*5290*/  IABS R233, R45 ;  /* 0x0000002d00e97213 */ /* 0x000fc60000000000 */
[----:B------:R-:W-:Y:S01]  /*52a0*/  @!P6 IMAD.MOV R33, RZ, RZ, -R33 ;  /* 0x000000ffff21e224 */ /* 0x000fe200078e0a21 */
[----:B------:R-:W-:Y:S01]  /*52b0*/  ISETP.GT.U32.AND P6, PT, R2, R228, PT ;  /* 0x000000e40200720c */ /* 0x000fe20003fc4070 */
[----:B------:R-:W-:Y:S02]  /*52c0*/  IMAD.MOV R126, RZ, RZ, -R27 ;  /* 0x000000ffff7e7224 */ /* 0x000fe400078e0a1b */
[----:B------:R-:W-:Y:S02]  /*52d0*/  @!P5 IMAD.IADD R6, R6, 0x1, -R2 ;  /* 0x000000010606d824 */ /* 0x000fe400078e0a02 */
[----:B------:R-:W-:-:S03]  /*52e0*/  IMAD.HI.U32 R27, R246, R233, RZ ;  /* 0x000000e9f61b7227 */ /* 0x000fc600078e00ff */
[C---:B------:R-:W-:Y:S01]  /*52f0*/  ISETP.GT.U32.AND P5, PT, R2.reuse, R6, PT ;  /* 0x000000060200720c */ /* 0x040fe20003fa4070 */
[----:B------:R-:W-:Y:S02]  /*5300*/  IMAD.MOV R27, RZ, RZ, -R27 ;  /* 0x000000ffff1b7224 */ /* 0x000fe400078e0a1b */
[--C-:B------:R-:W-:Y:S02]  /*5310*/  @!P0 IMAD.IADD R7, R7, 0x1, -R2.reuse ;  /* 0x0000000107078824 */ /* 0x100fe400078e0a02 */
[----:B------:R-:W-:Y:S02]  /*5320*/  @!P4 IMAD.IADD R229, R229, 0x1, -R2 ;  /* 0x00000001e5e5c824 */ /* 0x000fe400078e0a02 */
[C---:B------:R-:W-:Y:S02]  /*5330*/  IMAD R227, R2.reuse, R126, R227 ;  /* 0x0000007e02e37224 */ /* 0x040fe400078e02e3 */
[----:B------:R-:W-:Y:S02]  /*5340*/  IMAD R126, R2, R27, R233 ;  /* 0x0000001b027e7224 */ /* 0x000fe400078e02e9 */
[----:B------:R-:W-:-:S02]  /*5350*/  IMAD.MOV.U32 R27, RZ, RZ, R7 ;  /* 0x000000ffff1b7224 */ /* 0x000fc400078e0007 */
[--C-:B------:R-:W-:Y:S01]  /*5360*/  @!P6 IMAD.IADD R228, R228, 0x1, -R2.reuse ;  /* 0x00000001e4e4e824 */ /* 0x100fe200078e0a02 */
[C---:B------:R-:W-:Y:S01]  /*5370*/  ISETP.GT.U32.AND P4, PT, R2.reuse, R229, PT ;  /* 0x000000e50200720c */ /* 0x040fe20003f84070 */
[----:B------:R-:W-:Y:S01]  /*5380*/  @!P2 IMAD.MOV R27, RZ, RZ, -R27 ;  /* 0x000000ffff1ba224 */ /* 0x000fe200078e0a1b */
[----:B------:R-:W-:Y:S02]  /*5390*/  IABS R232, R16 ;  /* 0x0000001000e87213 */ /* 0x000fe40000000000 */
[----:B------:R-:W-:Y:S01]  /*53a0*/  ISETP.GT.U32.AND P2, PT, R2, R228, PT ;  /* 0x000000e40200720c */ /* 0x000fe20003f44070 */
[----:B------:R-:W-:Y:S01]  /*53b0*/  @!P5 IMAD.IADD R6, R6, 0x1, -R2 ;  /* 0x000000010606d824 */ /* 0x000fe200078e0a02 */
[C---:B------:R-:W-:Y:S02]  /*53c0*/  ISETP.GT.U32.AND P0, PT, R2.reuse, R227, PT ;  /* 0x000000e30200720c */ /* 0x040fe40003f04070 */
[----:B------:R-:W-:Y:S02]  /*53d0*/  IABS R231, R18 ;  /* 0x0000001200e77213 */ /* 0x000fe40000000000 */
[----:B------:R-:W-:-:S02]  /*53e0*/  ISETP.GT.U32.AND P5, PT, R2, R126, PT ;  /* 0x0000007e0200720c */ /* 0x000fc40003fa4070 */
[----:B------:R-:W-:Y:S01]  /*53f0*/  ISETP.GE.AND P6, PT, R21, RZ, PT ;  /* 0x000000ff1500720c */ /* 0x000fe20003fc6270 */
[----:B------:R-:W-:-:S04]  /*5400*/  IMAD.HI.U32 R21, R246, R232, RZ ;  /* 0x000000e8f6157227 */ /* 0x000fc800078e00ff */
[----:B------:R-:W-:-:S04]  /*5410*/  IMAD.HI.U32 R7, R246, R231, RZ ;  /* 0x000000e7f6077227 */ /* 0x000fc800078e00ff */
[----:B------:R-:W-:Y:S02]  /*5420*/  IMAD.MOV R21, RZ, RZ, -R21 ;  /* 0x000000ffff157224 */ /* 0x000fe400078e0a15 */
[----:B------:R-:W-:Y:S01]  /*5430*/  @!P4 IMAD.IADD R229, R229, 0x1, -R2 ;  /* 0x00000001e5e5c824 */ /* 0x000fe200078e0a02 */
[----:B------:R-:W-:Y:S01]  /*5440*/  ISETP.GE.AND P4, PT, R38, RZ, PT ;  /* 0x000000ff2600720c */ /* 0x000fe20003f86270 */
[----:B------:R-:W-:Y:S02]  /*5450*/  IMAD.MOV.U32 R38, RZ, RZ, R6 ;  /* 0x000000ffff267224 */ /* 0x000fe400078e0006 */
[----:B------:R-:W-:Y:S02]  /*5460*/  IMAD.MOV R7, RZ, RZ, -R7 ;  /* 0x000000ffff077224 */ /* 0x000fe400078e0a07 */
[----:B------:R-:W-:Y:S02]  /*5470*/  IMAD R6, R2, R21, R232 ;  /* 0x0000001502067224 */ /* 0x000fe400078e02e8 */
[----:B------:R-:W-:-:S02]  /*5480*/  @!P2 IMAD.IADD R228, R228, 0x1, -R2 ;  /* 0x00000001e4e4a824 */ /* 0x000fc400078e0a02 */
[--C-:B------:R-:W-:Y:S01]  /*5490*/  @!P0 IMAD.IADD R227, R227, 0x1, -R2.reuse ;  /* 0x00000001e3e38824 */ /* 0x100fe200078e0a02 */
[----:B------:R-:W-:Y:S01]  /*54a0*/  ISETP.GT.U32.AND P2, PT, R2, R6, PT ;  /* 0x000000060200720c */ /* 0x000fe20003f44070 */
[----:B------:R-:W-:Y:S02]  /*54b0*/  @!P5 IMAD.IADD R126, R126, 0x1, -R2 ;  /* 0x000000017e7ed824 */ /* 0x000fe400078e0a02 */
[C---:B------:R-:W-:Y:S02]  /*54c0*/  IMAD R7, R2.reuse, R7, R231 ;  /* 0x0000000702077224 */ /* 0x040fe400078e02e7 */
[----:B------:R-:W-:Y:S02]  /*54d0*/  IMAD.MOV.U32 R21, RZ, RZ, R228 ;  /* 0x000000ffff157224 */ /* 0x000fe400078e00e4 */
[----:B------:R-:W-:Y:S01]  /*54e0*/  @!P1 IMAD.MOV R38, RZ, RZ, -R38 ;  /* 0x000000ffff269224 */ /* 0x000fe200078e0a26 */
[C---:B------:R-:W-:Y:S01]  /*54f0*/  ISETP.GT.U32.AND P1, PT, R2.reuse, R227, PT ;  /* 0x000000e30200720c */ /* 0x040fe20003f24070 */
[----:B------:R-:W-:Y:S01]  /*5500*/  @!P6 IMAD.MOV R21, RZ, RZ, -R21 ;  /* 0x000000ffff15e224 */ /* 0x000fe200078e0a15 */
[----:B------:R-:W-:-:S02]  /*5510*/  ISETP.GT.U32.AND P5, PT, R2, R126, PT ;  /* 0x0000007e0200720c */ /* 0x000fc40003fa4070 */
[----:B------:R-:W-:Y:S02]  /*5520*/  ISETP.GT.U32.AND P6, PT, R2, R7, PT ;  /* 0x000000070200720c */ /* 0x000fe40003fc4070 */
[----:B------:R-:W-:Y:S01]  /*5530*/  ISETP.GE.AND P0, PT, R45, RZ, PT ;  /* 0x000000ff2d00720c */ /* 0x000fe20003f06270 */
[----:B------:R-:W-:Y:S01]  /*5540*/  IMAD.MOV.U32 R45, RZ, RZ, R229 ;  /* 0x000000ffff2d7224 */ /* 0x000fe200078e00e5 */
[----:B------:R-:W-:Y:S01]  /*5550*/  IABS R229, R40 ;  /* 0x0000002800e57213 */ /* 0x000fe20000000000 */
[--C-:B------:R-:W-:Y:S02]  /*5560*/  @!P2 IMAD.IADD R6, R6, 0x1, -R2.reuse ;  /* 0x000000010606a824 */ /* 0x100fe400078e0a02 */
[----:B------:R-:W-:Y:S02]  /*5570*/  @!P3 IMAD.MOV R45, RZ, RZ, -R45 ;  /* 0x000000ffff2db224 */ /* 0x000fe400078e0a2d */
[----:B------:R-:W-:Y:S02]  /*5580*/  IMAD.MOV.U32 R228, RZ, RZ, R229 ;  /* 0x000000ffffe47224 */ /* 0x000fe400078e00e5 */
[--C-:B------:R-:W-:Y:S01]  /*5590*/  @!P1 IMAD.IADD R227, R227, 0x1, -R2.reuse ;  /* 0x00000001e3e39824 */ /* 0x100fe200078e0a02 */
[----:B------:R-:W-:Y:S01]  /*55a0*/  ISETP.GE.AND P3, PT, R16, RZ, PT ;  /* 0x000000ff1000720c */ /* 0x000fe20003f66270 */
[--C-:B------:R-:W-:Y:S01]  /*55b0*/  @!P5 IMAD.IADD R126, R126, 0x1, -R2.reuse ;  /* 0x000000017e7ed824 */ /* 0x100fe200078e0a02 */
[----:B------:R-:W-:Y:S01]  /*55c0*/  IABS R16, R55 ;  /* 0x0000003700107213 */ /* 0x000fe20000000000 */
[----:B------:R-:W-:Y:S01]  /*55d0*/  @!P6 IMAD.IADD R7, R7, 0x1, -R2 ;  /* 0x000000010707e824 */ /* 0x000fe200078e0a02 */
[----:B------:R-:W-:Y:S01]  /*55e0*/  ISETP.GE.AND P5, PT, R40, RZ, PT ;  /* 0x000000ff2800720c */ /* 0x000fe20003fa6270 */
[----:B------:R-:W-:Y:S01]  /*55f0*/  IMAD.HI.U32 R40, R246, R228, RZ ;  /* 0x000000e4f6287227 */ /* 0x000fe200078e00ff */
[----:B------:R-:W-:-:S02]  /*5600*/  ISETP.GE.AND P2, PT, R55, RZ, PT ;  /* 0x000000ff3700720c */ /* 0x000fc40003f46270 */
[----:B------:R-:W-:Y:S01]  /*5610*/  ISETP.GT.U32.AND P6, PT, R2, R6, PT ;  /* 0x000000060200720c */ /* 0x000fe20003fc4070 */
[----:B------:R-:W-:Y:S01]  /*5620*/  IMAD.MOV.U32 R55, RZ, RZ, R227 ;  /* 0x000000ffff377224 */ /* 0x000fe200078e00e3 */
[----:B------:R-:W-:Y:S01]  /*5630*/  ISETP.GE.AND P1, PT, R18, RZ, PT ;  /* 0x000000ff1200720c */ /* 0x000fe20003f26270 */
[----:B------:R-:W-:Y:S01]  /*5640*/  IMAD.MOV R227, RZ, RZ, -R40 ;  /* 0x000000ffffe37224 */ /* 0x000fe200078e0a28 */
[----:B------:R-:W-:Y:S01]  /*5650*/  IABS R18, R10 ;  /* 0x0000000a00127213 */ /* 0x000fe20000000000 */
[----:B------:R-:W-:Y:S01]  /*5660*/  @!P4 IMAD.MOV R55, RZ, RZ, -R55 ;  /* 0x000000ffff37c224 */ /* 0x000fe200078e0a37 */
[----:B------:R-:W-:Y:S01]  /*5670*/  ISETP.GT.U32.AND P4, PT, R2, R7, PT ;  /* 0x000000070200720c */ /* 0x000fe20003f84070 */
[----:B------:R-:W-:-:S04]  /*5680*/  IMAD.HI.U32 R229, R246, R16, RZ ;  /* 0x00000010f6e57227 */ /* 0x000fc800078e00ff */
[----:B------:R-:W-:Y:S02]  /*5690*/  IMAD.MOV.U32 R40, RZ, RZ, R126 ;  /* 0x000000ffff287224 */ /* 0x000fe400078e007e */
[----:B------:R-:W-:Y:S02]  /*56a0*/  IMAD R227, R2, R227, R228 ;  /* 0x000000e302e37224 */ /* 0x000fe400078e02e4 */
[----:B------:R-:W-:Y:S02]  /*56b0*/  IMAD.MOV R229, RZ, RZ, -R229 ;  /* 0x000000ffffe57224 */ /* 0x000fe400078e0ae5 */
[----:B------:R-:W-:Y:S02]  /*56c0*/  IMAD.MOV.U32 R126, RZ, RZ, R18 ;  /* 0x000000ffff7e7224 */ /* 0x000fe400078e0012 */
[----:B------:R-:W-:Y:S01]  /*56d0*/  @!P0 IMAD.MOV R40, RZ, RZ, -R40 ;  /* 0x000000ffff288224 */ /* 0x000fe200078e0a28 */
[----:B------:R-:W-:Y:S01]  /*56e0*/  ISETP.GE.AND P0, PT, R10, RZ, PT ;  /* 0x000000ff0a00720c */ /* 0x000fe20003f06270 */
[----:B------:R-:W-:Y:S01]  /*56f0*/  @!P6 IMAD.IADD R6, R6, 0x1, -R2 ;  /* 0x000000010606e824 */ /* 0x000fe200078e0a02 */
[C---:B------:R-:W-:Y:S01]  /*5700*/  ISETP.GT.U32.AND P6, PT, R2.reuse, R227, PT ;  /* 0x000000e30200720c */ /* 0x040fe20003fc4070 */
[----:B------:R-:W-:-:S02]  /*5710*/  IMAD R10, R2, R229, R16 ;  /* 0x000000e5020a7224 */ /* 0x000fc400078e0210 */
[----:B------:R-:W-:-:S04]  /*5720*/  IMAD.HI.U32 R228, R246, R126, RZ ;  /* 0x0000007ef6e47227 */ /* 0x000fc800078e00ff */
[----:B------:R-:W-:Y:S02]  /*5730*/  IMAD.MOV R228, RZ, RZ, -R228 ;  /* 0x000000ffffe47224 */ /* 0x000fe400078e0ae4 */
[----:B------:R-:W-:Y:S01]  /*5740*/  @!P4 IMAD.IADD R7, R7, 0x1, -R2 ;  /* 0x000000010707c824 */ /* 0x000fe200078e0a02 */
[C---:B------:R-:W-:Y:S01]  /*5750*/  ISETP.GT.U32.AND P4, PT, R2.reuse, R10, PT ;  /* 0x0000000a0200720c */ /* 0x040fe20003f84070 */
[----:B------:R-:W-:Y:S02]  /*5760*/  IMAD R126, R2, R228, R126 ;  /* 0x000000e4027e7224 */ /* 0x000fe400078e027e */
[----:B------:R-:W-:-:S03]  /*5770*/  @!P6 IMAD.IADD R227, R227, 0x1, -R2 ;  /* 0x00000001e3e3e824 */ /* 0x000fc600078e0a02 */
[----:B------:R-:W-:Y:S02]  /*5780*/  ISETP.GT.U32.AND P6, PT, R2, R126, PT ;  /* 0x0000007e0200720c */ /* 0x000fe40003fc4070 */
[----:B------:R-:W-:-:S05]  /*5790*/  IABS R18, R28 ;  /* 0x0000001c00127213 */ /* 0x000fca0000000000 */
[----:B------:R-:W-:Y:S01]  /*57a0*/  @!P4 IMAD.IADD R10, R10, 0x1, -R2 ;  /* 0x000000010a0ac824 */ /* 0x000fe200078e0a02 */
[----:B------:R-:W-:Y:S02]  /*57b0*/  ISETP.GT.U32.AND P4, PT, R2, R227, PT ;  /* 0x000000e30200720c */ /* 0x000fe40003f84070 */
[----:B------:R-:W-:Y:S01]  /*57c0*/  IABS R16, R39 ;  /* 0x0000002700107213 */ /* 0x000fe20000000000 */
[----:B------:R-:W-:Y:S01]  /*57d0*/  IMAD.HI.U32 R234, R246, R18, RZ ;  /* 0x00000012f6ea7227 */ /* 0x000fe200078e00ff */
[----:B------:R-:W-:-:S03]  /*57e0*/  IABS R229, R12 ;  /* 0x0000000c00e57213 */ /* 0x000fc60000000000 */
[----:B------:R-:W-:Y:S02]  /*57f0*/  @!P6 IMAD.IADD R126, R126, 0x1, -R2 ;  /* 0x000000017e7ee824 */ /* 0x000fe400078e0a02 */
[----:B------:R-:W-:Y:S01]  /*5800*/  IMAD.HI.U32 R228, R246, R16, RZ ;  /* 0x00000010f6e47227 */ /* 0x000fe200078e00ff */
[----:B------:R-:W-:-:S03]  /*5810*/  IABS R231, R9 ;  /* 0x0000000900e77213 */ /* 0x000fc60000000000 */
[----:B------:R-:W-:Y:S01]  /*5820*/  @!P3 IMAD.MOV R6, RZ, RZ, -R6 ;  /* 0x000000ffff06b224 */ /* 0x000fe200078e0a06 */
[----:B------:R-:W-:Y:S01]  /*5830*/  ISETP.GT.U32.AND P3, PT, R2, R10, PT ;  /* 0x0000000a0200720c */ /* 0x000fe20003f64070 */
[----:B------:R-:W-:Y:S01]  /*5840*/  @!P1 IMAD.MOV R7, RZ, RZ, -R7 ;  /* 0x000000ffff079224 */ /* 0x000fe200078e0a07 */
[----:B------:R-:W-:Y:S01]  /*5850*/  ISETP.GE.AND P1, PT, R9, RZ, PT ;  /* 0x000000ff0900720c */ /* 0x000fe20003f26270 */
[----:B------:R-:W-:Y:S01]  /*5860*/  IMAD.HI.U32 R233, R246, R229, RZ ;  /* 0x000000e5f6e97227 */ /* 0x000fe200078e00ff */
[----:B------:R-:W-:-:S03]  /*5870*/  ISETP.GT.U32.AND P6, PT, R2, R126, PT ;  /* 0x0000007e0200720c */ /* 0x000fc60003fc4070 */
[----:B------:R-:W-:Y:S02]  /*5880*/  IMAD.MOV R9, RZ, RZ, -R234 ;  /* 0x000000ffff097224 */ /* 0x000fe400078e0aea */
[----:B------:R-:W-:Y:S02]  /*5890*/  IMAD.MOV R228, RZ, RZ, -R228 ;  /* 0x000000ffffe47224 */ /* 0x000fe400078e0ae4 */
[----:B------:R-:W-:Y:S02]  /*58a0*/  @!P4 IMAD.IADD R227, R227, 0x1, -R2 ;  /* 0x00000001e3e3c824 */ /* 0x000fe400078e0a02 */
[----:B------:R-:W-:Y:S02]  /*58b0*/  IMAD.MOV R233, RZ, RZ, -R233 ;  /* 0x000000ffffe97224 */ /* 0x000fe400078e0ae9 */
[C---:B------:R-:W-:Y:S02]  /*58c0*/  IMAD R18, R2.reuse, R9, R18 ;  /* 0x0000000902127224 */ /* 0x040fe400078e0212 */
[----:B------:R-:W-:-:S02]  /*58d0*/  IMAD R16, R2, R228, R16 ;  /* 0x000000e402107224 */ /* 0x000fc400078e0210 */
[----:B------:R-:W-:Y:S02]  /*58e0*/  IMAD.MOV.U32 R9, RZ, RZ, R227 ;  /* 0x000000ffff097224 */ /* 0x000fe400078e00e3 */
[C---:B------:R-:W-:Y:S02]  /*58f0*/  IMAD R229, R2.reuse, R233, R229 ;  /* 0x000000e902e57224 */ /* 0x040fe400078e02e5 */
[----:B------:R-:W-:Y:S01]  /*5900*/  @!P5 IMAD.MOV R9, RZ, RZ, -R9 ;  /* 0x000000ffff09d224 */ /* 0x000fe200078e0a09 */
[----:B------:R-:W-:Y:S01]  /*5910*/  ISETP.GT.U32.AND P5, PT, R2, R16, PT ;  /* 0x000000100200720c */ /* 0x000fe20003fa4070 */
[----:B------:R-:W-:-:S04]  /*5920*/  IMAD.HI.U32 R232, R246, R231, RZ ;  /* 0x000000e7f6e87227 */ /* 0x000fc800078e00ff */
[--C-:B------:R-:W-:Y:S01]  /*5930*/  @!P3 IMAD.IADD R10, R10, 0x1, -R2.reuse ;  /* 0x000000010a0ab824 */ /* 0x100fe200078e0a02 */
[----:B------:R-:W-:Y:S01]  /*5940*/  ISETP.GT.U32.AND P3, PT, R2, R229, PT ;  /* 0x000000e50200720c */ /* 0x000fe20003f64070 */
[----:B------:R-:W-:Y:S01]  /*5950*/  @!P6 IMAD.IADD R126, R126, 0x1, -R2 ;  /* 0x000000017e7ee824 */ /* 0x000fe200078e0a02 */
[----:B------:R-:W-:Y:S01]  /*5960*/  ISETP.GT.U32.AND P6, PT, R2, R18, PT ;  /* 0x000000120200720c */ /* 0x000fe20003fc4070 */
[----:B------:R-:W-:-:S04]  /*5970*/  IMAD.MOV R232, RZ, RZ, -R232 ;  /* 0x000000ffffe87224 */ /* 0x000fc800078e0ae8 */
[----:B------:R-:W-:Y:S01]  /*5980*/  IMAD R231, R2, R232, R231 ;  /* 0x000000e802e77224 */ /* 0x000fe200078e02e7 */
[----:B------:R-:W-:Y:S01]  /*5990*/  IABS R232, R14 ;  /* 0x0000000e00e87213 */ /* 0x000fe20000000000 */
[----:B------:R-:W-:Y:S01]  /*59a0*/  @!P5 IMAD.IADD R16, R16, 0x1, -R2 ;  /* 0x000000011010d824 */ /* 0x000fe200078e0a02 */
[----:B------:R-:W-:Y:S01]  /*59b0*/  IABS R228, R15 ;  /* 0x0000000f00e47213 */ /* 0x000fe20000000000 */
[----:B------:R-:W-:Y:S01]  /*59c0*/  @!P2 IMAD.MOV R10, RZ, RZ, -R10 ;  /* 0x000000ffff0aa224 */ /* 0x000fe200078e0a0a */
[----:B------:R-:W-:Y:S01]  /*59d0*/  ISETP.GT.U32.AND P4, PT, R2, R231, PT ;  /* 0x000000e70200720c */ /* 0x000fe20003f84070 */
[--C-:B------:R-:W-:Y:S01]  /*59e0*/  @!P3 IMAD.IADD R229, R229, 0x1, -R2.reuse ;  /* 0x00000001e5e5b824 */ /* 0x100fe200078e0a02 */
[----:B------:R-:W-:Y:S01]  /*59f0*/  ISETP.GE.AND P2, PT, R12, RZ, PT ;  /* 0x000000ff0c00720c */ /* 0x000fe20003f46270 */
[----:B------:R-:W-:Y:S01]  /*5a00*/  @!P6 IMAD.IADD R18, R18, 0x1, -R2 ;  /* 0x000000011212e824 */ /* 0x000fe200078e0a02 */
[----:B------:R-:W-:Y:S01]  /*5a10*/  ISETP.GT.U32.AND P6, PT, R2, R16, PT ;  /* 0x000000100200720c */ /* 0x000fe20003fc4070 */
[----:B------:R-:W-:-:S02]  /*5a20*/  IMAD.MOV.U32 R12, RZ, RZ, R126 ;  /* 0x000000ffff0c7224 */ /* 0x000fc400078e007e */
[----:B------:R-:W-:Y:S01]  /*5a30*/  IMAD.HI.U32 R126, R246, R232, RZ ;  /* 0x000000e8f67e7227 */ /* 0x000fe200078e00ff */
[----:B------:R-:W-:-:S03]  /*5a40*/  ISETP.GT.U32.AND P5, PT, R2, R229, PT ;  /* 0x000000e50200720c */ /* 0x000fc60003fa4070 */
[----:B------:R-:W-:-:S04]  /*5a50*/  IMAD.HI.U32 R227, R246, R228, RZ ;  /* 0x000000e4f6e37227 */ /* 0x000fc800078e00ff */
[----:B------:R-:W-:Y:S02]  /*5a60*/  IMAD.MOV R126, RZ, RZ, -R126 ;  /* 0x000000ffff7e7224 */ /* 0x000fe400078e0a7e */
[----:B------:R-:W-:Y:S02]  /*5a70*/  IMAD.MOV R227, RZ, RZ, -R227 ;  /* 0x000000ffffe37224 */ /* 0x000fe400078e0ae3 */
[C---:B------:R-:W-:Y:S02]  /*5a80*/  IMAD R126, R2.reuse, R126, R232 ;  /* 0x0000007e027e7224 */ /* 0x040fe400078e02e8 */
[----:B------:R-:W-:Y:S02]  /*5a90*/  @!P4 IMAD.IADD R231, R231, 0x1, -R2 ;  /* 0x00000001e7e7c824 */ /* 0x000fe400078e0a02 */
[----:B------:R-:W-:Y:S02]  /*5aa0*/  IMAD R227, R2, R227, R228 ;  /* 0x000000e302e37224 */ /* 0x000fe400078e02e4 */
[----:B------:R-:W-:Y:S01]  /*5ab0*/  @!P6 IMAD.IADD R16, R16, 0x1, -R2 ;  /* 0x000000011010e824 */ /* 0x000fe200078e0a02 */
[C---:B------:R-:W-:Y:S01]  /*5ac0*/  ISETP.GT.U32.AND P6, PT, R2.reuse, R126, PT ;  /* 0x0000007e0200720c */ /* 0x040fe20003fc4070 */
[----:B------:R-:W-:Y:S01]  /*5ad0*/  @!P0 IMAD.MOV R12, RZ, RZ, -R12 ;  /* 0x000000ffff0c8224 */ /* 0x000fe200078e0a0c */
[C---:B------:R-:W-:Y:S01]  /*5ae0*/  ISETP.GT.U32.AND P3, PT, R2.reuse, R231, PT ;  /* 0x000000e70200720c */ /* 0x040fe20003f64070 */
[----:B------:R-:W-:Y:S01]  /*5af0*/  @!P5 IMAD.IADD R229, R229, 0x1, -R2 ;  /* 0x00000001e5e5d824 */ /* 0x000fe200078e0a02 */
[----:B------:R-:W-:-:S02]  /*5b00*/  ISETP.GT.U32.AND P0, PT, R2, R18, PT ;  /* 0x000000120200720c */ /* 0x000fc40003f04070 */
[----:B------:R-:W-:Y:S02]  /*5b10*/  ISETP.GT.U32.AND P5, PT, R2, R227, PT ;  /* 0x000000e30200720c */ /* 0x000fe40003fa4070 */
[----:B------:R-:W-:Y:S02]  /*5b20*/  ISETP.GE.AND P4, PT, R39, RZ, PT ;  /* 0x000000ff2700720c */ /* 0x000fe40003f86270 */
[----:B------:R-:W-:Y:S02]  /*5b30*/  IABS R39, R26 ;  /* 0x0000001a00277213 */ /* 0x000fe40000000000 */
[----:B------:R-:W-:Y:S01]  /*5b40*/  IABS R228, R22 ;  /* 0x0000001600e47213 */ /* 0x000fe20000000000 */
[--C-:B------:R-:W-:Y:S02]  /*5b50*/  @!P6 IMAD.IADD R126, R126, 0x1, -R2.reuse ;  /* 0x000000017e7ee824 */ /* 0x100fe400078e0a02 */
[----:B------:R-:W-:Y:S02]  /*5b60*/  @!P3 IMAD.IADD R231, R231, 0x1, -R2 ;  /* 0x00000001e7e7b824 */ /* 0x000fe400078e0a02 */
[----:B------:R-:W-:Y:S01]  /*5b70*/  IMAD.HI.U32 R232, R246, R39, RZ ;  /* 0x00000027f6e87227 */ /* 0x000fe200078e00ff */
[----:B------:R-:W-:-:S03]  /*5b80*/  ISETP.GT.U32.AND P6, PT, R2, R126, PT ;  /* 0x0000007e0200720c */ /* 0x000fc60003fc4070 */
[--C-:B------:R-:W-:Y:S01]  /*5b90*/  @!P0 IMAD.IADD R18, R18, 0x1, -R2.reuse ;  /* 0x0000000112128824 */ /* 0x100fe200078e0a02 */
[----:B------:R-:W-:Y:S01]  /*5ba0*/  ISETP.GE.AND P0, PT, R15, RZ, PT ;  /* 0x000000ff0f00720c */ /* 0x000fe20003f06270 */
[----:B------:R-:W-:Y:S01]  /*5bb0*/  @!P5 IMAD.IADD R227, R227, 0x1, -R2 ;  /* 0x00000001e3e3d824 */ /* 0x000fe200078e0a02 */
[----:B------:R-:W-:Y:S01]  /*5bc0*/  ISETP.GE.AND P5, PT, R14, RZ, PT ;  /* 0x000000ff0e00720c */ /* 0x000fe20003fa6270 */
[----:B------:R-:W-:Y:S02]  /*5bd0*/  IMAD.MOV R15, RZ, RZ, -R232 ;  /* 0x000000ffff0f7224 */ /* 0x000fe400078e0ae8 */
[----:B------:R-:W-:Y:S02]  /*5be0*/  IMAD.MOV.U32 R14, RZ, RZ, R231 ;  /* 0x000000ffff0e7224 */ /* 0x000fe400078e00e7 */
[----:B------:R-:W-:-:S04]  /*5bf0*/  IMAD.HI.U32 R232, R246, R228, RZ ;  /* 0x000000e4f6e87227 */ /* 0x000fc800078e00ff */
[C---:B------:R-:W-:Y:S02]  /*5c00*/  IMAD R39, R2.reuse, R15, R39 ;  /* 0x0000000f02277224 */ /* 0x040fe400078e0227 */
[----:B------:R-:W-:Y:S01]  /*5c10*/  @!P1 IMAD.MOV R14, RZ, RZ, -R14 ;  /* 0x000000ffff0e9224 */ /* 0x000fe200078e0a0e */
[----:B------:R-:W-:Y:S01]  /*5c20*/  ISETP.GT.U32.AND P1, PT, R2, R227, PT ;  /* 0x000000e30200720c */ /* 0x000fe20003f24070 */
[----:B------:R-:W-:Y:S02]  /*5c30*/  IMAD.MOV R232, RZ, RZ, -R232 ;  /* 0x000000ffffe87224 */ /* 0x000fe400078e0ae8 */
[----:B------:R-:W-:Y:S02]  /*5c40*/  IMAD.MOV.U32 R15, RZ, RZ, R229 ;  /* 0x000000ffff0f7224 */ /* 0x000fe400078e00e5 */
[----:B------:R-:W-:Y:S01]  /*5c50*/  @!P4 IMAD.MOV R16, RZ, RZ, -R16 ;  /* 0x000000ffff10c224 */ /* 0x000fe200078e0a10 */
[----:B------:R-:W-:Y:S01]  /*5c60*/  ISETP.GE.AND P4, PT, R26, RZ, PT ;  /* 0x000000ff1a00720c */ /* 0x000fe20003f86270 */
[----:B------:R-:W-:Y:S01]  /*5c70*/  @!P2 IMAD.MOV R15, RZ, RZ, -R15 ;  /* 0x000000ffff0fa224 */ /* 0x000fe200078e0a0f */
[C---:B------:R-:W-:Y:S01]  /*5c80*/  ISETP.GT.U32.AND P2, PT, R2.reuse, R39, PT ;  /* 0x000000270200720c */ /* 0x040fe20003f44070 */
[----:B------:R-:W-:-:S02]  /*5c90*/  IMAD R26, R2, R232, R228 ;  /* 0x000000e8021a7224 */ /* 0x000fc400078e02e4 */
[----:B------:R-:W-:-:S03]  /*5ca0*/  @!P6 IMAD.IADD R126, R126, 0x1, -R2 ;  /* 0x000000017e7ee824 */ /* 0x000fc600078e0a02 */
[----:B------:R-:W-:Y:S01]  /*5cb0*/  ISETP.GT.U32.AND P6, PT, R2, R26, PT ;  /* 0x0000001a0200720c */ /* 0x000fe20003fc4070 */
[--C-:B------:R-:W-:Y:S01]  /*5cc0*/  @!P1 IMAD.IADD R227, R227, 0x1, -R2.reuse ;  /* 0x00000001e3e39824 */ /* 0x100fe200078e0a02 */
[----:B------:R-:W-:Y:S02]  /*5cd0*/  ISETP.GE.AND P3, PT, R28, RZ, PT ;  /* 0x000000ff1c00720c */ /* 0x000fe40003f66270 */
[----:B------:R-:W-:Y:S02]  /*5ce0*/  IABS R28, R20 ;  /* 0x00000014001c7213 */ /* 0x000fe40000000000 */
[----:B------:R-:W-:Y:S01]  /*5cf0*/  ISETP.GE.AND P1, PT, R20, RZ, PT ;  /* 0x000000ff1400720c */ /* 0x000fe20003f26270 */
[----:B------:R-:W-:Y:S02]  /*5d00*/  IMAD.MOV.U32 R20, RZ, RZ, R227 ;  /* 0x000000ffff147224 */ /* 0x000fe400078e00e3 */
[----:B------:R-:W-:Y:S02]  /*5d10*/  @!P2 IMAD.IADD R39, R39, 0x1, -R2 ;  /* 0x000000012727a824 */ /* 0x000fe400078e0a02 */
[----:B------:R-:W-:Y:S01]  /*5d20*/  @!P0 IMAD.MOV R20, RZ, RZ, -R20 ;  /* 0x000000ffff148224 */ /* 0x000fe200078e0a14 */
[----:B------:R-:W-:Y:S01]  /*5d30*/  ISETP.GE.AND P0, PT, R30, RZ, PT ;  /* 0x000000ff1e00720c */ /* 0x000fe20003f06270 */
[----:B------:R-:W-:Y:S01]  /*5d40*/  @!P6 IMAD.IADD R26, R26, 0x1, -R2 ;  /* 0x000000011a1ae824 */ /* 0x000fe200078e0a02 */
[----:B------:R-:W-:Y:S01]  /*5d50*/  IABS R30, R30 ;  /* 0x0000001e001e7213 */ /* 0x000fe20000000000 */
[----:B------:R-:W-:Y:S01]  /*5d60*/  IMAD.HI.U32 R231, R246, R28, RZ ;  /* 0x0000001cf6e77227 */ /* 0x000fe200078e00ff */
[----:B------:R-:W-:-:S03]  /*5d70*/  ISETP.GT.U32.AND P2, PT, R2, R39, PT ;  /* 0x000000270200720c */ /* 0x000fc60003f44070 */
[----:B------:R-:W-:Y:S01]  /*5d80*/  @!P3 IMAD.MOV R18, RZ, RZ, -R18 ;  /* 0x000000ffff12b224 */ /* 0x000fe200078e0a12 */
[----:B------:R-:W-:Y:S01]  /*5d90*/  ISETP.GE.AND P3, PT, R22, RZ, PT ;  /* 0x000000ff1600720c */ /* 0x000fe20003f66270 */
[----:B------:R-:W-:Y:S01]  /*5da0*/  IMAD.MOV.U32 R22, RZ, RZ, R126 ;  /* 0x000000ffff167224 */ /* 0x000fe200078e007e */
[----:B------:R-:W-:Y:S01]  /*5db0*/  ISETP.GT.U32.AND P6, PT, R2, R26, PT ;  /* 0x0000001a0200720c */ /* 0x000fe20003fc4070 */
[----:B------:R-:W-:Y:S02]  /*5dc0*/  IMAD.MOV R231, RZ, RZ, -R231 ;  /* 0x000000ffffe77224 */ /* 0x000fe400078e0ae7 */
[----:B------:R-:W-:-:S04]  /*5dd0*/  IMAD.HI.U32 R126, R246, R30, RZ ;  /* 0x0000001ef67e7227 */ /* 0x000fc800078e00ff */
[C---:B------:R-:W-:Y:S02]  /*5de0*/  IMAD R28, R2.reuse, R231, R28 ;  /* 0x000000e7021c7224 */ /* 0x040fe400078e021c */
[----:B------:R-:W-:Y:S02]  /*5df0*/  IMAD.MOV R126, RZ, RZ, -R126 ;  /* 0x000000ffff7e7224 */ /* 0x000fe400078e0a7e */
[----:B------:R-:W-:Y:S01]  /*5e00*/  @!P2 IMAD.IADD R39, R39, 0x1, -R2 ;  /* 0x000000012727a824 */ /* 0x000fe200078e0a02 */
[C---:B------:R-:W-:Y:S01]  /*5e10*/  ISETP.GT.U32.AND P2, PT, R2.reuse, R28, PT ;  /* 0x0000001c0200720c */ /* 0x040fe20003f44070 */
[----:B------:R-:W-:Y:S02]  /*5e20*/  IMAD R30, R2, R126, R30 ;  /* 0x0000007e021e7224 */ /* 0x000fe400078e021e */
[----:B------:R-:W-:-:S03]  /*5e30*/  @!P6 IMAD.IADD R26, R26, 0x1, -R2 ;  /* 0x000000011a1ae824 */ /* 0x000fc600078e0a02 */
[----:B------:R-:W-:Y:S02]  /*5e40*/  ISETP.GT.U32.AND P6, PT, R2, R30, PT ;  /* 0x0000001e0200720c */ /* 0x000fe40003fc4070 */
[----:B------:R-:W-:Y:S02]  /*5e50*/  IABS R232, R37 ;  /* 0x0000002500e87213 */ /* 0x000fe40000000000 */
[----:B------:R-:W-:-:S03]  /*5e60*/  IABS R233, R24 ;  /* 0x0000001800e97213 */ /* 0x000fc60000000000 */
[----:B------:R-:W-:-:S04]  /*5e70*/  IMAD.HI.U32 R229, R246, R232, RZ ;  /* 0x000000e8f6e57227 */ /* 0x000fc800078e00ff */
[----:B------:R-:W-:Y:S02]  /*5e80*/  @!P2 IMAD.IADD R28, R28, 0x1, -R2 ;  /* 0x000000011c1ca824 */ /* 0x000fe400078e0a02 */
[----:B------:R-:W-:Y:S01]  /*5e90*/  @!P5 IMAD.MOV R22, RZ, RZ, -R22 ;  /* 0x000000ffff16d224 */ /* 0x000fe200078e0a16 */
[----:B------:R-:W-:Y:S01]  /*5ea0*/  ISETP.GE.AND P5, PT, R37, RZ, PT ;  /* 0x000000ff2500720c */ /* 0x000fe20003fa6270 */
[----:B------:R-:W-:Y:S02]  /*5eb0*/  IMAD.MOV R229, RZ, RZ, -R229 ;  /* 0x000000ffffe57224 */ /* 0x000fe400078e0ae5 */
[----:B------:R-:W-:Y:S01]  /*5ec0*/  @!P6 IMAD.IADD R30, R30, 0x1, -R2 ;  /* 0x000000011e1ee824 */ /* 0x000fe200078e0a02 */
[----:B------:R-:W-:Y:S01]  /*5ed0*/  ISETP.GT.U32.AND P6, PT, R2, R28, PT ;  /* 0x0000001c0200720c */ /* 0x000fe20003fc4070 */
[----:B------:R-:W-:Y:S01]  /*5ee0*/  IMAD.HI.U32 R228, R246, R233, RZ ;  /* 0x000000e9f6e47227 */ /* 0x000fe200078e00ff */
[----:B------:R-:W-:Y:S02]  /*5ef0*/  IABS R37, R34 ;  /* 0x0000002200257213 */ /* 0x000fe40000000000 */
[----:B------:R-:W-:Y:S01]  /*5f00*/  ISETP.GE.AND P2, PT, R24, RZ, PT ;  /* 0x000000ff1800720c */ /* 0x000fe20003f46270 */
[----:B------:R-:W-:Y:S01]  /*5f10*/  IMAD R232, R2, R229, R232 ;  /* 0x000000e502e87224 */ /* 0x000fe200078e02e8 */
[----:B------:R-:W-:Y:S01]  /*5f20*/  IABS R231, R32 ;  /* 0x0000002000e77213 */ /* 0x000fe20000000000 */
[----:B------:R-:W-:-:S02]  /*5f30*/  IMAD.MOV R228, RZ, RZ, -R228 ;  /* 0x000000ffffe47224 */ /* 0x000fc400078e0ae4 */
[----:B------:R-:W-:Y:S02]  /*5f40*/  IMAD.MOV.U32 R24, RZ, RZ, R39 ;  /* 0x000000ffff187224 */ /* 0x000fe400078e0027 */
[----:B------:R-:W-:Y:S01]  /*5f50*/  IMAD.HI.U32 R126, R246, R37, RZ ;  /* 0x00000025f67e7227 */ /* 0x000fe200078e00ff */
[----:B------:R-:W-:-:S03]  /*5f60*/  IABS R39, R36 ;  /* 0x0000002400277213 */ /* 0x000fc60000000000 */
[----:B------:R-:W-:Y:S01]  /*5f70*/  @!P3 IMAD.MOV R26, RZ, RZ, -R26 ;  /* 0x000000ffff1ab224 */ /* 0x000fe200078e0a1a */
[C---:B------:R-:W-:Y:S01]  /*5f80*/  ISETP.GT.U32.AND P3, PT, R2.reuse, R232, PT ;  /* 0x000000e80200720c */ /* 0x040fe20003f64070 */
[C---:B------:R-:W-:Y:S02]  /*5f90*/  IMAD R233, R2.reuse, R228, R233 ;  /* 0x000000e402e97224 */ /* 0x040fe400078e02e9 */
[----:B------:R-:W-:Y:S01]  /*5fa0*/  @!P4 IMAD.MOV R24, RZ, RZ, -R24 ;  /* 0x000000ffff18c224 */ /* 0x000fe200078e0a18 */
        /* <DEDUP_REMOVED lines=9> */
[----:B------:R-:W-:Y:S02]  /*6040*/  IMAD.MOV R126, RZ, RZ, -R126 ;  /* 0x000000ffff7e7224 */ /* 0x000fe400078e0a7e */
[--C-:B------:R-:W-:Y:S01]  /*6050*/  @!P3 IMAD.IADD R232, R232, 0x1, -R2.reuse ;  /* 0x00000001e8e8b824 */ /* 0x100fe200078e0a02 */
[----:B------:R-:W-:Y:S01]  /*6060*/  ISETP.GT.U32.AND P3, PT, R2, R37, PT ;  /* 0x000000250200720c */ /* 0x000fe20003f64070 */
[--C-:B------:R-:W-:Y:S01]  /*6070*/  @!P4 IMAD.IADD R30, R30, 0x1, -R2.reuse ;  /* 0x000000011e1ec824 */ /* 0x100fe200078e0a02 */
[C---:B------:R-:W-:Y:S01]  /*6080*/  ISETP.GT.U32.AND P4, PT, R2.reuse, R231, PT ;  /* 0x000000e70200720c */ /* 0x040fe20003f84070 */
[----:B------:R-:W-:Y:S02]  /*6090*/  IMAD R39, R2, R126, R39 ;  /* 0x0000007e02277224 */ /* 0x000fe400078e0227 */
[----:B------:R-:W-:-:S03]  /*60a0*/  @!P6 IMAD.IADD R233, R233, 0x1, -R2 ;  /* 0x00000001e9e9e824 */ /* 0x000fc600078e0a02 */
[C---:B------:R-:W-:Y:S02]  /*60b0*/  ISETP.GT.U32.AND P6, PT, R2.reuse, R39, PT ;  /* 0x000000270200720c */ /* 0x040fe40003fc4070 */
[----:B------:R-:W-:Y:S02]  /*60c0*/  IABS R228, R41 ;  /* 0x0000002900e47213 */ /* 0x000fe40000000000 */
[----:B------:R-:W-:Y:S01]  /*60d0*/  IABS R229, R69 ;  /* 0x0000004500e57213 */ /* 0x000fe20000000000 */
[----:B------:R-:W-:Y:S01]  /*60e0*/  @!P3 IMAD.IADD R37, R37, 0x1, -R2 ;  /* 0x000000012525b824 */ /* 0x000fe200078e0a02 */
[----:B------:R-:W-:Y:S01]  /*60f0*/  ISETP.GT.U32.AND P3, PT, R2, R233, PT ;  /* 0x000000e90200720c */ /* 0x000fe20003f64070 */
[----:B------:R-:W-:Y:S01]  /*6100*/  IMAD.HI.U32 R234, R246, R228, RZ ;  /* 0x000000e4f6ea7227 */ /* 0x000fe200078e00ff */
[----:B------:R-:W-:-:S03]  /*6110*/  IABS R227, R43 ;  /* 0x0000002b00e37213 */ /* 0x000fc60000000000 */
[----:B------:R-:W-:Y:S01]  /*6120*/  @!P4 IMAD.IADD R231, R231, 0x1, -R2 ;  /* 0x00000001e7e7c824 */ /* 0x000fe200078e0a02 */
[----:B------:R-:W-:Y:S01]  /*6130*/  ISETP.GT.U32.AND P4, PT, R2, R232, PT ;  /* 0x000000e80200720c */ /* 0x000fe20003f84070 */
[----:B------:R-:W-:-:S04]  /*6140*/  IMAD.HI.U32 R235, R246, R229, RZ ;  /* 0x000000e5f6eb7227 */ /* 0x000fc800078e00ff */
[----:B------:R-:W-:Y:S02]  /*6150*/  IMAD.MOV R234, RZ, RZ, -R234 ;  /* 0x000000ffffea7224 */ /* 0x000fe400078e0aea */
[----:B------:R-:W-:Y:S01]  /*6160*/  @!P1 IMAD.MOV R28, RZ, RZ, -R28 ;  /* 0x000000ffff1c9224 */ /* 0x000fe200078e0a1c */
[C---:B------:R-:W-:Y:S01]  /*6170*/  ISETP.GT.U32.AND P1, PT, R2.reuse, R231, PT ;  /* 0x000000e70200720c */ /* 0x040fe20003f24070 */
[----:B------:R-:W-:Y:S01]  /*6180*/  @!P6 IMAD.IADD R39, R39, 0x1, -R2 ;  /* 0x000000012727e824 */ /* 0x000fe200078e0a02 */
[----:B------:R-:W-:Y:S01]  /*6190*/  ISETP.GT.U32.AND P6, PT, R2, R37, PT ;  /* 0x000000250200720c */ /* 0x000fe20003fc4070 */
[----:B------:R-:W-:Y:S02]  /*61a0*/  IMAD.MOV R235, RZ, RZ, -R235 ;  /* 0x000000ffffeb7224 */ /* 0x000fe400078e0aeb */
[----:B------:R-:W-:-:S04]  /*61b0*/  IMAD.HI.U32 R126, R246, R227, RZ ;  /* 0x000000e3f67e7227 */ /* 0x000fc800078e00ff */
[C---:B------:R-:W-:Y:S02]  /*61c0*/  IMAD R228, R2.reuse, R234, R228 ;  /* 0x000000ea02e47224 */ /* 0x040fe400078e02e4 */
[C---:B------:R-:W-:Y:S02]  /*61d0*/  IMAD R229, R2.reuse, R235, R229 ;  /* 0x000000eb02e57224 */ /* 0x040fe400078e02e5 */
[----:B------:R-:W-:Y:S02]  /*61e0*/  IMAD.MOV R126, RZ, RZ, -R126 ;  /* 0x000000ffff7e7224 */ /* 0x000fe400078e0a7e */
[----:B------:R-:W-:Y:S01]  /*61f0*/  @!P0 IMAD.MOV R30, RZ, RZ, -R30 ;  /* 0x000000ffff1e8224 */ /* 0x000fe200078e0a1e */
[C---:B------:R-:W-:Y:S01]  /*6200*/  ISETP.GT.U32.AND P0, PT, R2.reuse, R39, PT ;  /* 0x000000270200720c */ /* 0x040fe20003f04070 */
[--C-:B------:R-:W-:Y:S01]  /*6210*/  @!P3 IMAD.IADD R233, R233, 0x1, -R2.reuse ;  /* 0x00000001e9e9b824 */ /* 0x100fe200078e0a02 */
[C---:B------:R-:W-:Y:S01]  /*6220*/  ISETP.GT.U32.AND P3, PT, R2.reuse, R228, PT ;  /* 0x000000e40200720c */ /* 0x040fe20003f64070 */
[----:B------:R-:W-:Y:S01]  /*6230*/  IMAD R227, R2, R126, R227 ;  /* 0x0000007e02e37224 */ /* 0x000fe200078e02e3 */
[----:B------:R-:W-:Y:S01]  /*6240*/  IABS R234, R56 ;  /* 0x0000003800ea7213 */ /* 0x000fe20000000000 */
[--C-:B------:R-:W-:Y:S01]  /*6250*/  @!P4 IMAD.IADD R232, R232, 0x1, -R2.reuse ;  /* 0x00000001e8e8c824 */ /* 0x100fe200078e0a02 */
[----:B------:R-:W-:Y:S01]  /*6260*/  ISETP.GT.U32.AND P4, PT, R2, R229, PT ;  /* 0x000000e50200720c */ /* 0x000fe20003f84070 */
[--C-:B------:R-:W-:Y:S01]  /*6270*/  @!P1 IMAD.IADD R231, R231, 0x1, -R2.reuse ;  /* 0x00000001e7e79824 */ /* 0x100fe200078e0a02 */
[----:B------:R-:W-:Y:S01]  /*6280*/  IABS R126, R50 ;  /* 0x00000032007e7213 */ /* 0x000fe20000000000 */
[----:B------:R-:W-:Y:S01]  /*6290*/  @!P6 IMAD.IADD R37, R37, 0x1, -R2 ;  /* 0x000000012525e824 */ /* 0x000fe200078e0a02 */
[----:B------:R-:W-:Y:S01]  /*62a0*/  ISETP.GE.AND P1, PT, R32, RZ, PT ;  /* 0x000000ff2000720c */ /* 0x000fe20003f26270 */
[----:B------:R-:W-:Y:S01]  /*62b0*/  IMAD.HI.U32 R32, R246, R234, RZ ;  /* 0x000000eaf6207227 */ /* 0x000fe200078e00ff */
[----:B------:R-:W-:-:S03]  /*62c0*/  ISETP.GT.U32.AND P6, PT, R2, R227, PT ;  /* 0x000000e30200720c */ /* 0x000fc60003fc4070 */
[----:B------:R-:W-:-:S04]  /*62d0*/  IMAD.HI.U32 R235, R246, R126, RZ ;  /* 0x0000007ef6eb7227 */ /* 0x000fc800078e00ff */
[----:B------:R-:W-:Y:S01]  /*62e0*/  @!P0 IMAD.IADD R39, R39, 0x1, -R2 ;  /* 0x0000000127278824 */ /* 0x000fe200078e0a02 */
[----:B------:R-:W-:Y:S01]  /*62f0*/  ISETP.GE.AND P0, PT, R34, RZ, PT ;  /* 0x000000ff2200720c */ /* 0x000fe20003f06270 */
[----:B------:R-:W-:Y:S01]  /*6300*/  IMAD.MOV R32, RZ, RZ, -R32 ;  /* 0x000000ffff207224 */ /* 0x000fe200078e0a20 */
[----:B------:R-:W-:Y:S01]  /*6310*/  IABS R34, R67 ;  /* 0x0000004300227213 */ /* 0x000fe20000000000 */
[--C-:B------:R-:W-:Y:S01]  /*6320*/  @!P3 IMAD.IADD R228, R228, 0x1, -R2.reuse ;  /* 0x00000001e4e4b824 */ /* 0x100fe200078e0a02 */
[----:B------:R-:W-:Y:S01]  /*6330*/  ISETP.GE.AND P3, PT, R69, RZ, PT ;  /* 0x000000ff4500720c */ /* 0x000fe20003f66270 */
[----:B------:R-:W-:Y:S02]  /*6340*/  @!P4 IMAD.IADD R229, R229, 0x1, -R2 ;  /* 0x00000001e5e5c824 */ /* 0x000fe400078e0a02 */
[----:B------:R-:W-:Y:S02]  /*6350*/  IMAD.MOV R235, RZ, RZ, -R235 ;  /* 0x000000ffffeb7224 */ /* 0x000fe400078e0aeb */
[----:B------:R-:W-:-:S02]  /*6360*/  IMAD R69, R2, R32, R234 ;  /* 0x0000002002457224 */ /* 0x000fc400078e02ea */
[----:B------:R-:W-:Y:S02]  /*6370*/  IMAD.MOV.U32 R32, RZ, RZ, R232 ;  /* 0x000000ffff207224 */ /* 0x000fe400078e00e8 */
[----:B------:R-:W-:Y:S01]  /*6380*/  IMAD.MOV.U32 R232, RZ, RZ, R34 ;  /* 0x000000ffffe87224 */ /* 0x000fe200078e0022 */
[----:B------:R-:W-:Y:S01]  /*6390*/  ISETP.GE.AND P4, PT, R36, RZ, PT ;  /* 0x000000ff2400720c */ /* 0x000fe20003f86270 */
[C---:B------:R-:W-:Y:S02]  /*63a0*/  IMAD R126, R2.reuse, R235, R126 ;  /* 0x000000eb027e7224 */ /* 0x040fe400078e027e */
[----:B------:R-:W-:Y:S01]  /*63b0*/  @!P6 IMAD.IADD R227, R227, 0x1, -R2 ;  /* 0x00000001e3e3e824 */ /* 0x000fe200078e0a02 */
[C---:B------:R-:W-:Y:S01]  /*63c0*/  ISETP.GT.U32.AND P6, PT, R2.reuse, R229, PT ;  /* 0x000000e50200720c */ /* 0x040fe20003fc4070 */
[----:B------:R-:W-:Y:S02]  /*63d0*/  IMAD.MOV.U32 R34, RZ, RZ, R233 ;  /* 0x000000ffff227224 */ /* 0x000fe400078e00e9 */
[----:B------:R-:W-:Y:S01]  /*63e0*/  @!P5 IMAD.MOV R32, RZ, RZ, -R32 ;  /* 0x000000ffff20d224 */ /* 0x000fe200078e0a20 */
[C---:B------:R-:W-:Y:S01]  /*63f0*/  ISETP.GT.U32.AND P5, PT, R2.reuse, R228, PT ;  /* 0x000000e40200720c */ /* 0x040fe20003fa4070 */
[----:B------:R-:W-:Y:S01]  /*6400*/  @!P2 IMAD.MOV R34, RZ, RZ, -R34 ;  /* 0x000000ffff22a224 */ /* 0x000fe200078e0a22 */
[----:B------:R-:W-:Y:S01]  /*6410*/  ISETP.GT.U32.AND P2, PT, R2, R126, PT ;  /* 0x0000007e0200720c */ /* 0x000fe20003f44070 */
[----:B------:R-:W-:Y:S01]  /*6420*/  @!P0 IMAD.MOV R37, RZ, RZ, -R37 ;  /* 0x000000ffff258224 */ /* 0x000fe200078e0a25 */
[----:B------:R-:W-:Y:S01]  /*6430*/  ISETP.GE.AND P0, PT, R41, RZ, PT ;  /* 0x000000ff2900720c */ /* 0x000fe20003f06270 */
[----:B------:R-:W-:-:S02]  /*6440*/  IMAD.MOV.U32 R36, RZ, RZ, R231 ;  /* 0x000000ffff247224 */ /* 0x000fc400078e00e7 */
[----:B------:R-:W-:-:S04]  /*6450*/  IMAD.HI.U32 R41, R246, R232, RZ ;  /* 0x000000e8f6297227 */ /* 0x000fc800078e00ff */
[----:B------:R-:W-:Y:S01]  /*6460*/  @!P4 IMAD.MOV R39, RZ, RZ, -R39 ;  /* 0x000000ffff27c224 */ /* 0x000fe200078e0a27 */
[----:B------:R-:W-:Y:S01]  /*6470*/  ISETP.GT.U32.AND P4, PT, R2, R69, PT ;  /* 0x000000450200720c */ /* 0x000fe20003f84070 */
[--C-:B------:R-:W-:Y:S02]  /*6480*/  @!P6 IMAD.IADD R229, R229, 0x1, -R2.reuse ;  /* 0x00000001e5e5e824 */ /* 0x100fe400078e0a02 */
[----:B------:R-:W-:Y:S01]  /*6490*/  @!P5 IMAD.IADD R228, R228, 0x1, -R2 ;  /* 0x00000001e4e4d824 */ /* 0x000fe200078e0a02 */
[----:B------:R-:W-:Y:S01]  /*64a0*/  ISETP.GE.AND P5, PT, R50, RZ, PT ;  /* 0x000000ff3200720c */ /* 0x000fe20003fa6270 */
[----:B------:R-:W-:Y:S01]  /*64b0*/  @!P1 IMAD.MOV R36, RZ, RZ, -R36 ;  /* 0x000000ffff249224 */ /* 0x000fe200078e0a24 */
[----:B------:R-:W-:Y:S01]  /*64c0*/  ISETP.GT.U32.AND P1, PT, R2, R227, PT ;  /* 0x000000e30200720c */ /* 0x000fe20003f24070 */
[----:B------:R-:W-:Y:S02]  /*64d0*/  IMAD.MOV R50, RZ, RZ, -R41 ;  /* 0x000000ffff327224 */ /* 0x000fe400078e0a29 */
[----:B------:R-:W-:-:S02]  /*64e0*/  @!P2 IMAD.IADD R126, R126, 0x1, -R2 ;  /* 0x000000017e7ea824 */ /* 0x000fc400078e0a02 */
[----:B------:R-:W-:-:S04]  /*64f0*/  IMAD.MOV.U32 R41, RZ, RZ, R229 ;  /* 0x000000ffff297224 */ /* 0x000fc800078e00e5 */
[----:B------:R-:W-:Y:S01]  /*6500*/  @!P3 IMAD.MOV R41, RZ, RZ, -R41 ;  /* 0x000000ffff29b224 */ /* 0x000fe200078e0a29 */
[----:B------:R-:W-:Y:S02]  /*6510*/  ISETP.GT.U32.AND P3, PT, R2, R126, PT ;  /* 0x0000007e0200720c */ /* 0x000fe40003f64070 */
[----:B------:R-:W-:Y:S01]  /*6520*/  ISETP.GE.AND P6, PT, R43, RZ, PT ;  /* 0x000000ff2b00720c */ /* 0x000fe20003fc6270 */
[----:B------:R-:W-:Y:S02]  /*6530*/  @!P4 IMAD.IADD R69, R69, 0x1, -R2 ;  /* 0x000000014545c824 */ /* 0x000fe400078e0a02 */
[----:B------:R-:W-:Y:S02]  /*6540*/  IMAD.MOV.U32 R43, RZ, RZ, R228 ;  /* 0x000000ffff2b7224 */ /* 0x000fe400078e00e4 */
[----:B------:R-:W-:Y:S01]  /*6550*/  @!P1 IMAD.IADD R227, R227, 0x1, -R2 ;  /* 0x00000001e3e39824 */ /* 0x000fe200078e0a02 */
[----:B------:R-:W-:Y:S01]  /*6560*/  ISETP.GE.AND P1, PT, R56, RZ, PT ;  /* 0x000000ff3800720c */ /* 0x000fe20003f26270 */
[----:B------:R-:W-:Y:S01]  /*6570*/  @!P0 IMAD.MOV R43, RZ, RZ, -R43 ;  /* 0x000000ffff2b8224 */ /* 0x000fe200078e0a2b */
[----:B------:R-:W-:-:S02]  /*6580*/  IABS R56, R46 ;  /* 0x0000002e00387213 */ /* 0x000fc40000000000 */
[C---:B------:R-:W-:Y:S01]  /*6590*/  ISETP.GT.U32.AND P4, PT, R2.reuse, R69, PT ;  /* 0x000000450200720c */ /* 0x040fe20003f84070 */
[----:B------:R-:W-:Y:S01]  /*65a0*/  IMAD R50, R2, R50, R232 ;  /* 0x0000003202327224 */ /* 0x000fe200078e02e8 */
[----:B------:R-:W-:Y:S02]  /*65b0*/  ISETP.GE.AND P0, PT, R44, RZ, PT ;  /* 0x000000ff2c00720c */ /* 0x000fe40003f06270 */
[----:B------:R-:W-:Y:S01]  /*65c0*/  IABS R233, R44 ;  /* 0x0000002c00e97213 */ /* 0x000fe20000000000 */
[----:B------:R-:W-:Y:S02]  /*65d0*/  IMAD.MOV.U32 R44, RZ, RZ, R227 ;  /* 0x000000ffff2c7224 */ /* 0x000fe400078e00e3 */
[----:B------:R-:W-:Y:S01]  /*65e0*/  @!P3 IMAD.IADD R126, R126, 0x1, -R2 ;  /* 0x000000017e7eb824 */ /* 0x000fe200078e0a02 */
[----:B------:R-:W-:Y:S01]  /*65f0*/  ISETP.GE.AND P3, PT, R46, RZ, PT ;  /* 0x000000ff2e00720c */ /* 0x000fe20003f66270 */
[----:B------:R-:W-:Y:S01]  /*6600*/  IMAD.HI.U32 R46, R246, R56, RZ ;  /* 0x00000038f62e7227 */ /* 0x000fe200078e00ff */
[----:B------:R-:W-:-:S03]  /*6610*/  ISETP.GE.AND P2, PT, R67, RZ, PT ;  /* 0x000000ff4300720c */ /* 0x000fc60003f46270 */
[----:B------:R-:W-:Y:S01]  /*6620*/  @!P6 IMAD.MOV R44, RZ, RZ, -R44 ;  /* 0x000000ffff2ce224 */ /* 0x000fe200078e0a2c */
[----:B------:R-:W-:Y:S01]  /*6630*/  ISETP.GT.U32.AND P6, PT, R2, R50, PT ;  /* 0x000000320200720c */ /* 0x000fe20003fc4070 */
[----:B------:R-:W-:Y:S01]  /*6640*/  IMAD.HI.U32 R227, R246, R233, RZ ;  /* 0x000000e9f6e37227 */ /* 0x000fe200078e00ff */
[----:B------:R-:W-:-:S03]  /*6650*/  IABS R67, R48 ;  /* 0x0000003000437213 */ /* 0x000fc60000000000 */
[----:B------:R-:W-:Y:S02]  /*6660*/  IMAD.MOV R46, RZ, RZ, -R46 ;  /* 0x000000ffff2e7224 */ /* 0x000fe400078e0a2e */
[----:B------:R-:W-:Y:S02]  /*6670*/  IMAD.MOV R227, RZ, RZ, -R227 ;  /* 0x000000ffffe37224 */ /* 0x000fe400078e0ae3 */
[----:B------:R-:W-:Y:S01]  /*6680*/  @!P4 IMAD.IADD R69, R69, 0x1, -R2 ;  /* 0x000000014545c824 */ /* 0x000fe200078e0a02 */
[----:B------:R-:W-:Y:S01]  /*6690*/  ISETP.GE.AND P4, PT, R48, RZ, PT ;  /* 0x000000ff3000720c */ /* 0x000fe20003f86270 */
[C---:B------:R-:W-:Y:S01]  /*66a0*/  IMAD R56, R2.reuse, R46, R56 ;  /* 0x0000002e02387224 */ /* 0x040fe200078e0238 */
[----:B------:R-:W-:Y:S01]  /*66b0*/  IABS R228, R52 ;  /* 0x0000003400e47213 */ /* 0x000fe20000000000 */
[----:B------:R-:W-:Y:S02]  /*66c0*/  IMAD R233, R2, R227, R233 ;  /* 0x000000e302e97224 */ /* 0x000fe400078e02e9 */
[----:B------:R-:W-:-:S02]  /*66d0*/  IMAD.MOV.U32 R46, RZ, RZ, R126 ;  /* 0x000000ffff2e7224 */ /* 0x000fc400078e007e */
[----:B------:R-:W-:-:S04]  /*66e0*/  IMAD.HI.U32 R48, R246, R67, RZ ;  /* 0x00000043f6307227 */ /* 0x000fc800078e00ff */
[----:B------:R-:W-:Y:S01]  /*66f0*/  @!P5 IMAD.MOV R46, RZ, RZ, -R46 ;  /* 0x000000ffff2ed224 */ /* 0x000fe200078e0a2e */
[----:B------:R-:W-:Y:S01]  /*6700*/  ISETP.GT.U32.AND P5, PT, R2, R233, PT ;  /* 0x000000e90200720c */ /* 0x000fe20003fa4070 */
[----:B------:R-:W-:Y:S02]  /*6710*/  IMAD.MOV R48, RZ, RZ, -R48 ;  /* 0x000000ffff307224 */ /* 0x000fe400078e0a30 */
[----:B------:R-:W-:Y:S02]  /*6720*/  @!P6 IMAD.IADD R50, R50, 0x1, -R2 ;  /* 0x000000013232e824 */ /* 0x000fe400078e0a02 */
[----:B------:R-:W-:-:S04]  /*6730*/  IMAD.HI.U32 R227, R246, R228, RZ ;  /* 0x000000e4f6e37227 */ /* 0x000fc800078e00ff */
[C---:B------:R-:W-:Y:S01]  /*6740*/  IMAD R126, R2.reuse, R48, R67 ;  /* 0x00000030027e7224 */ /* 0x040fe200078e0243 */
[C---:B------:R-:W-:Y:S01]  /*6750*/  ISETP.GT.U32.AND P6, PT, R2.reuse, R50, PT ;  /* 0x000000320200720c */ /* 0x040fe20003fc4070 */
[----:B------:R-:W-:Y:S02]  /*6760*/  IMAD.MOV.U32 R48, RZ, RZ, R69 ;  /* 0x000000ffff307224 */ /* 0x000fe400078e0045 */
[----:B------:R-:W-:Y:S02]  /*6770*/  IMAD.MOV R227, RZ, RZ, -R227 ;  /* 0x000000ffffe37224 */ /* 0x000fe400078e0ae3 */
[----:B------:R-:W-:Y:S01]  /*6780*/  @!P1 IMAD.MOV R48, RZ, RZ, -R48 ;  /* 0x000000ffff309224 */ /* 0x000fe200078e0a30 */
[C---:B------:R-:W-:Y:S01]  /*6790*/  ISETP.GT.U32.AND P1, PT, R2.reuse, R56, PT ;  /* 0x000000380200720c */ /* 0x040fe20003f24070 */
[----:B------:R-:W-:Y:S02]  /*67a0*/  IMAD R228, R2, R227, R228 ;  /* 0x000000e302e47224 */ /* 0x000fe400078e02e4 */
[----:B------:R-:W-:-:S03]  /*67b0*/  @!P5 IMAD.IADD R233, R233, 0x1, -R2 ;  /* 0x00000001e9e9d824 */ /* 0x000fc600078e0a02 */
[----:B------:R-:W-:Y:S01]  /*67c0*/  ISETP.GT.U32.AND P5, PT, R2, R228, PT ;  /* 0x000000e40200720c */ /* 0x000fe20003fa4070 */
[----:B------:R-:W-:Y:S01]  /*67d0*/  @!P6 IMAD.IADD R50, R50, 0x1, -R2 ;  /* 0x000000013232e824 */ /* 0x000fe200078e0a02 */
[----:B------:R-:W-:Y:S02]  /*67e0*/  IABS R67, R54 ;  /* 0x0000003600437213 */ /* 0x000fe40000000000 */
[----:B------:R-:W-:-:S03]  /*67f0*/  ISETP.GT.U32.AND P6, PT, R2, R126, PT ;  /* 0x0000007e0200720c */ /* 0x000fc60003fc4070 */
[----:B------:R-:W-:Y:S02]  /*6800*/  @!P1 IMAD.IADD R56, R56, 0x1, -R2 ;  /* 0x0000000138389824 */ /* 0x000fe400078e0a02 */
[----:B------:R-:W-:Y:S01]  /*6810*/  IMAD.HI.U32 R231, R246, R67, RZ ;  /* 0x00000043f6e77227 */ /* 0x000fe200078e00ff */
[----:B------:R-:W-:Y:S02]  /*6820*/  IABS R69, R53 ;  /* 0x0000003500457213 */ /* 0x000fe40000000000 */
[----:B------:R-:W-:Y:S01]  /*6830*/  IABS R227, R59 ;  /* 0x0000003b00e37213 */ /* 0x000fe20000000000 */
[----:B------:R-:W-:Y:S01]  /*6840*/  @!P2 IMAD.MOV R50, RZ, RZ, -R50 ;  /* 0x000000ffff32a224 */ /* 0x000fe200078e0a32 */
[----:B------:R-:W-:Y:S01]  /*6850*/  ISETP.GT.U32.AND P2, PT, R2, R56, PT ;  /* 0x000000380200720c */ /* 0x000fe20003f44070 */
[----:B------:R-:W-:Y:S02]  /*6860*/  @!P5 IMAD.IADD R228, R228, 0x1, -R2 ;  /* 0x00000001e4e4d824 */ /* 0x000fe400078e0a02 */
[----:B------:R-:W-:Y:S01]  /*6870*/  IMAD.MOV R231, RZ, RZ, -R231 ;  /* 0x000000ffffe77224 */ /* 0x000fe200078e0ae7 */
[----:B------:R-:W-:Y:S01]  /*6880*/  ISETP.GT.U32.AND P1, PT, R2, R233, PT ;  /* 0x000000e90200720c */ /* 0x000fe20003f24070 */
[----:B------:R-:W-:Y:S01]  /*6890*/  IMAD.HI.U32 R229, R246, R69, RZ ;  /* 0x00000045f6e57227 */ /* 0x000fe200078e00ff */
[----:B------:R-:W-:-:S03]  /*68a0*/  ISETP.GT.U32.AND P5, PT, R2, R228, PT ;  /* 0x000000e40200720c */ /* 0x000fc60003fa4070 */
[----:B------:R-:W-:Y:S02]  /*68b0*/  IMAD R67, R2, R231, R67 ;  /* 0x000000e702437224 */ /* 0x000fe400078e0243 */
[----:B------:R-:W-:Y:S02]  /*68c0*/  @!P6 IMAD.IADD R126, R126, 0x1, -R2 ;  /* 0x000000017e7ee824 */ /* 0x000fe400078e0a02 */
[----:B------:R-:W-:-:S04]  /*68d0*/  IMAD.HI.U32 R231, R246, R227, RZ ;  /* 0x000000e3f6e77227 */ /* 0x000fc800078e00ff */
[----:B------:R-:W-:Y:S01]  /*68e0*/  IMAD.MOV R229, RZ, RZ, -R229 ;  /* 0x000000ffffe57224 */ /* 0x000fe200078e0ae5 */
[C---:B------:R-:W-:Y:S01]  /*68f0*/  ISETP.GT.U32.AND P6, PT, R2.reuse, R126, PT ;  /* 0x0000007e0200720c */ /* 0x040fe20003fc4070 */
[----:B------:R-:W-:Y:S02]  /*6900*/  IMAD.MOV R231, RZ, RZ, -R231 ;  /* 0x000000ffffe77224 */ /* 0x000fe400078e0ae7 */
[----:B------:R-:W-:Y:S02]  /*6910*/  IMAD R69, R2, R229, R69 ;  /* 0x000000e502457224 */ /* 0x000fe400078e0245 */
[--C-:B------:R-:W-:Y:S01]  /*6920*/  @!P2 IMAD.IADD R56, R56, 0x1, -R2.reuse ;  /* 0x000000013838a824 */ /* 0x100fe200078e0a02 */
[C---:B------:R-:W-:Y:S01]  /*6930*/  ISETP.GT.U32.AND P2, PT, R2.reuse, R67, PT ;  /* 0x000000430200720c */ /* 0x040fe20003f44070 */
[C---:B------:R-:W-:Y:S02]  /*6940*/  IMAD R227, R2.reuse, R231, R227 ;  /* 0x000000e702e37224 */ /* 0x040fe400078e02e3 */
[--C-:B------:R-:W-:Y:S01]  /*6950*/  @!P1 IMAD.IADD R233, R233, 0x1, -R2.reuse ;  /* 0x00000001e9e99824 */ /* 0x100fe200078e0a02 */
[----:B------:R-:W-:Y:S01]  /*6960*/  ISETP.GT.U32.AND P1, PT, R2, R69, PT ;  /* 0x000000450200720c */ /* 0x000fe20003f24070 */
[----:B------:R-:W-:Y:S01]  /*6970*/  @!P5 IMAD.IADD R228, R228, 0x1, -R2 ;  /* 0x00000001e4e4d824 */ /* 0x000fe200078e0a02 */
[----:B------:R-:W-:-:S02]  /*6980*/  ISETP.GT.U32.AND P5, PT, R2, R227, PT ;  /* 0x000000e30200720c */ /* 0x000fc40003fa4070 */
[----:B------:R-:W-:Y:S01]  /*6990*/  IABS R229, R61 ;  /* 0x0000003d00e57213 */ /* 0x000fe20000000000 */
[----:B------:R-:W-:Y:S01]  /*69a0*/  @!P6 IMAD.IADD R126, R126, 0x1, -R2 ;  /* 0x000000017e7ee824 */ /* 0x000fe200078e0a02 */
[----:B------:R-:W-:-:S03]  /*69b0*/  ISETP.GE.AND P6, PT, R52, RZ, PT ;  /* 0x000000ff3400720c */ /* 0x000fc60003fc6270 */
[----:B------:R-:W-:Y:S01]  /*69c0*/  IMAD.HI.U32 R52, R246, R229, RZ ;  /* 0x000000e5f6347227 */ /* 0x000fe200078e00ff */
[----:B------:R-:W-:-:S03]  /*69d0*/  IABS R232, R57 ;  /* 0x0000003900e87213 */ /* 0x000fc60000000000 */
[----:B------:R-:W-:Y:S02]  /*69e0*/  @!P2 IMAD.IADD R67, R67, 0x1, -R2 ;  /* 0x000000014343a824 */ /* 0x000fe400078e0a02 */
[----:B------:R-:W-:Y:S02]  /*69f0*/  IMAD.MOV R52, RZ, RZ, -R52 ;  /* 0x000000ffff347224 */ /* 0x000fe400078e0a34 */
[--C-:B------:R-:W-:Y:S01]  /*6a00*/  @!P1 IMAD.IADD R69, R69, 0x1, -R2.reuse ;  /* 0x0000000145459824 */ /* 0x100fe200078e0a02 */
[----:B------:R-:W-:Y:S01]  /*6a10*/  ISETP.GE.AND P1, PT, R53, RZ, PT ;  /* 0x000000ff3500720c */ /* 0x000fe20003f26270 */
[----:B------:R-:W-:Y:S01]  /*6a20*/  @!P5 IMAD.IADD R227, R227, 0x1, -R2 ;  /* 0x00000001e3e3d824 */ /* 0x000fe200078e0a02 */
[C---:B------:R-:W-:Y:S01]  /*6a30*/  ISETP.GT.U32.AND P5, PT, R2.reuse, R67, PT ;  /* 0x000000430200720c */ /* 0x040fe20003fa4070 */
[----:B------:R-:W-:Y:S01]  /*6a40*/  IMAD.MOV.U32 R53, RZ, RZ, R56 ;  /* 0x000000ffff357224 */ /* 0x000fe200078e0038 */
[----:B------:R-:W-:Y:S01]  /*6a50*/  IABS R231, R58 ;  /* 0x0000003a00e77213 */ /* 0x000fe20000000000 */
[----:B------:R-:W-:-:S02]  /*6a60*/  IMAD R229, R2, R52, R229 ;  /* 0x0000003402e57224 */ /* 0x000fc400078e02e5 */
[----:B------:R-:W-:-:S04]  /*6a70*/  IMAD.HI.U32 R234, R246, R232, RZ ;  /* 0x000000e8f6ea7227 */ /* 0x000fc800078e00ff */
[----:B------:R-:W-:Y:S02]  /*6a80*/  IMAD.MOV.U32 R56, RZ, RZ, R228 ;  /* 0x000000ffff387224 */ /* 0x000fe400078e00e4 */
[----:B------:R-:W-:Y:S02]  /*6a90*/  IMAD.MOV.U32 R52, RZ, RZ, R233 ;  /* 0x000000ffff347224 */ /* 0x000fe400078e00e9 */
[----:B------:R-:W-:Y:S02]  /*6aa0*/  IMAD.MOV R234, RZ, RZ, -R234 ;  /* 0x000000ffffea7224 */ /* 0x000fe400078e0aea */
[----:B------:R-:W-:Y:S01]  /*6ab0*/  @!P6 IMAD.MOV R56, RZ, RZ, -R56 ;  /* 0x000000ffff38e224 */ /* 0x000fe200078e0a38 */
[----:B------:R-:W-:Y:S01]  /*6ac0*/  ISETP.GT.U32.AND P6, PT, R2, R229, PT ;  /* 0x000000e50200720c */ /* 0x000fe20003fc4070 */
[----:B------:R-:W-:-:S04]  /*6ad0*/  IMAD.HI.U32 R233, R246, R231, RZ ;  /* 0x000000e7f6e97227 */ /* 0x000fc800078e00ff */
[----:B------:R-:W-:Y:S01]  /*6ae0*/  @!P0 IMAD.MOV R52, RZ, RZ, -R52 ;  /* 0x000000ffff348224 */ /* 0x000fe200078e0a34 */
[C---:B------:R-:W-:Y:S01]  /*6af0*/  ISETP.GT.U32.AND P0, PT, R2.reuse, R69, PT ;  /* 0x000000450200720c */ /* 0x040fe20003f04070 */
[C---:B------:R-:W-:Y:S02]  /*6b00*/  IMAD R228, R2.reuse, R234, R232 ;  /* 0x000000ea02e47224 */ /* 0x040fe400078e02e8 */
[----:B------:R-:W-:Y:S01]  /*6b10*/  @!P3 IMAD.MOV R53, RZ, RZ, -R53 ;  /* 0x000000ffff35b224 */ /* 0x000fe200078e0a35 */
[----:B------:R-:W-:Y:S01]  /*6b20*/  ISETP.GT.U32.AND P3, PT, R2, R227, PT ;  /* 0x000000e30200720c */ /* 0x000fe20003f64070 */
[----:B------:R-:W-:Y:S01]  /*6b30*/  IMAD.MOV R233, RZ, RZ, -R233 ;  /* 0x000000ffffe97224 */ /* 0x000fe200078e0ae9 */
[----:B------:R-:W-:Y:S01]  /*6b40*/  ISETP.GE.AND P2, PT, R54, RZ, PT ;  /* 0x000000ff3600720c */ /* 0x000fe20003f46270 */
[----:B------:R-:W-:Y:S01]  /*6b50*/  @!P5 IMAD.IADD R67, R67, 0x1, -R2 ;  /* 0x000000014343d824 */ /* 0x000fe200078e0a02 */
[----:B------:R-:W-:Y:S01]  /*6b60*/  ISETP.GT.U32.AND P5, PT, R2, R228, PT ;  /* 0x000000e40200720c */ /* 0x000fe20003fa4070 */
[----:B------:R-:W-:-:S02]  /*6b70*/  IMAD.MOV.U32 R54, RZ, RZ, R126 ;  /* 0x000000ffff367224 */ /* 0x000fc400078e007e */
[----:B------:R-:W-:Y:S02]  /*6b80*/  IMAD R126, R2, R233, R231 ;  /* 0x000000e9027e7224 */ /* 0x000fe400078e02e7 */
[----:B------:R-:W-:-:S03]  /*6b90*/  @!P6 IMAD.IADD R229, R229, 0x1, -R2 ;  /* 0x00000001e5e5e824 */ /* 0x000fc600078e0a02 */
[----:B------:R-:W-:Y:S01]  /*6ba0*/  ISETP.GT.U32.AND P6, PT, R2, R126, PT ;  /* 0x0000007e0200720c */ /* 0x000fe20003fc4070 */
[----:B------:R-:W-:Y:S01]  /*6bb0*/  @!P0 IMAD.IADD R69, R69, 0x1, -R2 ;  /* 0x0000000145458824 */ /* 0x000fe200078e0a02 */
[----:B------:R-:W-:Y:S01]  /*6bc0*/  ISETP.GE.AND P0, PT, R61, RZ, PT ;  /* 0x000000ff3d00720c */ /* 0x000fe20003f06270 */
[----:B------:R-:W-:Y:S01]  /*6bd0*/  @!P4 IMAD.MOV R54, RZ, RZ, -R54 ;  /* 0x000000ffff36c224 */ /* 0x000fe200078e0a36 */
[----:B------:R-:W-:Y:S01]  /*6be0*/  IABS R61, R71 ;  /* 0x00000047003d7213 */ /* 0x000fe20000000000 */
[--C-:B------:R-:W-:Y:S01]  /*6bf0*/  @!P3 IMAD.IADD R227, R227, 0x1, -R2.reuse ;  /* 0x00000001e3e3b824 */ /* 0x100fe200078e0a02 */
[----:B------:R-:W-:Y:S01]  /*6c00*/  ISETP.GE.AND P4, PT, R59, RZ, PT ;  /* 0x000000ff3b00720c */ /* 0x000fe20003f86270 */
[----:B------:R-:W-:Y:S01]  /*6c10*/  @!P5 IMAD.IADD R228, R228, 0x1, -R2 ;  /* 0x00000001e4e4d824 */ /* 0x000fe200078e0a02 */
[----:B------:R-:W-:Y:S01]  /*6c20*/  ISETP.GE.AND P3, PT, R57, RZ, PT ;  /* 0x000000ff3900720c */ /* 0x000fe20003f66270 */
[----:B------:R-:W-:Y:S01]  /*6c30*/  IMAD.MOV.U32 R57, RZ, RZ, R69 ;  /* 0x000000ffff397224 */ /* 0x000fe200078e0045 */
[----:B------:R-:W-:Y:S01]  /*6c40*/  IABS R59, R63 ;  /* 0x0000003f003b7213 */ /* 0x000fe20000000000 */
[----:B------:R-:W-:Y:S01]  /*6c50*/  IMAD.HI.U32 R69, R246, R61, RZ ;  /* 0x0000003df6457227 */ /* 0x000fe200078e00ff */
[----:B------:R-:W-:-:S03]  /*6c60*/  ISETP.GT.U32.AND P5, PT, R2, R229, PT ;  /* 0x000000e50200720c */ /* 0x000fc60003fa4070 */
[----:B------:R-:W-:Y:S01]  /*6c70*/  @!P1 IMAD.MOV R57, RZ, RZ, -R57 ;  /* 0x000000ffff399224 */ /* 0x000fe200078e0a39 */
[----:B------:R-:W-:Y:S01]  /*6c80*/  ISETP.GE.AND P1, PT, R58, RZ, PT ;  /* 0x000000ff3a00720c */ /* 0x000fe20003f26270 */
[----:B------:R-:W-:Y:S01]  /*6c90*/  IMAD.HI.U32 R232, R246, R59, RZ ;  /* 0x0000003bf6e87227 */ /* 0x000fe200078e00ff */
[----:B------:R-:W-:-:S03]  /*6ca0*/  IABS R231, R79 ;  /* 0x0000004f00e77213 */ /* 0x000fc60000000000 */
[----:B------:R-:W-:Y:S02]  /*6cb0*/  IMAD.MOV.U32 R58, RZ, RZ, R67 ;  /* 0x000000ffff3a7224 */ /* 0x000fe400078e0043 */
[----:B------:R-:W-:Y:S02]  /*6cc0*/  IMAD.MOV R69, RZ, RZ, -R69 ;  /* 0x000000ffff457224 */ /* 0x000fe400078e0a45 */
[----:B------:R-:W-:Y:S02]  /*6cd0*/  @!P6 IMAD.IADD R126, R126, 0x1, -R2 ;  /* 0x000000017e7ee824 */ /* 0x000fe400078e0a02 */
[----:B------:R-:W-:Y:S02]  /*6ce0*/  IMAD.MOV R232, RZ, RZ, -R232 ;  /* 0x000000ffffe87224 */ /* 0x000fe400078e0ae8 */
[----:B------:R-:W-:Y:S01]  /*6cf0*/  @!P2 IMAD.MOV R58, RZ, RZ, -R58 ;  /* 0x000000ffff3aa224 */ /* 0x000fe200078e0a3a */
[C---:B------:R-:W-:Y:S01]  /*6d00*/  ISETP.GT.U32.AND P2, PT, R2.reuse, R126, PT ;  /* 0x0000007e0200720c */ /* 0x040fe20003f44070 */
[C---:B------:R-:W-:Y:S01]  /*6d10*/  IMAD R67, R2.reuse, R69, R61 ;  /* 0x0000004502437224 */ /* 0x040fe200078e023d */
[----:B------:R-:W-:Y:S01]  /*6d20*/  ISETP.GT.U32.AND P6, PT, R2, R228, PT ;  /* 0x000000e40200720c */ /* 0x000fe20003fc4070 */
[----:B------:R-:W-:-:S04]  /*6d30*/  IMAD.HI.U32 R61, R246, R231, RZ ;  /* 0x000000e7f63d7227 */ /* 0x000fc800078e00ff */
[C---:B------:R-:W-:Y:S02]  /*6d40*/  IMAD R69, R2.reuse, R232, R59 ;  /* 0x000000e802457224 */ /* 0x040fe400078e023b */
[----:B------:R-:W-:Y:S01]  /*6d50*/  @!P5 IMAD.IADD R229, R229, 0x1, -R2 ;  /* 0x00000001e5e5d824 */ /* 0x000fe200078e0a02 */
[C---:B------:R-:W-:Y:S01]  /*6d60*/  ISETP.GT.U32.AND P5, PT, R2.reuse, R67, PT ;  /* 0x000000430200720c */ /* 0x040fe20003fa4070 */
[----:B------:R-:W-:Y:S02]  /*6d70*/  IMAD.MOV.U32 R59, RZ, RZ, R227 ;  /* 0x000000ffff3b7224 */ /* 0x000fe400078e00e3 */
[----:B------:R-:W-:Y:S02]  /*6d80*/  IMAD.MOV R227, RZ, RZ, -R61 ;  /* 0x000000ffffe37224 */ /* 0x000fe400078e0a3d */
[----:B------:R-:W-:Y:S01]  /*6d90*/  @!P4 IMAD.MOV R59, RZ, RZ, -R59 ;  /* 0x000000ffff3bc224 */ /* 0x000fe200078e0a3b */
[----:B------:R-:W-:Y:S01]  /*6da0*/  ISETP.GE.AND P4, PT, R71, RZ, PT ;  /* 0x000000ff4700720c */ /* 0x000fe20003f86270 */
[----:B------:R-:W-:-:S02]  /*6db0*/  IMAD R71, R2, R227, R231 ;  /* 0x000000e302477224 */ /* 0x000fc400078e02e7 */
[--C-:B------:R-:W-:Y:S02]  /*6dc0*/  @!P2 IMAD.IADD R126, R126, 0x1, -R2.reuse ;  /* 0x000000017e7ea824 */ /* 0x100fe400078e0a02 */
[--C-:B------:R-:W-:Y:S01]  /*6dd0*/  @!P6 IMAD.IADD R228, R228, 0x1, -R2.reuse ;  /* 0x00000001e4e4e824 */ /* 0x100fe200078e0a02 */
[C---:B------:R-:W-:Y:S02]  /*6de0*/  ISETP.GT.U32.AND P2, PT, R2.reuse, R71, PT ;  /* 0x000000470200720c */ /* 0x040fe40003f44070 */
[----:B------:R-:W-:Y:S01]  /*6df0*/  ISETP.GT.U32.AND P6, PT, R2, R69, PT ;  /* 0x000000450200720c */ /* 0x000fe20003fc4070 */
[----:B------:R-:W-:-:S05]  /*6e00*/  @!P5 IMAD.IADD R67, R67, 0x1, -R2 ;  /* 0x000000014343d824 */ /* 0x000fca00078e0a02 */
[----:B------:R-:W-:Y:S01]  /*6e10*/  ISETP.GT.U32.AND P5, PT, R2, R67, PT ;  /* 0x000000430200720c */ /* 0x000fe20003fa4070 */
[----:B------:R-:W-:Y:S01]  /*6e20*/  IMAD.MOV.U32 R61, RZ, RZ, R229 ;  /* 0x000000ffff3d7224 */ /* 0x000fe200078e00e5 */
[----:B------:R-:W-:-:S03]  /*6e30*/  IABS R233, R65 ;  /* 0x0000004100e97213 */ /* 0x000fc60000000000 */
[--C-:B------:R-:W-:Y:S01]  /*6e40*/  @!P2 IMAD.IADD R71, R71, 0x1, -R2.reuse ;  /* 0x000000014747a824 */ /* 0x100fe200078e0a02 */
[----:B------:R-:W-:Y:S01]  /*6e50*/  IABS R234, R81 ;  /* 0x0000005100ea7213 */ /* 0x000fe20000000000 */
[----:B------:R-:W-:Y:S02]  /*6e60*/  @!P6 IMAD.IADD R69, R69, 0x1, -R2 ;  /* 0x000000014545e824 */ /* 0x000fe400078e0a02 */
[----:B------:R-:W-:Y:S01]  /*6e70*/  @!P0 IMAD.MOV R61, RZ, RZ, -R61 ;  /* 0x000000ffff3d8224 */ /* 0x000fe200078e0a3d */
[----:B------:R-:W-:Y:S01]  /*6e80*/  ISETP.GE.AND P0, PT, R63, RZ, PT ;  /* 0x000000ff3f00720c */ /* 0x000fe20003f06270 */
[----:B------:R-:W-:Y:S01]  /*6e90*/  IMAD.MOV.U32 R63, RZ, RZ, R228 ;  /* 0x000000ffff3f7224 */ /* 0x000fe200078e00e4 */
[----:B------:R-:W-:Y:S01]  /*6ea0*/  ISETP.GT.U32.AND P2, PT, R2, R71, PT ;  /* 0x000000470200720c */ /* 0x000fe20003f44070 */
[----:B------:R-:W-:Y:S01]  /*6eb0*/  IMAD.HI.U32 R227, R246, R233, RZ ;  /* 0x000000e9f6e37227 */ /* 0x000fe200078e00ff */
[----:B------:R-:W-:-:S03]  /*6ec0*/  ISETP.GT.U32.AND P6, PT, R2, R69, PT ;  /* 0x000000450200720c */ /* 0x000fc60003fc4070 */
[----:B------:R-:W-:-:S04]  /*6ed0*/  IMAD.HI.U32 R228, R246, R234, RZ ;  /* 0x000000eaf6e47227 */ /* 0x000fc800078e00ff */
[----:B------:R-:W-:Y:S01]  /*6ee0*/  @!P5 IMAD.IADD R67, R67, 0x1, -R2 ;  /* 0x000000014343d824 */ /* 0x000fe200078e0a02 */
[----:B------:R-:W-:Y:S01]  /*6ef0*/  ISETP.GE.AND P5, PT, R81, RZ, PT ;  /* 0x000000ff5100720c */ /* 0x000fe20003fa6270 */
[----:B------:R-:W-:Y:S02]  /*6f00*/  IMAD.MOV R81, RZ, RZ, -R227 ;  /* 0x000000ffff517224 */ /* 0x000fe400078e0ae3 */
[----:B------:R-:W-:Y:S02]  /*6f10*/  IMAD.MOV R228, RZ, RZ, -R228 ;  /* 0x000000ffffe47224 */ /* 0x000fe400078e0ae4 */
[----:B------:R-:W-:Y:S01]  /*6f20*/  @!P3 IMAD.MOV R63, RZ, RZ, -R63 ;  /* 0x000000ffff3fb224 */ /* 0x000fe200078e0a3f */
[----:B------:R-:W-:Y:S01]  /*6f30*/  ISETP.GE.AND P3, PT, R79, RZ, PT ;  /* 0x000000ff4f00720c */ /* 0x000fe20003f66270 */
[C---:B------:R-:W-:Y:S01]  /*6f40*/  IMAD R233, R2.reuse, R81, R233 ;  /* 0x0000005102e97224 */ /* 0x040fe200078e02e9 */
[----:B------:R-:W-:Y:S01]  /*6f50*/  IABS R79, R226 ;  /* 0x000000e2004f7213 */ /* 0x000fe20000000000 */
[C---:B------:R-:W-:Y:S01]  /*6f60*/  IMAD R234, R2.reuse, R228, R234 ;  /* 0x000000e402ea7224 */ /* 0x040fe200078e02ea */
[----:B------:R-:W-:Y:S01]  /*6f70*/  IABS R232, R75 ;  /* 0x0000004b00e87213 */ /* 0x000fe20000000000 */
[--C-:B------:R-:W-:Y:S01]  /*6f80*/  @!P2 IMAD.IADD R71, R71, 0x1, -R2.reuse ;  /* 0x000000014747a824 */ /* 0x100fe200078e0a02 */
[C---:B------:R-:W-:Y:S01]  /*6f90*/  ISETP.GT.U32.AND P2, PT, R2.reuse, R233, PT ;  /* 0x000000e90200720c */ /* 0x040fe20003f44070 */
[----:B------:R-:W-:Y:S01]  /*6fa0*/  @!P6 IMAD.IADD R69, R69, 0x1, -R2 ;  /* 0x000000014545e824 */ /* 0x000fe200078e0a02 */
[----:B------:R-:W-:Y:S01]  /*6fb0*/  ISETP.GT.U32.AND P6, PT, R2, R234, PT ;  /* 0x000000ea0200720c */ /* 0x000fe20003fc4070 */
[----:B------:R-:W-:-:S04]  /*6fc0*/  IMAD.HI.U32 R227, R246, R79, RZ ;  /* 0x0000004ff6e37227 */ /* 0x000fc800078e00ff */
[----:B------:R-:W-:-:S04]  /*6fd0*/  IMAD.HI.U32 R228, R246, R232, RZ ;  /* 0x000000e8f6e47227 */ /* 0x000fc800078e00ff */
[----:B------:R-:W-:Y:S02]  /*6fe0*/  IMAD.MOV R227, RZ, RZ, -R227 ;  /* 0x000000ffffe37224 */ /* 0x000fe400078e0ae3 */
[----:B------:R-:W-:Y:S02]  /*6ff0*/  IMAD.MOV R228, RZ, RZ, -R228 ;  /* 0x000000ffffe47224 */ /* 0x000fe400078e0ae4 */
[C---:B------:R-:W-:Y:S01]  /*7000*/  IMAD R79, R2.reuse, R227, R79 ;  /* 0x000000e3024f7224 */ /* 0x040fe200078e024f */
[----:B------:R-:W-:Y:S01]  /*7010*/  IABS R81, R77 ;  /* 0x0000004d00517213 */ /* 0x000fe20000000000 */
[C---:B------:R-:W-:Y:S02]  /*7020*/  IMAD R232, R2.reuse, R228, R232 ;  /* 0x000000e402e87224 */ /* 0x040fe400078e02e8 */
[--C-:B------:R-:W-:Y:S01]  /*7030*/  @!P2 IMAD.IADD R233, R233, 0x1, -R2.reuse ;  /* 0x00000001e9e9a824 */ /* 0x100fe200078e0a02 */
[----:B------:R-:W-:Y:S01]  /*7040*/  ISETP.GT.U32.AND P2, PT, R2, R79, PT ;  /* 0x0000004f0200720c */ /* 0x000fe20003f44070 */
[----:B------:R-:W-:Y:S01]  /*7050*/  @!P6 IMAD.IADD R234, R234, 0x1, -R2 ;  /* 0x00000001eaeae824 */ /* 0x000fe200078e0a02 */
[----:B------:R-:W-:Y:S01]  /*7060*/  ISETP.GT.U32.AND P6, PT, R2, R232, PT ;  /* 0x000000e80200720c */ /* 0x000fe20003fc4070 */
[----:B------:R-:W-:-:S04]  /*7070*/  IMAD.HI.U32 R227, R246, R81, RZ ;  /* 0x00000051f6e37227 */ /* 0x000fc800078e00ff */
[----:B------:R-:W-:-:S04]  /*7080*/  IMAD.MOV R227, RZ, RZ, -R227 ;  /* 0x000000ffffe37224 */ /* 0x000fc800078e0ae3 */
[----:B------:R-:W-:Y:S02]  /*7090*/  IMAD R81, R2, R227, R81 ;  /* 0x000000e302517224 */ /* 0x000fe400078e0251 */
[--C-:B------:R-:W-:Y:S01]  /*70a0*/  @!P2 IMAD.IADD R79, R79, 0x1, -R2.reuse ;  /* 0x000000014f4fa824 */ /* 0x100fe200078e0a02 */
[----:B------:R-:W-:Y:S01]  /*70b0*/  ISETP.GE.AND P2, PT, R65, RZ, PT ;  /* 0x000000ff4100720c */ /* 0x000fe20003f46270 */
[----:B------:R-:W-:Y:S01]  /*70c0*/  @!P6 IMAD.IADD R232, R232, 0x1, -R2 ;  /* 0x00000001e8e8e824 */ /* 0x000fe200078e0a02 */
[----:B------:R-:W-:Y:S01]  /*70d0*/  ISETP.GT.U32.AND P6, PT, R2, R81, PT ;  /* 0x000000510200720c */ /* 0x000fe20003fc4070 */
[----:B------:R-:W-:Y:S01]  /*70e0*/  IMAD.MOV.U32 R65, RZ, RZ, R126 ;  /* 0x000000ffff417224 */ /* 0x000fe200078e007e */
[----:B------:R-:W-:-:S03]  /*70f0*/  IABS R231, R73 ;  /* 0x0000004900e77213 */ /* 0x000fc60000000000 */
[----:B------:R-:W-:Y:S01]  /*7100*/  @!P1 IMAD.MOV R65, RZ, RZ, -R65 ;  /* 0x000000ffff419224 */ /* 0x000fe200078e0a41 */
[----:B------:R-:W-:Y:S01]  /*7110*/  ISETP.GT.U32.AND P1, PT, R2, R234, PT ;  /* 0x000000ea0200720c */ /* 0x000fe20003f24070 */
[----:B------:R-:W-:Y:S01]  /*7120*/  IMAD.HI.U32 R239, R246, R231, RZ ;  /* 0x000000e7f6ef7227 */ /* 0x000fe200078e00ff */
[----:B------:R-:W-:-:S03]  /*7130*/  IABS R229, R83 ;  /* 0x0000005300e57213 */ /* 0x000fc60000000000 */
[----:B------:R-:W-:Y:S02]  /*7140*/  IMAD.MOV R239, RZ, RZ, -R239 ;  /* 0x000000ffffef7224 */ /* 0x000fe400078e0aef */
[----:B------:R-:W-:Y:S01]  /*7150*/  @!P4 IMAD.MOV R67, RZ, RZ, -R67 ;  /* 0x000000ffff43c224 */ /* 0x000fe200078e0a43 */
[----:B------:R-:W-:Y:S01]  /*7160*/  ISETP.GT.U32.AND P4, PT, R2, R233, PT ;  /* 0x000000e90200720c */ /* 0x000fe20003f84070 */
[----:B------:R-:W-:Y:S01]  /*7170*/  IMAD.HI.U32 R237, R246, R229, RZ ;  /* 0x000000e5f6ed7227 */ /* 0x000fe200078e00ff */
[----:B------:R-:W-:-:S03]  /*7180*/  IABS R227, R87 ;  /* 0x0000005700e37213 */ /* 0x000fc60000000000 */
[--C-:B------:R-:W-:Y:S02]  /*7190*/  @!P6 IMAD.IADD R81, R81, 0x1, -R2.reuse ;  /* 0x000000015151e824 */ /* 0x100fe400078e0a02 */
[C---:B------:R-:W-:Y:S02]  /*71a0*/  IMAD R231, R2.reuse, R239, R231 ;  /* 0x000000ef02e77224 */ /* 0x040fe400078e02e7 */
[----:B------:R-:W-:Y:S01]  /*71b0*/  IMAD.MOV R237, RZ, RZ, -R237 ;  /* 0x000000ffffed7224 */ /* 0x000fe200078e0aed */
[----:B------:R-:W-:Y:S01]  /*71c0*/  ISETP.GT.U32.AND P6, PT, R2, R81, PT ;  /* 0x000000510200720c */ /* 0x000fe20003fc4070 */
[----:B------:R-:W-:Y:S01]  /*71d0*/  @!P1 IMAD.IADD R234, R234, 0x1, -R2 ;  /* 0x00000001eaea9824 */ /* 0x000fe200078e0a02 */
[----:B------:R-:W-:Y:S01]  /*71e0*/  ISETP.GT.U32.AND P1, PT, R2, R231, PT ;  /* 0x000000e70200720c */ /* 0x000fe20003f24070 */
[----:B------:R-:W-:Y:S01]  /*71f0*/  IMAD.HI.U32 R235, R246, R227, RZ ;  /* 0x000000e3f6eb7227 */ /* 0x000fe200078e00ff */
[----:B------:R-:W-:-:S03]  /*7200*/  IABS R228, R85 ;  /* 0x0000005500e47213 */ /* 0x000fc60000000000 */
[C---:B------:R-:W-:Y:S02]  /*7210*/  IMAD R229, R2.reuse, R237, R229 ;  /* 0x000000ed02e57224 */ /* 0x040fe400078e02e5 */
[----:B------:R-:W-:Y:S02]  /*7220*/  IMAD.MOV R235, RZ, RZ, -R235 ;  /* 0x000000ffffeb7224 */ /* 0x000fe400078e0aeb */
[----:B------:R-:W-:Y:S01]  /*7230*/  @!P0 IMAD.MOV R69, RZ, RZ, -R69 ;  /* 0x000000ffff458224 */ /* 0x000fe200078e0a45 */
[C---:B------:R-:W-:Y:S01]  /*7240*/  ISETP.GT.U32.AND P0, PT, R2.reuse, R232, PT ;  /* 0x000000e80200720c */ /* 0x040fe20003f04070 */
[----:B------:R-:W-:Y:S01]  /*7250*/  @!P3 IMAD.MOV R71, RZ, RZ, -R71 ;  /* 0x000000ffff47b224 */ /* 0x000fe200078e0a47 */
[C---:B------:R-:W-:Y:S01]  /*7260*/  ISETP.GT.U32.AND P3, PT, R2.reuse, R79, PT ;  /* 0x0000004f0200720c */ /* 0x040fe20003f64070 */
[----:B------:R-:W-:Y:S01]  /*7270*/  @!P4 IMAD.IADD R233, R233, 0x1, -R2 ;  /* 0x00000001e9e9c824 */ /* 0x000fe200078e0a02 */
[----:B------:R-:W-:Y:S01]  /*7280*/  ISETP.GT.U32.AND P4, PT, R2, R229, PT ;  /* 0x000000e50200720c */ /* 0x000fe20003f84070 */
[----:B------:R-:W-:-:S04]  /*7290*/  IMAD.HI.U32 R236, R246, R228, RZ ;  /* 0x000000e4f6ec7227 */ /* 0x000fc800078e00ff */
[C---:B------:R-:W-:Y:S01]  /*72a0*/  IMAD R227, R2.reuse, R235, R227 ;  /* 0x000000eb02e37224 */ /* 0x040fe200078e02e3 */
[----:B------:R-:W-:Y:S01]  /*72b0*/  IABS R235, R89 ;  /* 0x0000005900eb7213 */ /* 0x000fe20000000000 */
[----:B------:R-:W-:Y:S02]  /*72c0*/  IMAD.MOV R236, RZ, RZ, -R236 ;  /* 0x000000ffffec7224 */ /* 0x000fe400078e0aec */
[--C-:B------:R-:W-:Y:S01]  /*72d0*/  @!P6 IMAD.IADD R81, R81, 0x1, -R2.reuse ;  /* 0x000000015151e824 */ /* 0x100fe200078e0a02 */
[----:B------:R-:W-:Y:S01]  /*72e0*/  ISETP.GT.U32.AND P6, PT, R2, R227, PT ;  /* 0x000000e30200720c */ /* 0x000fe20003fc4070 */
[----:B------:R-:W-:Y:S01]  /*72f0*/  @!P1 IMAD.IADD R231, R231, 0x1, -R2 ;  /* 0x00000001e7e79824 */ /* 0x000fe200078e0a02 */
[----:B------:R-:W-:Y:S01]  /*7300*/  ISETP.GE.AND P1, PT, R226, RZ, PT ;  /* 0x000000ffe200720c */ /* 0x000fe20003f26270 */
[----:B------:R-:W-:Y:S01]  /*7310*/  IMAD R228, R2, R236, R228 ;  /* 0x000000ec02e47224 */ /* 0x000fe200078e02e4 */
[----:B------:R-:W-:Y:S01]  /*7320*/  IABS R126, R225 ;  /* 0x000000e1007e7213 */ /* 0x000fe20000000000 */
[----:B------:R-:W-:-:S04]  /*7330*/  IMAD.HI.U32 R236, R246, R235, RZ ;  /* 0x000000ebf6ec7227 */ /* 0x000fc800078e00ff */
[--C-:B------:R-:W-:Y:S01]  /*7340*/  @!P0 IMAD.IADD R232, R232, 0x1, -R2.reuse ;  /* 0x00000001e8e88824 */ /* 0x100fe200078e0a02 */
[----:B------:R-:W-:Y:S01]  /*7350*/  ISETP.GT.U32.AND P0, PT, R2, R228, PT ;  /* 0x000000e40200720c */ /* 0x000fe20003f04070 */
[----:B------:R-:W-:Y:S01]  /*7360*/  @!P3 IMAD.IADD R79, R79, 0x1, -R2 ;  /* 0x000000014f4fb824 */ /* 0x000fe200078e0a02 */
[----:B------:R-:W-:Y:S01]  /*7370*/  ISETP.GE.AND P3, PT, R75, RZ, PT ;  /* 0x000000ff4b00720c */ /* 0x000fe20003f66270 */
[----:B------:R-:W-:Y:S02]  /*7380*/  IMAD.MOV R236, RZ, RZ, -R236 ;  /* 0x000000ffffec7224 */ /* 0x000fe400078e0aec */
[----:B------:R-:W-:Y:S01]  /*7390*/  @!P4 IMAD.IADD R229, R229, 0x1, -R2 ;  /* 0x00000001e5e5c824 */ /* 0x000fe200078e0a02 */
[----:B------:R-:W-:Y:S01]  /*73a0*/  ISETP.GE.AND P4, PT, R77, RZ, PT ;  /* 0x000000ff4d00720c */ /* 0x000fe20003f86270 */
[----:B------:R-:W-:-:S04]  /*73b0*/  IMAD.HI.U32 R75, R246, R126, RZ ;  /* 0x0000007ef64b7227 */ /* 0x000fc800078e00ff */
[C---:B------:R-:W-:Y:S02]  /*73c0*/  IMAD R226, R2.reuse, R236, R235 ;  /* 0x000000ec02e27224 */ /* 0x040fe400078e02eb */
[----:B------:R-:W-:Y:S02]  /*73d0*/  IMAD.MOV R75, RZ, RZ, -R75 ;  /* 0x000000ffff4b7224 */ /* 0x000fe400078e0a4b */
[----:B------:R-:W-:Y:S01]  /*73e0*/  @!P6 IMAD.IADD R227, R227, 0x1, -R2 ;  /* 0x00000001e3e3e824 */ /* 0x000fe200078e0a02 */
[C---:B------:R-:W-:Y:S01]  /*73f0*/  ISETP.GT.U32.AND P6, PT, R2.reuse, R231, PT ;  /* 0x000000e70200720c */ /* 0x040fe20003fc4070 */
[----:B------:R-:W-:Y:S01]  /*7400*/  @!P1 IMAD.MOV R79, RZ, RZ, -R79 ;  /* 0x000000ffff4f9224 */ /* 0x000fe200078e0a4f */
[C---:B------:R-:W-:Y:S01]  /*7410*/  ISETP.GT.U32.AND P1, PT, R2.reuse, R226, PT ;  /* 0x000000e20200720c */ /* 0x040fe20003f24070 */
[----:B------:R-:W-:Y:S01]  /*7420*/  IMAD R126, R2, R75, R126 ;  /* 0x0000004b027e7224 */ /* 0x000fe200078e027e */
[----:B------:R-:W-:Y:S01]  /*7430*/  IABS R235, R90 ;  /* 0x0000005a00eb7213 */ /* 0x000fe20000000000 */
[----:B------:R-:W-:-:S02]  /*7440*/  IMAD.MOV.U32 R75, RZ, RZ, R233 ;  /* 0x000000ffff4b7224 */ /* 0x000fc400078e00e9 */
[----:B------:R-:W-:Y:S02]  /*7450*/  @!P0 IMAD.IADD R228, R228, 0x1, -R2 ;  /* 0x00000001e4e48824 */ /* 0x000fe400078e0a02 */
[----:B------:R-:W-:Y:S02]  /*7460*/  IMAD.MOV.U32 R77, RZ, RZ, R232 ;  /* 0x000000ffff4d7224 */ /* 0x000fe400078e00e8 */
[----:B------:R-:W-:Y:S01]  /*7470*/  @!P2 IMAD.MOV R75, RZ, RZ, -R75 ;  /* 0x000000ffff4ba224 */ /* 0x000fe200078e0a4b */
[----:B------:R-:W-:Y:S01]  /*7480*/  ISETP.GT.U32.AND P2, PT, R2, R229, PT ;  /* 0x000000e50200720c */ /* 0x000fe20003f44070 */
[----:B------:R-:W-:Y:S01]  /*7490*/  @!P4 IMAD.MOV R81, RZ, RZ, -R81 ;  /* 0x000000ffff51c224 */ /* 0x000fe200078e0a51 */
[----:B------:R-:W-:Y:S01]  /*74a0*/  ISETP.GE.AND P4, PT, R83, RZ, PT ;  /* 0x000000ff5300720c */ /* 0x000fe20003f86270 */
[----:B------:R-:W-:Y:S01]  /*74b0*/  IMAD.HI.U32 R83, R246, R235, RZ ;  /* 0x000000ebf6537227 */ /* 0x000fe200078e00ff */
[----:B------:R-:W-:-:S03]  /*74c0*/  ISETP.GE.AND P0, PT, R73, RZ, PT ;  /* 0x000000ff4900720c */ /* 0x000fc60003f06270 */
[----:B------:R-:W-:Y:S01]  /*74d0*/  @!P3 IMAD.MOV R77, RZ, RZ, -R77 ;  /* 0x000000ffff4db224 */ /* 0x000fe200078e0a4d */
[----:B------:R-:W-:Y:S01]  /*74e0*/  ISETP.GT.U32.AND P3, PT, R2, R228, PT ;  /* 0x000000e40200720c */ /* 0x000fe20003f64070 */
[----:B------:R-:W-:Y:S02]  /*74f0*/  IMAD.MOV.U32 R73, RZ, RZ, R234 ;  /* 0x000000ffff497224 */ /* 0x000fe400078e00ea */
[----:B------:R-:W-:Y:S02]  /*7500*/  IMAD.MOV R83, RZ, RZ, -R83 ;  /* 0x000000ffff537224 */ /* 0x000fe400078e0a53 */
[--C-:B------:R-:W-:Y:S02]  /*7510*/  @!P6 IMAD.IADD R231, R231, 0x1, -R2.reuse ;  /* 0x00000001e7e7e824 */ /* 0x100fe400078e0a02 */
[----:B------:R-:W-:Y:S01]  /*7520*/  @!P1 IMAD.IADD R226, R226, 0x1, -R2 ;  /* 0x00000001e2e29824 */ /* 0x000fe200078e0a02 */
[----:B------:R-:W-:Y:S01]  /*7530*/  ISETP.GE.AND P1, PT, R225, RZ, PT ;  /* 0x000000ffe100720c */ /* 0x000fe20003f26270 */
[----:B------:R-:W-:Y:S01]  /*7540*/  @!P5 IMAD.MOV R73, RZ, RZ, -R73 ;  /* 0x000000ffff49d224 */ /* 0x000fe200078e0a49 */
[C---:B------:R-:W-:Y:S01]  /*7550*/  ISETP.GT.U32.AND P5, PT, R2.reuse, R227, PT ;  /* 0x000000e30200720c */ /* 0x040fe20003fa4070 */
[----:B------:R-:W-:-:S02]  /*7560*/  IMAD R225, R2, R83, R235 ;  /* 0x0000005302e17224 */ /* 0x000fc400078e02eb */
[----:B------:R-:W-:Y:S01]  /*7570*/  IMAD.MOV.U32 R83, RZ, RZ, R231 ;  /* 0x000000ffff537224 */ /* 0x000fe200078e00e7 */
[----:B------:R-:W-:Y:S01]  /*7580*/  ISETP.GT.U32.AND P6, PT, R2, R126, PT ;  /* 0x0000007e0200720c */ /* 0x000fe20003fc4070 */
[--C-:B------:R-:W-:Y:S01]  /*7590*/  @!P2 IMAD.IADD R229, R229, 0x1, -R2.reuse ;  /* 0x00000001e5e5a824 */ /* 0x100fe200078e0a02 */
[----:B------:R-:W-:Y:S01]  /*75a0*/  ISETP.GE.AND P2, PT, R85, RZ, PT ;  /* 0x000000ff5500720c */ /* 0x000fe20003f46270 */
[----:B------:R-:W-:Y:S01]  /*75b0*/  @!P0 IMAD.MOV R83, RZ, RZ, -R83 ;  /* 0x000000ffff538224 */ /* 0x000fe200078e0a53 */
[----:B------:R-:W-:Y:S01]  /*75c0*/  IABS R85, R96 ;  /* 0x0000006000557213 */ /* 0x000fe20000000000 */
[----:B------:R-:W-:Y:S01]  /*75d0*/  @!P3 IMAD.IADD R228, R228, 0x1, -R2 ;  /* 0x00000001e4e4b824 */ /* 0x000fe200078e0a02 */
[----:B------:R-:W-:Y:S02]  /*75e0*/  ISETP.GT.U32.AND P0, PT, R2, R226, PT ;  /* 0x000000e20200720c */ /* 0x000fe40003f04070 */
[----:B------:R-:W-:Y:S01]  /*75f0*/  ISETP.GE.AND P3, PT, R87, RZ, PT ;  /* 0x000000ff5700720c */ /* 0x000fe20003f66270 */
[----:B------:R-:W-:-:S02]  /*7600*/  IMAD.MOV.U32 R231, RZ, RZ, R85 ;  /* 0x000000ffffe77224 */ /* 0x000fc400078e0055 */
[----:B------:R-:W-:Y:S01]  /*7610*/  @!P5 IMAD.IADD R227, R227, 0x1, -R2 ;  /* 0x00000001e3e3d824 */ /* 0x000fe200078e0a02 */
[----:B------:R-:W-:Y:S01]  /*7620*/  ISETP.GE.AND P5, PT, R89, RZ, PT ;  /* 0x000000ff5900720c */ /* 0x000fe20003fa6270 */
[----:B------:R-:W-:Y:S02]  /*7630*/  IMAD.MOV.U32 R85, RZ, RZ, R229 ;  /* 0x000000ffff557224 */ /* 0x000fe400078e00e5 */
[----:B------:R-:W-:-:S04]  /*7640*/  IMAD.HI.U32 R229, R246, R231, RZ ;  /* 0x000000e7f6e57227 */ /* 0x000fc800078e00ff */
[----:B------:R-:W-:Y:S02]  /*7650*/  IMAD.MOV.U32 R87, RZ, RZ, R228 ;  /* 0x000000ffff577224 */ /* 0x000fe400078e00e4 */
[----:B------:R-:W-:Y:S02]  /*7660*/  IMAD.MOV.U32 R89, RZ, RZ, R227 ;  /* 0x000000ffff597224 */ /* 0x000fe400078e00e3 */
[--C-:B------:R-:W-:Y:S02]  /*7670*/  @!P6 IMAD.IADD R126, R126, 0x1, -R2.reuse ;  /* 0x000000017e7ee824 */ /* 0x100fe400078e0a02 */
[----:B------:R-:W-:Y:S02]  /*7680*/  IMAD.MOV R229, RZ, RZ, -R229 ;  /* 0x000000ffffe57224 */ /* 0x000fe400078e0ae5 */
[----:B------:R-:W-:Y:S01]  /*7690*/  @!P0 IMAD.IADD R226, R226, 0x1, -R2 ;  /* 0x00000001e2e28824 */ /* 0x000fe200078e0a02 */
[----:B------:R-:W-:Y:S01]  /*76a0*/  ISETP.GT.U32.AND P6, PT, R2, R225, PT ;  /* 0x000000e10200720c */ /* 0x000fe20003fc4070 */
[----:B------:R-:W-:Y:S01]  /*76b0*/  @!P2 IMAD.MOV R87, RZ, RZ, -R87 ;  /* 0x000000ffff57a224 */ /* 0x000fe200078e0a57 */
[----:B------:R-:W-:Y:S01]  /*76c0*/  ISETP.GE.AND P2, PT, R90, RZ, PT ;  /* 0x000000ff5a00720c */ /* 0x000fe20003f46270 */
[----:B------:R-:W-:Y:S01]  /*76d0*/  @!P3 IMAD.MOV R89, RZ, RZ, -R89 ;  /* 0x000000ffff59b224 */ /* 0x000fe200078e0a59 */
[----:B------:R-:W-:Y:S01]  /*76e0*/  ISETP.GE.AND P3, PT, R96, RZ, PT ;  /* 0x000000ff6000720c */ /* 0x000fe20003f66270 */
[----:B------:R-:W-:Y:S01]  /*76f0*/  @!P4 IMAD.MOV R85, RZ, RZ, -R85 ;  /* 0x000000ffff55c224 */ /* 0x000fe200078e0a55 */
[C---:B------:R-:W-:Y:S01]  /*7700*/  ISETP.GT.U32.AND P4, PT, R2.reuse, R126, PT ;  /* 0x0000007e0200720c */ /* 0x040fe20003f84070 */
[----:B------:R-:W-:-:S02]  /*7710*/  IMAD R96, R2, R229, R231 ;  /* 0x000000e502607224 */ /* 0x000fc400078e02e7 */
[----:B------:R-:W-:-:S04]  /*7720*/  IMAD.MOV.U32 R90, RZ, RZ, R226 ;  /* 0x000000ffff5a7224 */ /* 0x000fc800078e00e2 */
[----:B------:R-:W-:Y:S01]  /*7730*/  @!P5 IMAD.MOV R90, RZ, RZ, -R90 ;  /* 0x000000ffff5ad224 */ /* 0x000fe200078e0a5a */
[----:B------:R-:W-:Y:S01]  /*7740*/  ISETP.GT.U32.AND P5, PT, R2, R96, PT ;  /* 0x000000600200720c */ /* 0x000fe20003fa4070 */
[----:B------:R-:W-:Y:S01]  /*7750*/  @!P6 IMAD.IADD R225, R225, 0x1, -R2 ;  /* 0x00000001e1e1e824 */ /* 0x000fe200078e0a02 */
[----:B------:R-:W-:-:S03]  /*7760*/  IABS R232, R106 ;  /* 0x0000006a00e87213 */ /* 0x000fc60000000000 */
[----:B------:R-:W-:Y:S01]  /*7770*/  @!P4 IMAD.IADD R126, R126, 0x1, -R2 ;  /* 0x000000017e7ec824 */ /* 0x000fe200078e0a02 */
[----:B------:R-:W-:Y:S01]  /*7780*/  ISETP.GE.AND P0, PT, R106, RZ, PT ;  /* 0x000000ff6a00720c */ /* 0x000fe20003f06270 */
[----:B------:R-:W-:Y:S01]  /*7790*/  IMAD.HI.U32 R106, R246, R232, RZ ;  /* 0x000000e8f66a7227 */ /* 0x000fe200078e00ff */
[----:B------:R-:W-:Y:S02]  /*77a0*/  ISETP.GE.AND P4, PT, R92, RZ, PT ;  /* 0x000000ff5c00720c */ /* 0x000fe40003f86270 */
[----:B------:R-:W-:Y:S01]  /*77b0*/  IABS R231, R92 ;  /* 0x0000005c00e77213 */ /* 0x000fe20000000000 */
[----:B------:R-:W-:Y:S01]  /*77c0*/  IMAD.MOV.U32 R92, RZ, RZ, R126 ;  /* 0x000000ffff5c7224 */ /* 0x000fe200078e007e */
[----:B------:R-:W-:Y:S01]  /*77d0*/  ISETP.GT.U32.AND P6, PT, R2, R225, PT ;  /* 0x000000e10200720c */ /* 0x000fe20003fc4070 */
[----:B------:R-:W-:Y:S01]  /*77e0*/  @!P5 IMAD.IADD R96, R96, 0x1, -R2 ;  /* 0x000000016060d824 */ /* 0x000fe200078e0a02 */
[----:B------:R-:W-:Y:S01]  /*77f0*/  IABS R229, R94 ;  /* 0x0000005e00e57213 */ /* 0x000fe20000000000 */
[----:B------:R-:W-:Y:S01]  /*7800*/  IMAD.MOV R126, RZ, RZ, -R106 ;  /* 0x000000ffff7e7224 */ /* 0x000fe200078e0a6a */
[----:B------:R-:W-:Y:S01]  /*7810*/  IABS R106, R98 ;  /* 0x00000062006a7213 */ /* 0x000fe20000000000 */
[----:B------:R-:W-:Y:S01]  /*7820*/  @!P1 IMAD.MOV R92, RZ, RZ, -R92 ;  /* 0x000000ffff5c9224 */ /* 0x000fe200078e0a5c */
[----:B------:R-:W-:Y:S01]  /*7830*/  ISETP.GE.AND P1, PT, R94, RZ, PT ;  /* 0x000000ff5e00720c */ /* 0x000fe20003f26270 */
[----:B------:R-:W-:Y:S01]  /*7840*/  IMAD.HI.U32 R94, R246, R231, RZ ;  /* 0x000000e7f65e7227 */ /* 0x000fe200078e00ff */
[----:B------:R-:W-:-:S03]  /*7850*/  ISETP.GT.U32.AND P5, PT, R2, R96, PT ;  /* 0x000000600200720c */ /* 0x000fc60003fa4070 */
[----:B------:R-:W-:Y:S01]  /*7860*/  IMAD R232, R2, R126, R232 ;  /* 0x0000007e02e87224 */ /* 0x000fe200078e02e8 */
[----:B------:R-:W-:Y:S01]  /*7870*/  IABS R226, R100 ;  /* 0x0000006400e27213 */ /* 0x000fe20000000000 */
[----:B------:R-:W-:Y:S02]  /*7880*/  IMAD.MOV R94, RZ, RZ, -R94 ;  /* 0x000000ffff5e7224 */ /* 0x000fe400078e0a5e */
[----:B------:R-:W-:-:S04]  /*7890*/  IMAD.HI.U32 R227, R246, R106, RZ ;  /* 0x0000006af6e37227 */ /* 0x000fc800078e00ff */
[----:B------:R-:W-:Y:S01]  /*78a0*/  @!P6 IMAD.IADD R225, R225, 0x1, -R2 ;  /* 0x00000001e1e1e824 */ /* 0x000fe200078e0a02 */
[----:B------:R-:W-:Y:S01]  /*78b0*/  ISETP.GT.U32.AND P6, PT, R2, R232, PT ;  /* 0x000000e80200720c */ /* 0x000fe20003fc4070 */
[----:B------:R-:W-:-:S04]  /*78c0*/  IMAD.HI.U32 R228, R246, R229, RZ ;  /* 0x000000e5f6e47227 */ /* 0x000fc800078e00ff */
[----:B------:R-:W-:Y:S02]  /*78d0*/  IMAD R231, R2, R94, R231 ;  /* 0x0000005e02e77224 */ /* 0x000fe400078e02e7 */
[----:B------:R-:W-:Y:S02]  /*78e0*/  IMAD.MOV R227, RZ, RZ, -R227 ;  /* 0x000000ffffe37224 */ /* 0x000fe400078e0ae3 */
[----:B------:R-:W-:-:S04]  /*78f0*/  IMAD.HI.U32 R94, R246, R226, RZ ;  /* 0x000000e2f65e7227 */ /* 0x000fc800078e00ff */
[----:B------:R-:W-:Y:S02]  /*7900*/  IMAD.MOV R228, RZ, RZ, -R228 ;  /* 0x000000ffffe47224 */ /* 0x000fe400078e0ae4 */
[----:B------:R-:W-:Y:S02]  /*7910*/  IMAD R106, R2, R227, R106 ;  /* 0x000000e3026a7224 */ /* 0x000fe400078e026a */
[----:B------:R-:W-:Y:S02]  /*7920*/  IMAD.MOV R227, RZ, RZ, -R94 ;  /* 0x000000ffffe37224 */ /* 0x000fe400078e0a5e */
[----:B------:R-:W-:Y:S01]  /*7930*/  @!P5 IMAD.IADD R96, R96, 0x1, -R2 ;  /* 0x000000016060d824 */ /* 0x000fe200078e0a02 */
[C---:B------:R-:W-:Y:S01]  /*7940*/  ISETP.GT.U32.AND P5, PT, R2.reuse, R231, PT ;  /* 0x000000e70200720c */ /* 0x040fe20003fa4070 */
[----:B------:R-:W-:Y:S02]  /*7950*/  IMAD R229, R2, R228, R229 ;  /* 0x000000e402e57224 */ /* 0x000fe400078e02e5 */
[----:B------:R-:W-:-:S02]  /*7960*/  IMAD.MOV.U32 R94, RZ, RZ, R225 ;  /* 0x000000ffff5e7224 */ /* 0x000fc400078e00e1 */
[----:B------:R-:W-:Y:S02]  /*7970*/  @!P6 IMAD.IADD R232, R232, 0x1, -R2 ;  /* 0x00000001e8e8e824 */ /* 0x000fe400078e0a02 */
[----:B------:R-:W-:Y:S01]  /*7980*/  @!P2 IMAD.MOV R94, RZ, RZ, -R94 ;  /* 0x000000ffff5ea224 */ /* 0x000fe200078e0a5e */
[C---:B------:R-:W-:Y:S01]  /*7990*/  ISETP.GT.U32.AND P2, PT, R2.reuse, R229, PT ;  /* 0x000000e50200720c */ /* 0x040fe20003f44070 */
[----:B------:R-:W-:Y:S01]  /*79a0*/  @!P3 IMAD.MOV R96, RZ, RZ, -R96 ;  /* 0x000000ffff60b224 */ /* 0x000fe200078e0a60 */
[C---:B------:R-:W-:Y:S01]  /*79b0*/  ISETP.GT.U32.AND P3, PT, R2.reuse, R106, PT ;  /* 0x0000006a0200720c */ /* 0x040fe20003f64070 */
[C---:B------:R-:W-:Y:S01]  /*79c0*/  IMAD R226, R2.reuse, R227, R226 ;  /* 0x000000e302e27224 */ /* 0x040fe200078e02e2 */
[C---:B------:R-:W-:Y:S01]  /*79d0*/  ISETP.GT.U32.AND P6, PT, R2.reuse, R232, PT ;  /* 0x000000e80200720c */ /* 0x040fe20003fc4070 */
[----:B------:R-:W-:Y:S01]  /*79e0*/  @!P5 IMAD.IADD R231, R231, 0x1, -R2 ;  /* 0x00000001e7e7d824 */ /* 0x000fe200078e0a02 */
[----:B------:R-:W-:Y:S02]  /*79f0*/  IABS R126, R102 ;  /* 0x00000066007e7213 */ /* 0x000fe40000000000 */
[----:B------:R-:W-:-:S05]  /*7a00*/  ISETP.GT.U32.AND P5, PT, R2, R226, PT ;  /* 0x000000e20200720c */ /* 0x000fca0003fa4070 */
[----:B------:R-:W-:Y:S01]  /*7a10*/  @!P2 IMAD.IADD R229, R229, 0x1, -R2 ;  /* 0x00000001e5e5a824 */ /* 0x000fe200078e0a02 */
[----:B------:R-:W-:Y:S01]  /*7a20*/  ISETP.GT.U32.AND P2, PT, R2, R231, PT ;  /* 0x000000e70200720c */ /* 0x000fe20003f44070 */
[----:B------:R-:W-:Y:S01]  /*7a30*/  IMAD.HI.U32 R225, R246, R126, RZ ;  /* 0x0000007ef6e17227 */ /* 0x000fe200078e00ff */
[----:B------:R-:W-:-:S03]  /*7a40*/  IABS R228, R104 ;  /* 0x0000006800e47213 */ /* 0x000fc60000000000 */
[--C-:B------:R-:W-:Y:S01]  /*7a50*/  @!P3 IMAD.IADD R106, R106, 0x1, -R2.reuse ;  /* 0x000000016a6ab824 */ /* 0x100fe200078e0a02 */
[----:B------:R-:W-:Y:S01]  /*7a60*/  ISETP.GT.U32.AND P3, PT, R2, R229, PT ;  /* 0x000000e50200720c */ /* 0x000fe20003f64070 */
[--C-:B------:R-:W-:Y:S02]  /*7a70*/  @!P6 IMAD.IADD R232, R232, 0x1, -R2.reuse ;  /* 0x00000001e8e8e824 */ /* 0x100fe400078e0a02 */
[----:B------:R-:W-:Y:S01]  /*7a80*/  IMAD.MOV R225, RZ, RZ, -R225 ;  /* 0x000000ffffe17224 */ /* 0x000fe200078e0ae1 */
[----:B------:R-:W-:Y:S01]  /*7a90*/  ISETP.GE.AND P6, PT, R98, RZ, PT ;  /* 0x000000ff6200720c */ /* 0x000fe20003fc6270 */
[----:B------:R-:W-:Y:S01]  /*7aa0*/  @!P5 IMAD.IADD R226, R226, 0x1, -R2 ;  /* 0x00000001e2e2d824 */ /* 0x000fe200078e0a02 */
[C---:B------:R-:W-:Y:S01]  /*7ab0*/  ISETP.GT.U32.AND P5, PT, R2.reuse, R106, PT ;  /* 0x0000006a0200720c */ /* 0x040fe20003fa4070 */
[----:B------:R-:W-:Y:S02]  /*7ac0*/  IMAD.MOV.U32 R98, RZ, RZ, R232 ;  /* 0x000000ffff627224 */ /* 0x000fe400078e00e8 */
[----:B------:R-:W-:-:S02]  /*7ad0*/  IMAD R225, R2, R225, R126 ;  /* 0x000000e102e17224 */ /* 0x000fc400078e027e */
[----:B------:R-:W-:Y:S01]  /*7ae0*/  IMAD.HI.U32 R232, R246, R228, RZ ;  /* 0x000000e4f6e87227 */ /* 0x000fe200078e00ff */
[----:B------:R-:W-:-:S03]  /*7af0*/  IABS R126, R116 ;  /* 0x00000074007e7213 */ /* 0x000fc60000000000 */
[----:B------:R-:W-:Y:S01]  /*7b00*/  @!P0 IMAD.MOV R98, RZ, RZ, -R98 ;  /* 0x000000ffff628224 */ /* 0x000fe200078e0a62 */
[C---:B------:R-:W-:Y:S01]  /*7b10*/  ISETP.GT.U32.AND P0, PT, R2.reuse, R226, PT ;  /* 0x000000e20200720c */ /* 0x040fe20003f04070 */
[----:B------:R-:W-:Y:S02]  /*7b20*/  IMAD.MOV R232, RZ, RZ, -R232 ;  /* 0x000000ffffe87224 */ /* 0x000fe400078e0ae8 */
[--C-:B------:R-:W-:Y:S01]  /*7b30*/  @!P2 IMAD.IADD R231, R231, 0x1, -R2.reuse ;  /* 0x00000001e7e7a824 */ /* 0x100fe200078e0a02 */
[----:B------:R-:W-:Y:S01]  /*7b40*/  ISETP.GT.U32.AND P2, PT, R2, R225, PT ;  /* 0x000000e10200720c */ /* 0x000fe20003f44070 */
[----:B------:R-:W-:Y:S01]  /*7b50*/  @!P3 IMAD.IADD R229, R229, 0x1, -R2 ;  /* 0x00000001e5e5b824 */ /* 0x000fe200078e0a02 */
[----:B------:R-:W-:Y:S01]  /*7b60*/  ISETP.GE.AND P3, PT, R100, RZ, PT ;  /* 0x000000ff6400720c */ /* 0x000fe20003f66270 */
[----:B------:R-:W-:Y:S01]  /*7b70*/  IMAD R228, R2, R232, R228 ;  /* 0x000000e802e47224 */ /* 0x000fe200078e02e4 */
[----:B------:R-:W-:Y:S01]  /*7b80*/  IABS R233, R108 ;  /* 0x0000006c00e97213 */ /* 0x000fe20000000000 */
[----:B------:R-:W-:Y:S01]  /*7b90*/  IMAD.HI.U32 R100, R246, R126, RZ ;  /* 0x0000007ef6647227 */ /* 0x000fe200078e00ff */
[----:B------:R-:W-:-:S03]  /*7ba0*/  IABS R227, R114 ;  /* 0x0000007200e37213 */ /* 0x000fc60000000000 */
[----:B------:R-:W-:Y:S01]  /*7bb0*/  @!P5 IMAD.IADD R106, R106, 0x1, -R2 ;  /* 0x000000016a6ad824 */ /* 0x000fe200078e0a02 */
[----:B------:R-:W-:Y:S01]  /*7bc0*/  ISETP.GT.U32.AND P5, PT, R2, R228, PT ;  /* 0x000000e40200720c */ /* 0x000fe20003fa4070 */
[----:B------:R-:W-:Y:S02]  /*7bd0*/  IMAD.MOV R100, RZ, RZ, -R100 ;  /* 0x000000ffff647224 */ /* 0x000fe400078e0a64 */
[----:B------:R-:W-:-:S04]  /*7be0*/  IMAD.HI.U32 R232, R246, R233, RZ ;  /* 0x000000e9f6e87227 */ /* 0x000fc800078e00ff */
[----:B------:R-:W-:-:S04]  /*7bf0*/  IMAD.HI.U32 R234, R246, R227, RZ ;  /* 0x000000e3f6ea7227 */ /* 0x000fc800078e00ff */
[----:B------:R-:W-:Y:S01]  /*7c00*/  @!P0 IMAD.IADD R226, R226, 0x1, -R2 ;  /* 0x00000001e2e28824 */ /* 0x000fe200078e0a02 */
[----:B------:R-:W-:Y:S01]  /*7c10*/  ISETP.GE.AND P0, PT, R102, RZ, PT ;  /* 0x000000ff6600720c */ /* 0x000fe20003f06270 */
[----:B------:R-:W-:Y:S02]  /*7c20*/  IMAD R126, R2, R100, R126 ;  /* 0x00000064027e7224 */ /* 0x000fe400078e027e */
[----:B------:R-:W-:Y:S02]  /*7c30*/  IMAD.MOV R232, RZ, RZ, -R232 ;  /* 0x000000ffffe87224 */ /* 0x000fe400078e0ae8 */
[----:B------:R-:W-:Y:S01]  /*7c40*/  @!P2 IMAD.IADD R225, R225, 0x1, -R2 ;  /* 0x00000001e1e1a824 */ /* 0x000fe200078e0a02 */
[----:B------:R-:W-:Y:S01]  /*7c50*/  ISETP.GE.AND P2, PT, R104, RZ, PT ;  /* 0x000000ff6800720c */ /* 0x000fe20003f46270 */
[----:B------:R-:W-:Y:S01]  /*7c60*/  IMAD.MOV.U32 R100, RZ, RZ, R231 ;  /* 0x000000ffff647224 */ /* 0x000fe200078e00e7 */
[----:B------:R-:W-:Y:S01]  /*7c70*/  IABS R104, R112 ;  /* 0x0000007000687213 */ /* 0x000fe20000000000 */
[----:B------:R-:W-:-:S02]  /*7c80*/  IMAD.MOV R102, RZ, RZ, -R234 ;  /* 0x000000ffff667224 */ /* 0x000fc400078e0aea */
[C---:B------:R-:W-:Y:S02]  /*7c90*/  IMAD R233, R2.reuse, R232, R233 ;  /* 0x000000e802e97224 */ /* 0x040fe400078e02e9 */
[----:B------:R-:W-:Y:S01]  /*7ca0*/  @!P4 IMAD.MOV R100, RZ, RZ, -R100 ;  /* 0x000000ffff64c224 */ /* 0x000fe200078e0a64 */
[C---:B------:R-:W-:Y:S01]  /*7cb0*/  ISETP.GT.U32.AND P4, PT, R2.reuse, R225, PT ;  /* 0x000000e10200720c */ /* 0x040fe20003f84070 */
[----:B------:R-:W-:Y:S02]  /*7cc0*/  IMAD R227, R2, R102, R227 ;  /* 0x0000006602e37224 */ /* 0x000fe400078e02e3 */
[----:B------:R-:W-:Y:S02]  /*7cd0*/  IMAD.MOV.U32 R102, RZ, RZ, R229 ;  /* 0x000000ffff667224 */ /* 0x000fe400078e00e5 */
[----:B------:R-:W-:Y:S02]  /*7ce0*/  IMAD.MOV.U32 R229, RZ, RZ, R104 ;  /* 0x000000ffffe57224 */ /* 0x000fe400078e0068 */
[----:B------:R-:W-:Y:S01]  /*7cf0*/  @!P5 IMAD.IADD R228, R228, 0x1, -R2 ;  /* 0x00000001e4e4d824 */ /* 0x000fe200078e0a02 */
[----:B------:R-:W-:Y:S01]  /*7d00*/  ISETP.GT.U32.AND P5, PT, R2, R233, PT ;  /* 0x000000e90200720c */ /* 0x000fe20003fa4070 */
[----:B------:R-:W-:-:S04]  /*7d10*/  IMAD.MOV.U32 R104, RZ, RZ, R106 ;  /* 0x000000ffff687224 */ /* 0x000fc800078e006a */
[----:B------:R-:W-:Y:S01]  /*7d20*/  @!P6 IMAD.MOV R104, RZ, RZ, -R104 ;  /* 0x000000ffff68e224 */ /* 0x000fe200078e0a68 */
[C---:B------:R-:W-:Y:S01]  /*7d30*/  ISETP.GT.U32.AND P6, PT, R2.reuse, R227, PT ;  /* 0x000000e30200720c */ /* 0x040fe20003fc4070 */
[----:B------:R-:W-:Y:S01]  /*7d40*/  @!P1 IMAD.MOV R102, RZ, RZ, -R102 ;  /* 0x000000ffff669224 */ /* 0x000fe200078e0a66 */
[C---:B------:R-:W-:Y:S01]  /*7d50*/  ISETP.GT.U32.AND P1, PT, R2.reuse, R228, PT ;  /* 0x000000e40200720c */ /* 0x040fe20003f24070 */
[----:B------:R-:W-:Y:S01]  /*7d60*/  @!P4 IMAD.IADD R225, R225, 0x1, -R2 ;  /* 0x00000001e1e1c824 */ /* 0x000fe200078e0a02 */
[----:B------:R-:W-:Y:S01]  /*7d70*/  ISETP.GT.U32.AND P4, PT, R2, R126, PT ;  /* 0x0000007e0200720c */ /* 0x000fe20003f84070 */
[----:B------:R-:W-:Y:S01]  /*7d80*/  IMAD.MOV.U32 R106, RZ, RZ, R226 ;  /* 0x000000ffff6a7224 */ /* 0x000fe200078e00e2 */
[----:B------:R-:W-:Y:S01]  /*7d90*/  IABS R234, R110 ;  /* 0x0000006e00ea7213 */ /* 0x000fe20000000000 */
[----:B------:R-:W-:Y:S02]  /*7da0*/  @!P5 IMAD.IADD R233, R233, 0x1, -R2 ;  /* 0x00000001e9e9d824 */ /* 0x000fe400078e0a02 */
[----:B------:R-:W-:Y:S01]  /*7db0*/  @!P3 IMAD.MOV R106, RZ, RZ, -R106 ;  /* 0x000000ffff6ab224 */ /* 0x000fe200078e0a6a */
[----:B------:R-:W-:Y:S01]  /*7dc0*/  ISETP.GE.AND P3, PT, R108, RZ, PT ;  /* 0x000000ff6c00720c */ /* 0x000fe20003f66270 */
[----:B------:R-:W-:-:S04]  /*7dd0*/  IMAD.HI.U32 R226, R246, R234, RZ ;  /* 0x000000eaf6e27227 */ /* 0x000fc800078e00ff */
[----:B------:R-:W-:Y:S01]  /*7de0*/  @!P6 IMAD.IADD R227, R227, 0x1, -R2 ;  /* 0x00000001e3e3e824 */ /* 0x000fe200078e0a02 */
[----:B------:R-:W-:Y:S01]  /*7df0*/  ISETP.GT.U32.AND P6, PT, R2, R233, PT ;  /* 0x000000e90200720c */ /* 0x000fe20003fc4070 */
[----:B------:R-:W-:-:S04]  /*7e00*/  IMAD.HI.U32 R108, R246, R229, RZ ;  /* 0x000000e5f66c7227 */ /* 0x000fc800078e00ff */
[----:B------:R-:W-:Y:S01]  /*7e10*/  @!P1 IMAD.IADD R228, R228, 0x1, -R2 ;  /* 0x00000001e4e49824 */ /* 0x000fe200078e0a02 */
[----:B------:R-:W-:Y:S01]  /*7e20*/  ISETP.GE.AND P1, PT, R114, RZ, PT ;  /* 0x000000ff7200720c */ /* 0x000fe20003f26270 */
[----:B------:R-:W-:Y:S02]  /*7e30*/  IMAD.MOV R226, RZ, RZ, -R226 ;  /* 0x000000ffffe27224 */ /* 0x000fe400078e0ae2 */
[----:B------:R-:W-:Y:S01]  /*7e40*/  @!P4 IMAD.IADD R126, R126, 0x1, -R2 ;  /* 0x000000017e7ec824 */ /* 0x000fe200078e0a02 */
[C---:B------:R-:W-:Y:S01]  /*7e50*/  ISETP.GT.U32.AND P4, PT, R2.reuse, R227, PT ;  /* 0x000000e30200720c */ /* 0x040fe20003f84070 */
[----:B------:R-:W-:Y:S02]  /*7e60*/  IMAD.MOV R114, RZ, RZ, -R108 ;  /* 0x000000ffff727224 */ /* 0x000fe400078e0a6c */
[----:B------:R-:W-:Y:S01]  /*7e70*/  IMAD.MOV.U32 R108, RZ, RZ, R225 ;  /* 0x000000ffff6c7224 */ /* 0x000fe200078e00e1 */
[----:B------:R-:W-:Y:S01]  /*7e80*/  IABS R231, R118 ;  /* 0x0000007600e77213 */ /* 0x000fe20000000000 */
[----:B------:R-:W-:-:S02]  /*7e90*/  IMAD R234, R2, R226, R234 ;  /* 0x000000e202ea7224 */ /* 0x000fc400078e02ea */
[----:B------:R-:W-:Y:S01]  /*7ea0*/  @!P0 IMAD.MOV R108, RZ, RZ, -R108 ;  /* 0x000000ffff6c8224 */ /* 0x000fe200078e0a6c */
[C---:B------:R-:W-:Y:S01]  /*7eb0*/  ISETP.GT.U32.AND P0, PT, R2.reuse, R126, PT ;  /* 0x0000007e0200720c */ /* 0x040fe20003f04070 */
[----:B------:R-:W-:Y:S01]  /*7ec0*/  @!P6 IMAD.IADD R233, R233, 0x1, -R2 ;  /* 0x00000001e9e9e824 */ /* 0x000fe200078e0a02 */
[C---:B------:R-:W-:Y:S01]  /*7ed0*/  ISETP.GT.U32.AND P6, PT, R2.reuse, R234, PT ;  /* 0x000000ea0200720c */ /* 0x040fe20003fc4070 */
[----:B------:R-:W-:Y:S02]  /*7ee0*/  IMAD R229, R2, R114, R229 ;  /* 0x0000007202e57224 */ /* 0x000fe400078e02e5 */
[----:B------:R-:W-:Y:S01]  /*7ef0*/  IMAD.HI.U32 R114, R246, R231, RZ ;  /* 0x000000e7f6727227 */ /* 0x000fe200078e00ff */
[----:B------:R-:W-:-:S03]  /*7f00*/  IABS R232, R120 ;  /* 0x0000007800e87213 */ /* 0x000fc60000000000 */
[----:B------:R-:W-:Y:S02]  /*7f10*/  IMAD.MOV R114, RZ, RZ, -R114 ;  /* 0x000000ffff727224 */ /* 0x000fe400078e0a72 */
[----:B------:R-:W-:Y:S01]  /*7f20*/  @!P4 IMAD.IADD R227, R227, 0x1, -R2 ;  /* 0x00000001e3e3c824 */ /* 0x000fe200078e0a02 */
[C---:B------:R-:W-:Y:S02]  /*7f30*/  ISETP.GT.U32.AND P4, PT, R2.reuse, R229, PT ;  /* 0x000000e50200720c */ /* 0x040fe40003f84070 */
[----:B------:R-:W-:Y:S01]  /*7f40*/  IABS R226, R122 ;  /* 0x0000007a00e27213 */ /* 0x000fe20000000000 */
[----:B------:R-:W-:Y:S01]  /*7f50*/  IMAD R231, R2, R114, R231 ;  /* 0x0000007202e77224 */ /* 0x000fe200078e02e7 */
[----:B------:R-:W-:Y:S02]  /*7f60*/  IABS R225, R124 ;  /* 0x0000007c00e17213 */ /* 0x000fe40000000000 */
[----:B------:R-:W-:Y:S01]  /*7f70*/  ISETP.GE.AND P5, PT, R116, RZ, PT ;  /* 0x000000ff7400720c */ /* 0x000fe20003fa6270 */
[----:B------:R-:W-:-:S04]  /*7f80*/  IMAD.HI.U32 R116, R246, R232, RZ ;  /* 0x000000e8f6747227 */ /* 0x000fc800078e00ff */
[----:B------:R-:W-:Y:S01]  /*7f90*/  @!P0 IMAD.IADD R126, R126, 0x1, -R2 ;  /* 0x000000017e7e8824 */ /* 0x000fe200078e0a02 */
[----:B------:R-:W-:Y:S01]  /*7fa0*/  ISETP.GE.AND P0, PT, R110, RZ, PT ;  /* 0x000000ff6e00720c */ /* 0x000fe20003f06270 */
[----:B------:R-:W-:-:S04]  /*7fb0*/  IMAD.HI.U32 R114, R246, R226, RZ ;  /* 0x000000e2f6727227 */ /* 0x000fc800078e00ff */
[----:B------:R-:W-:-:S04]  /*7fc0*/  IMAD.HI.U32 R110, R246, R225, RZ ;  /* 0x000000e1f66e7227 */ /* 0x000fc800078e00ff */
[----:B------:R-:W-:Y:S01]  /*7fd0*/  @!P6 IMAD.IADD R234, R234, 0x1, -R2 ;  /* 0x00000001eaeae824 */ /* 0x000fe200078e0a02 */
[C---:B------:R-:W-:Y:S01]  /*7fe0*/  ISETP.GT.U32.AND P6, PT, R2.reuse, R231, PT ;  /* 0x000000e70200720c */ /* 0x040fe20003fc4070 */
[----:B------:R-:W-:Y:S02]  /*7ff0*/  IMAD.MOV R116, RZ, RZ, -R116 ;  /* 0x000000ffff747224 */ /* 0x000fe400078e0a74 */
[----:B------:R-:W-:Y:S02]  /*8000*/  IMAD.MOV R114, RZ, RZ, -R114 ;  /* 0x000000ffff727224 */ /* 0x000fe400078e0a72 */
[----:B------:R-:W-:Y:S02]  /*8010*/  IMAD.MOV R110, RZ, RZ, -R110 ;  /* 0x000000ffff6e7224 */ /* 0x000fe400078e0a6e */
[----:B------:R-:W-:Y:S01]  /*8020*/  IMAD R232, R2, R116, R232 ;  /* 0x0000007402e87224 */ /* 0x000fe200078e02e8 */
[----:B------:R-:W-:Y:S01]  /*8030*/  IABS R116, R143 ;  /* 0x0000008f00747213 */ /* 0x000fe20000000000 */
[----:B------:R-:W-:Y:S01]  /*8040*/  @!P4 IMAD.IADD R229, R229, 0x1, -R2 ;  /* 0x00000001e5e5c824 */ /* 0x000fe200078e0a02 */
[----:B------:R-:W-:Y:S01]  /*8050*/  ISETP.GE.AND P4, PT, R112, RZ, PT ;  /* 0x000000ff7000720c */ /* 0x000fe20003f86270 */
[C---:B------:R-:W-:Y:S01]  /*8060*/  IMAD R226, R2.reuse, R114, R226 ;  /* 0x0000007202e27224 */ /* 0x040fe200078e02e2 */
[----:B------:R-:W-:Y:S01]  /*8070*/  IABS R112, R129 ;  /* 0x0000008100707213 */ /* 0x000fe20000000000 */
[----:B------:R-:W-:-:S02]  /*8080*/  IMAD R225, R2, R110, R225 ;  /* 0x0000006e02e17224 */ /* 0x000fc400078e02e1 */
[----:B------:R-:W-:Y:S02]  /*8090*/  IMAD.MOV.U32 R114, RZ, RZ, R227 ;  /* 0x000000ffff727224 */ /* 0x000fe400078e00e3 */
[----:B------:R-:W-:Y:S02]  /*80a0*/  IMAD.MOV.U32 R110, RZ, RZ, R228 ;  /* 0x000000ffff6e7224 */ /* 0x000fe400078e00e4 */
[----:B------:R-:W-:Y:S02]  /*80b0*/  IMAD.MOV.U32 R227, RZ, RZ, R116 ;  /* 0x000000ffffe37224 */ /* 0x000fe400078e0074 */
[----:B------:R-:W-:Y:S02]  /*80c0*/  IMAD.MOV.U32 R116, RZ, RZ, R126 ;  /* 0x000000ffff747224 */ /* 0x000fe400078e007e */
[----:B------:R-:W-:Y:S01]  /*80d0*/  @!P1 IMAD.MOV R114, RZ, RZ, -R114 ;  /* 0x000000ffff729224 */ /* 0x000fe200078e0a72 */
[----:B------:R-:W-:Y:S01]  /*80e0*/  ISETP.GT.U32.AND P1, PT, R2, R232, PT ;  /* 0x000000e80200720c */ /* 0x000fe20003f24070 */
[----:B------:R-:W-:-:S02]  /*80f0*/  IMAD.MOV.U32 R228, RZ, RZ, R112 ;  /* 0x000000ffffe47224 */ /* 0x000fc400078e0070 */
[----:B------:R-:W-:Y:S01]  /*8100*/  @!P2 IMAD.MOV R110, RZ, RZ, -R110 ;  /* 0x000000ffff6ea224 */ /* 0x000fe200078e0a6e */
[C---:B------:R-:W-:Y:S01]  /*8110*/  ISETP.GT.U32.AND P2, PT, R2.reuse, R234, PT ;  /* 0x000000ea0200720c */ /* 0x040fe20003f44070 */
[----:B------:R-:W-:Y:S02]  /*8120*/  IMAD.MOV.U32 R112, RZ, RZ, R233 ;  /* 0x000000ffff707224 */ /* 0x000fe400078e00e9 */
[----:B------:R-:W-:Y:S01]  /*8130*/  @!P6 IMAD.IADD R231, R231, 0x1, -R2 ;  /* 0x00000001e7e7e824 */ /* 0x000fe200078e0a02 */
[C---:B------:R-:W-:Y:S01]  /*8140*/  ISETP.GT.U32.AND P6, PT, R2.reuse, R229, PT ;  /* 0x000000e50200720c */ /* 0x040fe20003fc4070 */
[----:B------:R-:W-:Y:S01]  /*8150*/  @!P5 IMAD.MOV R116, RZ, RZ, -R116 ;  /* 0x000000ffff74d224 */ /* 0x000fe200078e0a74 */
[C---:B------:R-:W-:Y:S01]  /*8160*/  ISETP.GT.U32.AND P5, PT, R2.reuse, R226, PT ;  /* 0x000000e20200720c */ /* 0x040fe20003fa4070 */
[----:B------:R-:W-:Y:S01]  /*8170*/  @!P3 IMAD.MOV R112, RZ, RZ, -R112 ;  /* 0x000000ffff70b224 */ /* 0x000fe200078e0a70 */
[----:B------:R-:W-:Y:S01]  /*8180*/  ISETP.GT.U32.AND P3, PT, R2, R231, PT ;  /* 0x000000e70200720c */ /* 0x000fe20003f64070 */
[----:B------:R-:W-:-:S04]  /*8190*/  IMAD.HI.U32 R233, R246, R228, RZ ;  /* 0x000000e4f6e97227 */ /* 0x000fc800078e00ff */
[--C-:B------:R-:W-:Y:S02]  /*81a0*/  @!P1 IMAD.IADD R232, R232, 0x1, -R2.reuse ;  /* 0x00000001e8e89824 */ /* 0x100fe400078e0a02 */
[--C-:B------:R-:W-:Y:S01]  /*81b0*/  @!P2 IMAD.IADD R234, R234, 0x1, -R2.reuse ;  /* 0x00000001eaeaa824 */ /* 0x100fe200078e0a02 */
[----:B------:R-:W-:Y:S01]  /*81c0*/  ISETP.GT.U32.AND P2, PT, R2, R225, PT ;  /* 0x000000e10200720c */ /* 0x000fe20003f44070 */
[--C-:B------:R-:W-:Y:S01]  /*81d0*/  @!P6 IMAD.IADD R229, R229, 0x1, -R2.reuse ;  /* 0x00000001e5e5e824 */ /* 0x100fe200078e0a02 */
[----:B------:R-:W-:Y:S01]  /*81e0*/  ISETP.GE.AND P6, PT, R118, RZ, PT ;  /* 0x000000ff7600720c */ /* 0x000fe20003fc6270 */
[----:B------:R-:W-:Y:S02]  /*81f0*/  IMAD.MOV R233, RZ, RZ, -R233 ;  /* 0x000000ffffe97224 */ /* 0x000fe400078e0ae9 */
[----:B------:R-:W-:Y:S01]  /*8200*/  @!P5 IMAD.IADD R226, R226, 0x1, -R2 ;  /* 0x00000001e2e2d824 */ /* 0x000fe200078e0a02 */
[----:B------:R-:W-:Y:S01]  /*8210*/  ISETP.GT.U32.AND P5, PT, R2, R232, PT ;  /* 0x000000e80200720c */ /* 0x000fe20003fa4070 */
[----:B------:R-:W-:-:S02]  /*8220*/  IMAD.MOV.U32 R118, RZ, RZ, R234 ;  /* 0x000000ffff767224 */ /* 0x000fc400078e00ea */
[----:B------:R-:W-:-:S04]  /*8230*/  IMAD.HI.U32 R126, R246, R227, RZ ;  /* 0x000000e3f67e7227 */ /* 0x000fc800078e00ff */
[----:B------:R-:W-:Y:S01]  /*8240*/  @!P3 IMAD.IADD R231, R231, 0x1, -R2 ;  /* 0x00000001e7e7b824 */ /* 0x000fe200078e0a02 */
[----:B------:R-:W-:Y:S01]  /*8250*/  ISETP.GE.AND P3, PT, R120, RZ, PT ;  /* 0x000000ff7800720c */ /* 0x000fe20003f66270 */
[C---:B------:R-:W-:Y:S02]  /*8260*/  IMAD R228, R2.reuse, R233, R228 ;  /* 0x000000e902e47224 */ /* 0x040fe400078e02e4 */
[----:B------:R-:W-:Y:S02]  /*8270*/  IMAD.MOV.U32 R120, RZ, RZ, R229 ;  /* 0x000000ffff787224 */ /* 0x000fe400078e00e5 */
[----:B------:R-:W-:Y:S01]  /*8280*/  @!P0 IMAD.MOV R118, RZ, RZ, -R118 ;  /* 0x000000ffff768224 */ /* 0x000fe200078e0a76 */
[C---:B------:R-:W-:Y:S01]  /*8290*/  ISETP.GT.U32.AND P0, PT, R2.reuse, R226, PT ;  /* 0x000000e20200720c */ /* 0x040fe20003f04070 */
[----:B------:R-:W-:Y:S02]  /*82a0*/  IMAD.MOV R126, RZ, RZ, -R126 ;  /* 0x000000ffff7e7224 */ /* 0x000fe400078e0a7e */
[----:B------:R-:W-:Y:S01]  /*82b0*/  @!P4 IMAD.MOV R120, RZ, RZ, -R120 ;  /* 0x000000ffff78c224 */ /* 0x000fe200078e0a78 */
[C---:B------:R-:W-:Y:S01]  /*82c0*/  ISETP.GT.U32.AND P4, PT, R2.reuse, R228, PT ;  /* 0x000000e40200720c */ /* 0x040fe20003f84070 */
[----:B------:R-:W-:Y:S01]  /*82d0*/  IMAD R227, R2, R126, R227 ;  /* 0x0000007e02e37224 */ /* 0x000fe200078e02e3 */
[----:B------:R-:W-:Y:S01]  /*82e0*/  ISETP.GE.AND P1, PT, R122, RZ, PT ;  /* 0x000000ff7a00720c */ /* 0x000fe20003f26270 */
[----:B------:R-:W-:Y:S01]  /*82f0*/  @!P2 IMAD.IADD R225, R225, 0x1, -R2 ;  /* 0x00000001e1e1a824 */ /* 0x000fe200078e0a02 */
[----:B------:R-:W-:Y:S01]  /*8300*/  IABS R126, R224 ;  /* 0x000000e0007e7213 */ /* 0x000fe20000000000 */
[----:B------:R-:W-:-:S02]  /*8310*/  IMAD.MOV.U32 R122, RZ, RZ, R231 ;  /* 0x000000ffff7a7224 */ /* 0x000fc400078e00e7 */
[----:B------:R-:W-:Y:S01]  /*8320*/  @!P5 IMAD.IADD R232, R232, 0x1, -R2 ;  /* 0x00000001e8e8d824 */ /* 0x000fe200078e0a02 */
[C---:B------:R-:W-:Y:S01]  /*8330*/  ISETP.GT.U32.AND P5, PT, R2.reuse, R227, PT ;  /* 0x000000e30200720c */ /* 0x040fe20003fa4070 */
[----:B------:R-:W-:Y:S01]  /*8340*/  @!P6 IMAD.MOV R122, RZ, RZ, -R122 ;  /* 0x000000ffff7ae224 */ /* 0x000fe200078e0a7a */
[----:B------:R-:W-:Y:S02]  /*8350*/  ISETP.GT.U32.AND P2, PT, R2, R225, PT ;  /* 0x000000e10200720c */ /* 0x000fe40003f44070 */
[----:B------:R-:W-:Y:S01]  /*8360*/  ISETP.GE.AND P6, PT, R124, RZ, PT ;  /* 0x000000ff7c00720c */ /* 0x000fe20003fc6270 */
[----:B------:R-:W-:-:S04]  /*8370*/  IMAD.HI.U32 R124, R246, R126, RZ ;  /* 0x0000007ef67c7227 */ /* 0x000fc800078e00ff */
[----:B------:R-:W-:Y:S01]  /*8380*/  @!P0 IMAD.IADD R226, R226, 0x1, -R2 ;  /* 0x00000001e2e28824 */ /* 0x000fe200078e0a02 */
[----:B------:R-:W-:Y:S01]  /*8390*/  ISETP.GE.AND P0, PT, R129, RZ, PT ;  /* 0x000000ff8100720c */ /* 0x000fe20003f06270 */
[----:B------:R-:W-:Y:S02]  /*83a0*/  IMAD.MOV R129, RZ, RZ, -R124 ;  /* 0x000000ffff817224 */ /* 0x000fe400078e0a7c */
[----:B------:R-:W-:Y:S02]  /*83b0*/  @!P4 IMAD.IADD R228, R228, 0x1, -R2 ;  /* 0x00000001e4e4c824 */ /* 0x000fe400078e0a02 */
[----:B------:R-:W-:Y:S01]  /*83c0*/  IMAD.MOV.U32 R124, RZ, RZ, R232 ;  /* 0x000000ffff7c7224 */ /* 0x000fe200078e00e8 */
[----:B------:R-:W-:Y:S01]  /*83d0*/  ISETP.GE.AND P4, PT, R224, RZ, PT ;  /* 0x000000ffe000720c */ /* 0x000fe20003f86270 */
[----:B------:R-:W-:Y:S02]  /*83e0*/  @!P5 IMAD.IADD R227, R227, 0x1, -R2 ;  /* 0x00000001e3e3d824 */ /* 0x000fe400078e0a02 */
[----:B------:R-:W-:Y:S01]  /*83f0*/  @!P3 IMAD.MOV R124, RZ, RZ, -R124 ;  /* 0x000000ffff7cb224 */ /* 0x000fe200078e0a7c */
[C---:B------:R-:W-:Y:S01]  /*8400*/  ISETP.GT.U32.AND P3, PT, R2.reuse, R228, PT ;  /* 0x000000e40200720c */ /* 0x040fe20003f64070 */
[----:B------:R-:W-:Y:S01]  /*8410*/  @!P2 IMAD.IADD R225, R225, 0x1, -R2 ;  /* 0x00000001e1e1a824 */ /* 0x000fe200078e0a02 */
[----:B------:R-:W-:Y:S01]  /*8420*/  ISETP.GE.AND P2, PT, R143, RZ, PT ;  /* 0x000000ff8f00720c */ /* 0x000fe20003f46270 */
[C---:B------:R-:W-:Y:S01]  /*8430*/  IMAD R224, R2.reuse, R129, R126 ;  /* 0x0000008102e07224 */ /* 0x040fe200078e027e */
[----:B------:R-:W-:Y:S01]  /*8440*/  IABS R143, R131 ;  /* 0x00000083008f7213 */ /* 0x000fe20000000000 */
[----:B------:R-:W-:Y:S01]  /*8450*/  IMAD.MOV.U32 R126, RZ, RZ, R226 ;  /* 0x000000ffff7e7224 */ /* 0x000fe200078e00e2 */
[----:B------:R-:W-:-:S03]  /*8460*/  ISETP.GT.U32.AND P5, PT, R2, R227, PT ;  /* 0x000000e30200720c */ /* 0x000fc60003fa4070 */
[----:B------:R-:W-:Y:S01]  /*8470*/  @!P1 IMAD.MOV R126, RZ, RZ, -R126 ;  /* 0x000000ffff7e9224 */ /* 0x000fe200078e0a7e */
[----:B------:R-:W-:Y:S01]  /*8480*/  ISETP.GT.U32.AND P1, PT, R2, R224, PT ;  /* 0x000000e00200720c */ /* 0x000fe20003f24070 */
[----:B------:R-:W-:Y:S01]  /*8490*/  IMAD.HI.U32 R229, R246, R143, RZ ;  /* 0x0000008ff6e57227 */ /* 0x000fe200078e00ff */
[----:B------:R-:W-:-:S03]  /*84a0*/  IABS R226, R137 ;  /* 0x0000008900e27213 */ /* 0x000fc60000000000 */
[----:B------:R-:W-:Y:S02]  /*84b0*/  IMAD.MOV.U32 R129, RZ, RZ, R225 ;  /* 0x000000ffff817224 */ /* 0x000fe400078e00e1 */
[----:B------:R-:W-:Y:S02]  /*84c0*/  IMAD.MOV R229, RZ, RZ, -R229 ;  /* 0x000000ffffe57224 */ /* 0x000fe400078e0ae5 */
[----:B------:R-:W-:Y:S01]  /*84d0*/  @!P3 IMAD.IADD R228, R228, 0x1, -R2 ;  /* 0x00000001e4e4b824 */ /* 0x000fe200078e0a02 */
[----:B------:R-:W-:Y:S01]  /*84e0*/  ISETP.GE.AND P3, PT, R137, RZ, PT ;  /* 0x000000ff8900720c */ /* 0x000fe20003f66270 */
[----:B------:R-:W-:-:S04]  /*84f0*/  IMAD.HI.U32 R137, R246, R226, RZ ;  /* 0x000000e2f6897227 */ /* 0x000fc800078e00ff */
[----:B------:R-:W-:Y:S01]  /*8500*/  @!P6 IMAD.MOV R129, RZ, RZ, -R129 ;  /* 0x000000ffff81e224 */ /* 0x000fe200078e0a81 */
[----:B------:R-:W-:Y:S01]  /*8510*/  ISETP.GE.AND P6, PT, R131, RZ, PT ;  /* 0x000000ff8300720c */ /* 0x000fe20003fc6270 */
[C---:B------:R-:W-:Y:S02]  /*8520*/  IMAD R225, R2.reuse, R229, R143 ;  /* 0x000000e502e17224 */ /* 0x040fe400078e028f */
[----:B------:R-:W-:Y:S02]  /*8530*/  IMAD.MOV.U32 R131, RZ, RZ, R228 ;  /* 0x000000ffff837224 */ /* 0x000fe400078e00e4 */
[--C-:B------:R-:W-:Y:S02]  /*8540*/  @!P5 IMAD.IADD R227, R227, 0x1, -R2.reuse ;  /* 0x00000001e3e3d824 */ /* 0x100fe400078e0a02 */
[----:B------:R-:W-:Y:S01]  /*8550*/  IMAD.MOV R228, RZ, RZ, -R137 ;  /* 0x000000ffffe47224 */ /* 0x000fe200078e0a89 */
[----:B------:R-:W-:Y:S01]  /*8560*/  ISETP.GT.U32.AND P5, PT, R2, R225, PT ;  /* 0x000000e10200720c */ /* 0x000fe20003fa4070 */
[----:B------:R-:W-:Y:S01]  /*8570*/  @!P1 IMAD.IADD R224, R224, 0x1, -R2 ;  /* 0x00000001e0e09824 */ /* 0x000fe200078e0a02 */
[----:B------:R-:W-:Y:S01]  /*8580*/  IABS R229, R133 ;  /* 0x0000008500e57213 */ /* 0x000fe20000000000 */
[----:B------:R-:W-:Y:S01]  /*8590*/  IMAD R228, R2, R228, R226 ;  /* 0x000000e402e47224 */ /* 0x000fe200078e02e2 */
[----:B------:R-:W-:Y:S01]  /*85a0*/  ISETP.GE.AND P1, PT, R133, RZ, PT ;  /* 0x000000ff8500720c */ /* 0x000fe20003f26270 */
[----:B------:R-:W-:-:S02]  /*85b0*/  IMAD.MOV.U32 R133, RZ, RZ, R227 ;  /* 0x000000ffff857224 */ /* 0x000fc400078e00e3 */
[----:B------:R-:W-:Y:S01]  /*85c0*/  @!P0 IMAD.MOV R131, RZ, RZ, -R131 ;  /* 0x000000ffff838224 */ /* 0x000fe200078e0a83 */
[C---:B------:R-:W-:Y:S01]  /*85d0*/  ISETP.GT.U32.AND P0, PT, R2.reuse, R224, PT ;  /* 0x000000e00200720c */ /* 0x040fe20003f04070 */
[----:B------:R-:W-:Y:S01]  /*85e0*/  @!P2 IMAD.MOV R133, RZ, RZ, -R133 ;  /* 0x000000ffff85a224 */ /* 0x000fe200078e0a85 */
[----:B------:R-:W-:Y:S02]  /*85f0*/  ISETP.GT.U32.AND P2, PT, R2, R228, PT ;  /* 0x000000e40200720c */ /* 0x000fe40003f44070 */
[----:B------:R-:W-:Y:S01]  /*8600*/  IABS R143, R135 ;  /* 0x00000087008f7213 */ /* 0x000fe20000000000 */
[----:B------:R-:W-:-:S04]  /*8610*/  @!P5 IMAD.IADD R225, R225, 0x1, -R2 ;  /* 0x00000001e1e1d824 */ /* 0x000fc800078e0a02 */
[----:B------:R-:W-:Y:S01]  /*8620*/  IMAD.HI.U32 R137, R246, R143, RZ ;  /* 0x0000008ff6897227 */ /* 0x000fe200078e00ff */
[----:B------:R-:W-:-:S03]  /*8630*/  ISETP.GT.U32.AND P5, PT, R2, R225, PT ;  /* 0x000000e10200720c */ /* 0x000fc60003fa4070 */
[----:B------:R-:W-:Y:S02]  /*8640*/  IMAD.MOV R137, RZ, RZ, -R137 ;  /* 0x000000ffff897224 */ /* 0x000fe400078e0a89 */
[--C-:B------:R-:W-:Y:S01]  /*8650*/  @!P0 IMAD.IADD R224, R224, 0x1, -R2.reuse ;  /* 0x00000001e0e08824 */ /* 0x100fe200078e0a02 */
[----:B------:R-:W-:Y:S01]  /*8660*/  ISETP.GE.AND P0, PT, R135, RZ, PT ;  /* 0x000000ff8700720c */ /* 0x000fe20003f06270 */
[----:B------:R-:W-:Y:S02]  /*8670*/  @!P2 IMAD.IADD R228, R228, 0x1, -R2 ;  /* 0x00000001e4e4a824 */ /* 0x000fe400078e0a02 */
[----:B------:R-:W-:-:S04]  /*8680*/  IMAD.HI.U32 R231, R246, R229, RZ ;  /* 0x000000e5f6e77227 */ /* 0x000fc800078e00ff */
[C---:B------:R-:W-:Y:S02]  /*8690*/  IMAD R143, R2.reuse, R137, R143 ;  /* 0x00000089028f7224 */ /* 0x040fe400078e028f */
[----:B------:R-:W-:Y:S01]  /*86a0*/  IMAD.MOV.U32 R135, RZ, RZ, R224 ;  /* 0x000000ffff877224 */ /* 0x000fe200078e00e0 */
[C---:B------:R-:W-:Y:S01]  /*86b0*/  ISETP.GT.U32.AND P2, PT, R2.reuse, R228, PT ;  /* 0x000000e40200720c */ /* 0x040fe20003f44070 */
[----:B------:R-:W-:Y:S01]  /*86c0*/  IMAD.MOV R231, RZ, RZ, -R231 ;  /* 0x000000ffffe77224 */ /* 0x000fe200078e0ae7 */
[----:B------:R-:W-:Y:S01]  /*86d0*/  IABS R227, R139 ;  /* 0x0000008b00e37213 */ /* 0x000fe20000000000 */
[----:B------:R-:W-:Y:S01]  /*86e0*/  @!P4 IMAD.MOV R135, RZ, RZ, -R135 ;  /* 0x000000ffff87c224 */ /* 0x000fe200078e0a87 */
[C---:B------:R-:W-:Y:S01]  /*86f0*/  ISETP.GT.U32.AND P4, PT, R2.reuse, R143, PT ;  /* 0x0000008f0200720c */ /* 0x040fe20003f84070 */
[----:B------:R-:W-:Y:S01]  /*8700*/  IMAD R229, R2, R231, R229 ;  /* 0x000000e702e57224 */ /* 0x000fe200078e02e5 */
[----:B------:R-:W-:Y:S01]  /*8710*/  IABS R226, R141 ;  /* 0x0000008d00e27213 */ /* 0x000fe20000000000 */
[----:B------:R-:W-:-:S04]  /*8720*/  IMAD.HI.U32 R231, R246, R227, RZ ;  /* 0x000000e3f6e77227 */ /* 0x000fc800078e00ff */
[----:B------:R-:W-:Y:S02]  /*8730*/  @!P5 IMAD.IADD R225, R225, 0x1, -R2 ;  /* 0x00000001e1e1d824 */ /* 0x000fe400078e0a02 */
[----:B------:R-:W-:Y:S01]  /*8740*/  IMAD.HI.U32 R224, R246, R226, RZ ;  /* 0x000000e2f6e07227 */ /* 0x000fe200078e00ff */
[----:B------:R-:W-:-:S03]  /*8750*/  ISETP.GT.U32.AND P5, PT, R2, R229, PT ;  /* 0x000000e50200720c */ /* 0x000fc60003fa4070 */
[----:B------:R-:W-:Y:S02]  /*8760*/  IMAD.MOV R231, RZ, RZ, -R231 ;  /* 0x000000ffffe77224 */ /* 0x000fe400078e0ae7 */
[----:B------:R-:W-:Y:S02]  /*8770*/  IMAD.MOV.U32 R137, RZ, RZ, R225 ;  /* 0x000000ffff897224 */ /* 0x000fe400078e00e1 */
[----:B------:R-:W-:Y:S02]  /*8780*/  IMAD.MOV R224, RZ, RZ, -R224 ;  /* 0x000000ffffe07224 */ /* 0x000fe400078e0ae0 */
[--C-:B------:R-:W-:Y:S02]  /*8790*/  @!P2 IMAD.IADD R228, R228, 0x1, -R2.reuse ;  /* 0x00000001e4e4a824 */ /* 0x100fe400078e0a02 */
[----:B------:R-:W-:Y:S01]  /*87a0*/  IMAD R227, R2, R231, R227 ;  /* 0x000000e702e37224 */ /* 0x000fe200078e02e3 */
[----:B------:R-:W-:Y:S01]  /*87b0*/  IABS R225, R145 ;  /* 0x0000009100e17213 */ /* 0x000fe20000000000 */
[----:B------:R-:W-:Y:S01]  /*87c0*/  @!P6 IMAD.MOV R137, RZ, RZ, -R137 ;  /* 0x000000ffff89e224 */ /* 0x000fe200078e0a89 */
[----:B------:R-:W-:Y:S01]  /*87d0*/  ISETP.GE.AND P6, PT, R139, RZ, PT ;  /* 0x000000ff8b00720c */ /* 0x000fe20003fc6270 */
[----:B------:R-:W-:-:S02]  /*87e0*/  @!P4 IMAD.IADD R143, R143, 0x1, -R2 ;  /* 0x000000018f8fc824 */ /* 0x000fc400078e0a02 */
[C---:B------:R-:W-:Y:S02]  /*87f0*/  IMAD R226, R2.reuse, R224, R226 ;  /* 0x000000e002e27224 */ /* 0x040fe400078e02e2 */
[----:B------:R-:W-:Y:S01]  /*8800*/  IMAD.MOV.U32 R139, RZ, RZ, R228 ;  /* 0x000000ffff8b7224 */ /* 0x000fe200078e00e4 */
[----:B------:R-:W-:Y:S01]  /*8810*/  ISETP.GT.U32.AND P2, PT, R2, R227, PT ;  /* 0x000000e30200720c */ /* 0x000fe20003f44070 */
[----:B------:R-:W-:Y:S01]  /*8820*/  IMAD.HI.U32 R231, R246, R225, RZ ;  /* 0x000000e1f6e77227 */ /* 0x000fe200078e00ff */
[----:B------:R-:W-:-:S03]  /*8830*/  ISETP.GT.U32.AND P4, PT, R2, R143, PT ;  /* 0x0000008f0200720c */ /* 0x000fc60003f84070 */
[----:B------:R-:W-:Y:S01]  /*8840*/  @!P3 IMAD.MOV R139, RZ, RZ, -R139 ;  /* 0x000000ffff8bb224 */ /* 0x000fe200078e0a8b */
[C---:B------:R-:W-:Y:S01]  /*8850*/  ISETP.GT.U32.AND P3, PT, R2.reuse, R226, PT ;  /* 0x000000e20200720c */ /* 0x040fe20003f64070 */
[----:B------:R-:W-:Y:S02]  /*8860*/  IMAD.MOV R231, RZ, RZ, -R231 ;  /* 0x000000ffffe77224 */ /* 0x000fe400078e0ae7 */
[--C-:B------:R-:W-:Y:S02]  /*8870*/  @!P5 IMAD.IADD R229, R229, 0x1, -R2.reuse ;  /* 0x00000001e5e5d824 */ /* 0x100fe400078e0a02 */
[C---:B------:R-:W-:Y:S02]  /*8880*/  IMAD R225, R2.reuse, R231, R225 ;  /* 0x000000e702e17224 */ /* 0x040fe400078e02e1 */
[--C-:B------:R-:W-:Y:S01]  /*8890*/  @!P2 IMAD.IADD R227, R227, 0x1, -R2.reuse ;  /* 0x00000001e3e3a824 */ /* 0x100fe200078e0a02 */
[C---:B------:R-:W-:Y:S01]  /*88a0*/  ISETP.GT.U32.AND P5, PT, R2.reuse, R229, PT ;  /* 0x000000e50200720c */ /* 0x040fe20003fa4070 */
[----:B------:R-:W-:Y:S01]  /*88b0*/  @!P4 IMAD.IADD R143, R143, 0x1, -R2 ;  /* 0x000000018f8fc824 */ /* 0x000fe200078e0a02 */
[----:B------:R-:W-:-:S03]  /*88c0*/  ISETP.GT.U32.AND P4, PT, R2, R225, PT ;  /* 0x000000e10200720c */ /* 0x000fc60003f84070 */
[--C-:B------:R-:W-:Y:S01]  /*88d0*/  @!P3 IMAD.IADD R226, R226, 0x1, -R2.reuse ;  /* 0x00000001e2e2b824 */ /* 0x100fe200078e0a02 */
[C---:B------:R-:W-:Y:S02]  /*88e0*/  ISETP.GT.U32.AND P2, PT, R2.reuse, R227, PT ;  /* 0x000000e30200720c */ /* 0x040fe40003f44070 */
[----:B------:R-:W-:Y:S02]  /*88f0*/  IABS R228, R147 ;  /* 0x0000009300e47213 */ /* 0x000fe40000000000 */
[----:B------:R-:W-:Y:S02]  /*8900*/  ISETP.GT.U32.AND P3, PT, R2, R226, PT ;  /* 0x000000e20200720c */ /* 0x000fe40003f64070 */
[----:B------:R-:W-:Y:S01]  /*8910*/  IABS R224, R165 ;  /* 0x000000a500e07213 */ /* 0x000fe20000000000 */
[----:B------:R-:W-:Y:S02]  /*8920*/  @!P5 IMAD.IADD R229, R229, 0x1, -R2 ;  /* 0x00000001e5e5d824 */ /* 0x000fe400078e0a02 */
[----:B------:R-:W-:Y:S01]  /*8930*/  IMAD.HI.U32 R231, R246, R228, RZ ;  /* 0x000000e4f6e77227 */ /* 0x000fe200078e00ff */
[----:B------:R-:W-:-:S03]  /*8940*/  ISETP.GE.AND P5, PT, R141, RZ, PT ;  /* 0x000000ff8d00720c */ /* 0x000fc60003fa6270 */
[----:B------:R-:W-:Y:S02]  /*8950*/  @!P4 IMAD.IADD R225, R225, 0x1, -R2 ;  /* 0x00000001e1e1c824 */ /* 0x000fe400078e0a02 */
[----:B------:R-:W-:Y:S02]  /*8960*/  IMAD.MOV.U32 R141, RZ, RZ, R229 ;  /* 0x000000ffff8d7224 */ /* 0x000fe400078e00e5 */
[----:B------:R-:W-:Y:S02]  /*8970*/  IMAD.MOV R231, RZ, RZ, -R231 ;  /* 0x000000ffffe77224 */ /* 0x000fe400078e0ae7 */
[----:B------:R-:W-:Y:S01]  /*8980*/  IMAD.HI.U32 R229, R246, R224, RZ ;  /* 0x000000e0f6e57227 */ /* 0x000fe200078e00ff */
[----:B------:R-:W-:-:S03]  /*8990*/  ISETP.GT.U32.AND P4, PT, R2, R225, PT ;  /* 0x000000e10200720c */ /* 0x000fc60003f84070 */
[----:B------:R-:W-:Y:S01]  /*89a0*/  @!P0 IMAD.MOV R143, RZ, RZ, -R143 ;  /* 0x000000ffff8f8224 */ /* 0x000fe200078e0a8f */
[----:B------:R-:W-:Y:S01]  /*89b0*/  ISETP.GE.AND P0, PT, R147, RZ, PT ;  /* 0x000000ff9300720c */ /* 0x000fe20003f06270 */
[----:B------:R-:W-:Y:S01]  /*89c0*/  @!P2 IMAD.IADD R227, R227, 0x1, -R2 ;  /* 0x00000001e3e3a824 */ /* 0x000fe200078e0a02 */
[----:B------:R-:W-:Y:S01]  /*89d0*/  ISETP.GE.AND P2, PT, R165, RZ, PT ;  /* 0x000000ffa500720c */ /* 0x000fe20003f46270 */
[----:B------:R-:W-:Y:S01]  /*89e0*/  IMAD R165, R2, R231, R228 ;  /* 0x000000e702a57224 */ /* 0x000fe200078e02e4 */
[----:B------:R-:W-:Y:S01]  /*89f0*/  IABS R147, R149 ;  /* 0x0000009500937213 */ /* 0x000fe20000000000 */
[----:B------:R-:W-:Y:S01]  /*8a00*/  @!P1 IMAD.MOV R141, RZ, RZ, -R141 ;  /* 0x000000ffff8d9224 */ /* 0x000fe200078e0a8d */
[----:B------:R-:W-:Y:S01]  /*8a10*/  ISETP.GE.AND P1, PT, R145, RZ, PT ;  /* 0x000000ff9100720c */ /* 0x000fe20003f26270 */
[----:B------:R-:W-:Y:S02]  /*8a20*/  IMAD.MOV R229, RZ, RZ, -R229 ;  /* 0x000000ffffe57224 */ /* 0x000fe400078e0ae5 */
[----:B------:R-:W-:-:S02]  /*8a30*/  @!P3 IMAD.IADD R226, R226, 0x1, -R2 ;  /* 0x00000001e2e2b824 */ /* 0x000fc400078e0a02 */
[----:B------:R-:W-:Y:S01]  /*8a40*/  IMAD.MOV.U32 R145, RZ, RZ, R227 ;  /* 0x000000ffff917224 */ /* 0x000fe200078e00e3 */
[C---:B------:R-:W-:Y:S01]  /*8a50*/  ISETP.GT.U32.AND P3, PT, R2.reuse, R165, PT ;  /* 0x000000a50200720c */ /* 0x040fe20003f64070 */
[----:B------:R-:W-:Y:S02]  /*8a60*/  IMAD.MOV.U32 R227, RZ, RZ, R147 ;  /* 0x000000ffffe37224 */ /* 0x000fe400078e0093 */
[----:B------:R-:W-:Y:S02]  /*8a70*/  IMAD R224, R2, R229, R224 ;  /* 0x000000e502e07224 */ /* 0x000fe400078e02e0 */
[----:B------:R-:W-:Y:S02]  /*8a80*/  IMAD.MOV.U32 R147, RZ, RZ, R226 ;  /* 0x000000ffff937224 */ /* 0x000fe400078e00e2 */
[----:B------:R-:W-:Y:S01]  /*8a90*/  @!P6 IMAD.MOV R145, RZ, RZ, -R145 ;  /* 0x000000ffff91e224 */ /* 0x000fe200078e0a91 */
[----:B------:R-:W-:Y:S01]  /*8aa0*/  ISETP.GE.AND P6, PT, R149, RZ, PT ;  /* 0x000000ff9500720c */ /* 0x000fe20003fc6270 */
[----:B------:R-:W-:Y:S01]  /*8ab0*/  IMAD.HI.U32 R226, R246, R227, RZ ;  /* 0x000000e3f6e27227 */ /* 0x000fe200078e00ff */
[----:B------:R-:W-:-:S03]  /*8ac0*/  IABS R149, R153 ;  /* 0x0000009900957213 */ /* 0x000fc60000000000 */
[----:B------:R-:W-:Y:S01]  /*8ad0*/  @!P5 IMAD.MOV R147, RZ, RZ, -R147 ;  /* 0x000000ffff93d224 */ /* 0x000fe200078e0a93 */
[C---:B------:R-:W-:Y:S01]  /*8ae0*/  ISETP.GT.U32.AND P5, PT, R2.reuse, R224, PT ;  /* 0x000000e00200720c */ /* 0x040fe20003fa4070 */
[----:B------:R-:W-:Y:S02]  /*8af0*/  IMAD.MOV R226, RZ, RZ, -R226 ;  /* 0x000000ffffe27224 */ /* 0x000fe400078e0ae2 */
[----:B------:R-:W-:Y:S01]  /*8b00*/  @!P4 IMAD.IADD R225, R225, 0x1, -R2 ;  /* 0x00000001e1e1c824 */ /* 0x000fe200078e0a02 */
[----:B------:R-:W-:Y:S02]  /*8b10*/  IABS R228, R151 ;  /* 0x0000009700e47213 */ /* 0x000fe40000000000 */
[----:B------:R-:W-:Y:S01]  /*8b20*/  ISETP.GE.AND P4, PT, R151, RZ, PT ;  /* 0x000000ff9700720c */ /* 0x000fe20003f86270 */
[----:B------:R-:W-:Y:S02]  /*8b30*/  IMAD.MOV.U32 R151, RZ, RZ, R149 ;  /* 0x000000ffff977224 */ /* 0x000fe400078e0095 */
[----:B------:R-:W-:-:S02]  /*8b40*/  IMAD R226, R2, R226, R227 ;  /* 0x000000e202e27224 */ /* 0x000fc400078e02e3 */
[----:B------:R-:W-:Y:S02]  /*8b50*/  IMAD.MOV.U32 R149, RZ, RZ, R225 ;  /* 0x000000ffff957224 */ /* 0x000fe400078e00e1 */
[--C-:B------:R-:W-:Y:S02]  /*8b60*/  @!P3 IMAD.IADD R165, R165, 0x1, -R2.reuse ;  /* 0x00000001a5a5b824 */ /* 0x100fe400078e0a02 */
[----:B------:R-:W-:Y:S01]  /*8b70*/  @!P1 IMAD.MOV R149, RZ, RZ, -R149 ;  /* 0x000000ffff959224 */ /* 0x000fe200078e0a95 */
[----:B------:R-:W-:Y:S01]  /*8b80*/  ISETP.GT.U32.AND P1, PT, R2, R226, PT ;  /* 0x000000e20200720c */ /* 0x000fe20003f24070 */
[----:B------:R-:W-:Y:S01]  /*8b90*/  @!P5 IMAD.IADD R224, R224, 0x1, -R2 ;  /* 0x00000001e0e0d824 */ /* 0x000fe200078e0a02 */
[----:B------:R-:W-:Y:S01]  /*8ba0*/  ISETP.GT.U32.AND P3, PT, R2, R165, PT ;  /* 0x000000a50200720c */ /* 0x000fe20003f64070 */
[----:B------:R-:W-:-:S03]  /*8bb0*/  IMAD.HI.U32 R231, R246, R228, RZ ;  /* 0x000000e4f6e77227 */ /* 0x000fc600078e00ff */
[----:B------:R-:W-:Y:S01]  /*8bc0*/  ISETP.GT.U32.AND P5, PT, R2, R224, PT ;  /* 0x000000e00200720c */ /* 0x000fe20003fa4070 */
[----:B------:R-:W-:Y:S02]  /*8bd0*/  IMAD.MOV R231, RZ, RZ, -R231 ;  /* 0x000000ffffe77224 */ /* 0x000fe400078e0ae7 */
[----:B------:R-:W-:-:S04]  /*8be0*/  IMAD.HI.U32 R229, R246, R151, RZ ;  /* 0x00000097f6e57227 */ /* 0x000fc800078e00ff */
[----:B------:R-:W-:Y:S02]  /*8bf0*/  IMAD R228, R2, R231, R228 ;  /* 0x000000e702e47224 */ /* 0x000fe400078e02e4 */
[----:B------:R-:W-:Y:S02]  /*8c00*/  IMAD.MOV R229, RZ, RZ, -R229 ;  /* 0x000000ffffe57224 */ /* 0x000fe400078e0ae5 */
[--C-:B------:R-:W-:Y:S02]  /*8c10*/  @!P1 IMAD.IADD R226, R226, 0x1, -R2.reuse ;  /* 0x00000001e2e29824 */ /* 0x100fe400078e0a02 */
[--C-:B------:R-:W-:Y:S01]  /*8c20*/  @!P3 IMAD.IADD R165, R165, 0x1, -R2.reuse ;  /* 0x00000001a5a5b824 */ /* 0x100fe200078e0a02 */
[C---:B------:R-:W-:Y:S01]  /*8c30*/  ISETP.GT.U32.AND P3, PT, R2.reuse, R228, PT ;  /* 0x000000e40200720c */ /* 0x040fe20003f64070 */
[C---:B------:R-:W-:Y:S01]  /*8c40*/  IMAD R225, R2.reuse, R229, R151 ;  /* 0x000000e502e17224 */ /* 0x040fe200078e0297 */
[----:B------:R-:W-:Y:S01]  /*8c50*/  IABS R227, R155 ;  /* 0x0000009b00e37213 */ /* 0x000fe20000000000 */
[----:B------:R-:W-:Y:S01]  /*8c60*/  IMAD.MOV.U32 R151, RZ, RZ, R165 ;  /* 0x000000ffff977224 */ /* 0x000fe200078e00a5 */
[----:B------:R-:W-:Y:S01]  /*8c70*/  ISETP.GT.U32.AND P1, PT, R2, R226, PT ;  /* 0x000000e20200720c */ /* 0x000fe20003f24070 */
[----:B------:R-:W-:Y:S01]  /*8c80*/  @!P5 IMAD.IADD R224, R224, 0x1, -R2 ;  /* 0x00000001e0e0d824 */ /* 0x000fe200078e0a02 */
[----:B------:R-:W-:Y:S01]  /*8c90*/  ISETP.GT.U32.AND P5, PT, R2, R225, PT ;  /* 0x000000e10200720c */ /* 0x000fe20003fa4070 */
[----:B------:R-:W-:Y:S01]  /*8ca0*/  IMAD.HI.U32 R231, R246, R227, RZ ;  /* 0x000000e3f6e77227 */ /* 0x000fe200078e00ff */
[----:B------:R-:W-:-:S02]  /*8cb0*/  IABS R232, R158 ;  /* 0x0000009e00e87213 */ /* 0x000fc40000000000 */
[----:B------:R-:W-:Y:S01]  /*8cc0*/  IABS R229, R157 ;  /* 0x0000009d00e57213 */ /* 0x000fe20000000000 */
[----:B------:R-:W-:Y:S01]  /*8cd0*/  @!P0 IMAD.MOV R151, RZ, RZ, -R151 ;  /* 0x000000ffff978224 */ /* 0x000fe200078e0a97 */
[----:B------:R-:W-:Y:S01]  /*8ce0*/  ISETP.GE.AND P0, PT, R153, RZ, PT ;  /* 0x000000ff9900720c */ /* 0x000fe20003f06270 */
[----:B------:R-:W-:Y:S02]  /*8cf0*/  IMAD.MOV R153, RZ, RZ, -R231 ;  /* 0x000000ffff997224 */ /* 0x000fe400078e0ae7 */
[----:B------:R-:W-:Y:S02]  /*8d00*/  IMAD.MOV.U32 R165, RZ, RZ, R232 ;  /* 0x000000ffffa57224 */ /* 0x000fe400078e00e8 */
[----:B------:R-:W-:-:S04]  /*8d10*/  IMAD.HI.U32 R231, R246, R229, RZ ;  /* 0x000000e5f6e77227 */ /* 0x000fc800078e00ff */
[----:B------:R-:W-:Y:S01]  /*8d20*/  @!P3 IMAD.IADD R228, R228, 0x1, -R2 ;  /* 0x00000001e4e4b824 */ /* 0x000fe200078e0a02 */
[----:B------:R-:W-:Y:S01]  /*8d30*/  ISETP.GE.AND P3, PT, R155, RZ, PT ;  /* 0x000000ff9b00720c */ /* 0x000fe20003f66270 */
[----:B------:R-:W-:Y:S02]  /*8d40*/  IMAD R227, R2, R153, R227 ;  /* 0x0000009902e37224 */ /* 0x000fe400078e02e3 */
[----:B------:R-:W-:-:S04]  /*8d50*/  IMAD.HI.U32 R155, R246, R165, RZ ;  /* 0x000000a5f69b7227 */ /* 0x000fc800078e00ff */
[----:B------:R-:W-:Y:S02]  /*8d60*/  IMAD.MOV.U32 R153, RZ, RZ, R224 ;  /* 0x000000ffff997224 */ /* 0x000fe400078e00e0 */
[----:B------:R-:W-:Y:S02]  /*8d70*/  IMAD.MOV R224, RZ, RZ, -R231 ;  /* 0x000000ffffe07224 */ /* 0x000fe400078e0ae7 */
[--C-:B------:R-:W-:Y:S02]  /*8d80*/  @!P1 IMAD.IADD R226, R226, 0x1, -R2.reuse ;  /* 0x00000001e2e29824 */ /* 0x100fe400078e0a02 */
[----:B------:R-:W-:Y:S02]  /*8d90*/  @!P5 IMAD.IADD R225, R225, 0x1, -R2 ;  /* 0x00000001e1e1d824 */ /* 0x000fe400078e0a02 */
[----:B------:R-:W-:Y:S01]  /*8da0*/  IMAD.MOV R231, RZ, RZ, -R155 ;  /* 0x000000ffffe77224 */ /* 0x000fe200078e0a9b */
[C---:B------:R-:W-:Y:S01]  /*8db0*/  ISETP.GT.U32.AND P5, PT, R2.reuse, R228, PT ;  /* 0x000000e40200720c */ /* 0x040fe20003fa4070 */
[C---:B------:R-:W-:Y:S01]  /*8dc0*/  IMAD R224, R2.reuse, R224, R229 ;  /* 0x000000e002e07224 */ /* 0x040fe200078e02e5 */
[----:B------:R-:W-:Y:S01]  /*8dd0*/  ISETP.GT.U32.AND P1, PT, R2, R227, PT ;  /* 0x000000e30200720c */ /* 0x000fe20003f24070 */
[----:B------:R-:W-:-:S02]  /*8de0*/  IMAD.MOV.U32 R155, RZ, RZ, R226 ;  /* 0x000000ffff9b7224 */ /* 0x000fc400078e00e2 */
[----:B------:R-:W-:Y:S01]  /*8df0*/  @!P2 IMAD.MOV R153, RZ, RZ, -R153 ;  /* 0x000000ffff99a224 */ /* 0x000fe200078e0a99 */
[C---:B------:R-:W-:Y:S01]  /*8e00*/  ISETP.GT.U32.AND P2, PT, R2.reuse, R225, PT ;  /* 0x000000e10200720c */ /* 0x040fe20003f44070 */
[----:B------:R-:W-:Y:S01]  /*8e10*/  @!P6 IMAD.MOV R155, RZ, RZ, -R155 ;  /* 0x000000ffff9be224 */ /* 0x000fe200078e0a9b */
[C---:B------:R-:W-:Y:S02]  /*8e20*/  ISETP.GT.U32.AND P6, PT, R2.reuse, R224, PT ;  /* 0x000000e00200720c */ /* 0x040fe40003fc4070 */
[----:B------:R-:W-:Y:S01]  /*8e30*/  IABS R229, R160 ;  /* 0x000000a000e57213 */ /* 0x000fe20000000000 */
[----:B------:R-:W-:Y:S01]  /*8e40*/  IMAD R165, R2, R231, R165 ;  /* 0x000000e702a57224 */ /* 0x000fe200078e02a5 */
[----:B------:R-:W-:Y:S01]  /*8e50*/  IABS R231, R164 ;  /* 0x000000a400e77213 */ /* 0x000fe20000000000 */
[--C-:B------:R-:W-:Y:S02]  /*8e60*/  @!P5 IMAD.IADD R228, R228, 0x1, -R2.reuse ;  /* 0x00000001e4e4d824 */ /* 0x100fe400078e0a02 */
[----:B------:R-:W-:-:S02]  /*8e70*/  @!P1 IMAD.IADD R227, R227, 0x1, -R2 ;  /* 0x00000001e3e39824 */ /* 0x000fc400078e0a02 */
[----:B------:R-:W-:Y:S02]  /*8e80*/  IMAD.MOV.U32 R226, RZ, RZ, R229 ;  /* 0x000000ffffe27224 */ /* 0x000fe400078e00e5 */
[--C-:B------:R-:W-:Y:S01]  /*8e90*/  @!P2 IMAD.IADD R225, R225, 0x1, -R2.reuse ;  /* 0x00000001e1e1a824 */ /* 0x100fe200078e0a02 */
[----:B------:R-:W-:Y:S01]  /*8ea0*/  ISETP.GE.AND P2, PT, R157, RZ, PT ;  /* 0x000000ff9d00720c */ /* 0x000fe20003f46270 */
[----:B------:R-:W-:Y:S01]  /*8eb0*/  @!P6 IMAD.IADD R224, R224, 0x1, -R2 ;  /* 0x00000001e0e0e824 */ /* 0x000fe200078e0a02 */
[C---:B------:R-:W-:Y:S01]  /*8ec0*/  ISETP.GT.U32.AND P5, PT, R2.reuse, R165, PT ;  /* 0x000000a50200720c */ /* 0x040fe20003fa4070 */
[----:B------:R-:W-:Y:S01]  /*8ed0*/  IMAD.MOV.U32 R157, RZ, RZ, R228 ;  /* 0x000000ffff9d7224 */ /* 0x000fe200078e00e4 */
[----:B------:R-:W-:Y:S01]  /*8ee0*/  ISETP.GT.U32.AND P6, PT, R2, R227, PT ;  /* 0x000000e30200720c */ /* 0x000fe20003fc4070 */
[----:B------:R-:W-:Y:S02]  /*8ef0*/  IMAD.MOV.U32 R229, RZ, RZ, R231 ;  /* 0x000000ffffe57224 */ /* 0x000fe400078e00e7 */
[----:B------:R-:W-:-:S04]  /*8f00*/  IMAD.HI.U32 R232, R246, R226, RZ ;  /* 0x000000e2f6e87227 */ /* 0x000fc800078e00ff */
[----:B------:R-:W-:Y:S01]  /*8f10*/  @!P4 IMAD.MOV R157, RZ, RZ, -R157 ;  /* 0x000000ffff9dc224 */ /* 0x000fe200078e0a9d */
[----:B------:R-:W-:Y:S01]  /*8f20*/  ISETP.GT.U32.AND P4, PT, R2, R224, PT ;  /* 0x000000e00200720c */ /* 0x000fe20003f84070 */
[----:B------:R-:W-:Y:S01]  /*8f30*/  IMAD.HI.U32 R231, R246, R229, RZ ;  /* 0x000000e5f6e77227 */ /* 0x000fe200078e00ff */
[----:B------:R-:W-:-:S03]  /*8f40*/  ISETP.GE.AND P1, PT, R158, RZ, PT ;  /* 0x000000ff9e00720c */ /* 0x000fc60003f26270 */
[----:B------:R-:W-:Y:S02]  /*8f50*/  IMAD.MOV R232, RZ, RZ, -R232 ;  /* 0x000000ffffe87224 */ /* 0x000fe400078e0ae8 */
[----:B------:R-:W-:Y:S02]  /*8f60*/  IMAD.MOV.U32 R158, RZ, RZ, R225 ;  /* 0x000000ffff9e7224 */ /* 0x000fe400078e00e1 */
[----:B------:R-:W-:Y:S02]  /*8f70*/  IMAD.MOV R231, RZ, RZ, -R231 ;  /* 0x000000ffffe77224 */ /* 0x000fe400078e0ae7 */
[C---:B------:R-:W-:Y:S02]  /*8f80*/  IMAD R225, R2.reuse, R232, R226 ;  /* 0x000000e802e17224 */ /* 0x040fe400078e02e2 */
[----:B------:R-:W-:Y:S02]  /*8f90*/  @!P5 IMAD.IADD R165, R165, 0x1, -R2 ;  /* 0x00000001a5a5d824 */ /* 0x000fe400078e0a02 */
[----:B------:R-:W-:-:S02]  /*8fa0*/  IMAD R229, R2, R231, R229 ;  /* 0x000000e702e57224 */ /* 0x000fc400078e02e5 */
[--C-:B------:R-:W-:Y:S01]  /*8fb0*/  @!P6 IMAD.IADD R227, R227, 0x1, -R2.reuse ;  /* 0x00000001e3e3e824 */ /* 0x100fe200078e0a02 */
[----:B------:R-:W-:Y:S01]  /*8fc0*/  ISETP.GT.U32.AND P6, PT, R2, R225, PT ;  /* 0x000000e10200720c */ /* 0x000fe20003fc4070 */
[----:B------:R-:W-:Y:S01]  /*8fd0*/  @!P4 IMAD.IADD R224, R224, 0x1, -R2 ;  /* 0x00000001e0e0c824 */ /* 0x000fe200078e0a02 */
[C---:B------:R-:W-:Y:S02]  /*8fe0*/  ISETP.GT.U32.AND P5, PT, R2.reuse, R165, PT ;  /* 0x000000a50200720c */ /* 0x040fe40003fa4070 */
[----:B------:R-:W-:Y:S02]  /*8ff0*/  ISETP.GT.U32.AND P4, PT, R2, R229, PT ;  /* 0x000000e50200720c */ /* 0x000fe40003f84070 */
[----:B------:R-:W-:Y:S01]  /*9000*/  IABS R233, R162 ;  /* 0x000000a200e97213 */ /* 0x000fe20000000000 */
[----:B------:R-:W-:Y:S01]  /*9010*/  @!P0 IMAD.MOV R158, RZ, RZ, -R158 ;  /* 0x000000ffff9e8224 */ /* 0x000fe200078e0a9e */
[----:B------:R-:W-:-:S03]  /*9020*/  ISETP.GE.AND P0, PT, R160, RZ, PT ;  /* 0x000000ffa000720c */ /* 0x000fc60003f06270 */
[----:B------:R-:W-:Y:S01]  /*9030*/  IMAD.MOV.U32 R228, RZ, RZ, R233 ;  /* 0x000000ffffe47224 */ /* 0x000fe200078e00e9 */
[----:B------:R-:W-:Y:S01]  /*9040*/  IABS R233, R167 ;  /* 0x000000a700e97213 */ /* 0x000fe20000000000 */
[----:B------:R-:W-:Y:S02]  /*9050*/  @!P6 IMAD.IADD R225, R225, 0x1, -R2 ;  /* 0x00000001e1e1e824 */ /* 0x000fe400078e0a02 */
[----:B------:R-:W-:-:S04]  /*9060*/  IMAD.HI.U32 R160, R246, R228, RZ ;  /* 0x000000e4f6a07227 */ /* 0x000fc800078e00ff */
[--C-:B------:R-:W-:Y:S01]  /*9070*/  @!P5 IMAD.IADD R165, R165, 0x1, -R2.reuse ;  /* 0x00000001a5a5d824 */ /* 0x100fe200078e0a02 */
[----:B------:R-:W-:Y:S01]  /*9080*/  ISETP.GE.AND P5, PT, R164, RZ, PT ;  /* 0x000000ffa400720c */ /* 0x000fe20003fa6270 */
[----:B------:R-:W-:Y:S01]  /*9090*/  @!P4 IMAD.IADD R229, R229, 0x1, -R2 ;  /* 0x00000001e5e5c824 */ /* 0x000fe200078e0a02 */
[----:B------:R-:W-:Y:S01]  /*90a0*/  ISETP.GT.U32.AND P4, PT, R2, R225, PT ;  /* 0x000000e10200720c */ /* 0x000fe20003f84070 */
[----:B------:R-:W-:Y:S02]  /*90b0*/  IMAD.MOV R160, RZ, RZ, -R160 ;  /* 0x000000ffffa07224 */ /* 0x000fe400078e0aa0 */
[----:B------:R-:W-:Y:S01]  /*90c0*/  IMAD.HI.U32 R164, R246, R233, RZ ;  /* 0x000000e9f6a47227 */ /* 0x000fe200078e00ff */
[----:B------:R-:W-:-:S03]  /*90d0*/  IABS R226, R169 ;  /* 0x000000a900e27213 */ /* 0x000fc60000000000 */
[C---:B------:R-:W-:Y:S02]  /*90e0*/  IMAD R228, R2.reuse, R160, R228 ;  /* 0x000000a002e47224 */ /* 0x040fe400078e02e4 */
[----:B------:R-:W-:Y:S02]  /*90f0*/  IMAD.MOV R164, RZ, RZ, -R164 ;  /* 0x000000ffffa47224 */ /* 0x000fe400078e0aa4 */
[----:B------:R-:W-:Y:S01]  /*9100*/  IMAD.MOV.U32 R160, RZ, RZ, R227 ;  /* 0x000000ffffa07224 */ /* 0x000fe200078e00e3 */
[----:B------:R-:W-:Y:S01]  /*9110*/  ISETP.GT.U32.AND P6, PT, R2, R228, PT ;  /* 0x000000e40200720c */ /* 0x000fe20003fc4070 */
[----:B------:R-:W-:-:S04]  /*9120*/  IMAD.HI.U32 R232, R246, R226, RZ ;  /* 0x000000e2f6e87227 */ /* 0x000fc800078e00ff */
[----:B------:R-:W-:Y:S01]  /*9130*/  IMAD R227, R2, R164, R233 ;  /* 0x000000a402e37224 */ /* 0x000fe200078e02e9 */
[----:B------:R-:W-:Y:S01]  /*9140*/  IABS R164, R171 ;  /* 0x000000ab00a47213 */ /* 0x000fe20000000000 */
[----:B------:R-:W-:Y:S01]  /*9150*/  @!P3 IMAD.MOV R160, RZ, RZ, -R160 ;  /* 0x000000ffffa0b224 */ /* 0x000fe200078e0aa0 */
[----:B------:R-:W-:Y:S01]  /*9160*/  ISETP.GE.AND P3, PT, R162, RZ, PT ;  /* 0x000000ffa200720c */ /* 0x000fe20003f66270 */
[----:B------:R-:W-:Y:S02]  /*9170*/  IMAD.MOV R232, RZ, RZ, -R232 ;  /* 0x000000ffffe87224 */ /* 0x000fe400078e0ae8 */
[----:B------:R-:W-:Y:S02]  /*9180*/  IMAD.MOV.U32 R162, RZ, RZ, R224 ;  /* 0x000000ffffa27224 */ /* 0x000fe400078e00e0 */
[----:B------:R-:W-:Y:S02]  /*9190*/  @!P4 IMAD.IADD R225, R225, 0x1, -R2 ;  /* 0x00000001e1e1c824 */ /* 0x000fe400078e0a02 */
[----:B------:R-:W-:-:S02]  /*91a0*/  IMAD.MOV.U32 R224, RZ, RZ, R164 ;  /* 0x000000ffffe07224 */ /* 0x000fc400078e00a4 */
[----:B------:R-:W-:Y:S02]  /*91b0*/  IMAD.MOV.U32 R164, RZ, RZ, R165 ;  /* 0x000000ffffa47224 */ /* 0x000fe400078e00a5 */
[C---:B------:R-:W-:Y:S02]  /*91c0*/  IMAD R226, R2.reuse, R232, R226 ;  /* 0x000000e802e27224 */ /* 0x040fe400078e02e2 */
[----:B------:R-:W-:Y:S01]  /*91d0*/  @!P2 IMAD.MOV R162, RZ, RZ, -R162 ;  /* 0x000000ffffa2a224 */ /* 0x000fe200078e0aa2 */
[----:B------:R-:W-:Y:S01]  /*91e0*/  ISETP.GT.U32.AND P2, PT, R2, R229, PT ;  /* 0x000000e50200720c */ /* 0x000fe20003f44070 */
[----:B------:R-:W-:Y:S01]  /*91f0*/  IMAD.MOV.U32 R165, RZ, RZ, R225 ;  /* 0x000000ffffa57224 */ /* 0x000fe200078e00e1 */
[----:B------:R-:W-:Y:S01]  /*9200*/  IABS R231, R183 ;  /* 0x000000b700e77213 */ /* 0x000fe20000000000 */
[----:B------:R-:W-:Y:S02]  /*9210*/  @!P6 IMAD.IADD R228, R228, 0x1, -R2 ;  /* 0x00000001e4e4e824 */ /* 0x000fe400078e0a02 */
[----:B------:R-:W-:Y:S01]  /*9220*/  @!P0 IMAD.MOV R165, RZ, RZ, -R165 ;  /* 0x000000ffffa58224 */ /* 0x000fe200078e0aa5 */
[----:B------:R-:W-:Y:S01]  /*9230*/  ISETP.GT.U32.AND P0, PT, R2, R226, PT ;  /* 0x000000e20200720c */ /* 0x000fe20003f04070 */
[----:B------:R-:W-:Y:S01]  /*9240*/  @!P1 IMAD.MOV R164, RZ, RZ, -R164 ;  /* 0x000000ffffa49224 */ /* 0x000fe200078e0aa4 */
[----:B------:R-:W-:Y:S01]  /*9250*/  ISETP.GE.AND P1, PT, R167, RZ, PT ;  /* 0x000000ffa700720c */ /* 0x000fe20003f26270 */
[----:B------:R-:W-:Y:S01]  /*9260*/  IMAD.HI.U32 R167, R246, R224, RZ ;  /* 0x000000e0f6a77227 */ /* 0x000fe200078e00ff */
[----:B------:R-:W-:-:S03]  /*9270*/  ISETP.GT.U32.AND P6, PT, R2, R228, PT ;  /* 0x000000e40200720c */ /* 0x000fc60003fc4070 */
[----:B------:R-:W-:Y:S01]  /*9280*/  IMAD.HI.U32 R232, R246, R231, RZ ;  /* 0x000000e7f6e87227 */ /* 0x000fe200078e00ff */
[----:B------:R-:W-:-:S03]  /*9290*/  ISETP.GT.U32.AND P4, PT, R2, R227, PT ;  /* 0x000000e30200720c */ /* 0x000fc60003f84070 */
[----:B------:R-:W-:Y:S02]  /*92a0*/  IMAD.MOV R167, RZ, RZ, -R167 ;  /* 0x000000ffffa77224 */ /* 0x000fe400078e0aa7 */
[----:B------:R-:W-:Y:S02]  /*92b0*/  IMAD.MOV R232, RZ, RZ, -R232 ;  /* 0x000000ffffe87224 */ /* 0x000fe400078e0ae8 */
[----:B------:R-:W-:Y:S02]  /*92c0*/  @!P2 IMAD.IADD R229, R229, 0x1, -R2 ;  /* 0x00000001e5e5a824 */ /* 0x000fe400078e0a02 */
[C---:B------:R-:W-:Y:S02]  /*92d0*/  IMAD R224, R2.reuse, R167, R224 ;  /* 0x000000a702e07224 */ /* 0x040fe400078e02e0 */
[----:B------:R-:W-:Y:S01]  /*92e0*/  IMAD R225, R2, R232, R231 ;  /* 0x000000e802e17224 */ /* 0x000fe200078e02e7 */
[----:B------:R-:W-:Y:S01]  /*92f0*/  IABS R231, R172 ;  /* 0x000000ac00e77213 */ /* 0x000fe20000000000 */
[----:B------:R-:W-:-:S02]  /*9300*/  @!P0 IMAD.IADD R226, R226, 0x1, -R2 ;  /* 0x00000001e2e28824 */ /* 0x000fc400078e0a02 */
[----:B------:R-:W-:Y:S02]  /*9310*/  IMAD.MOV.U32 R167, RZ, RZ, R229 ;  /* 0x000000ffffa77224 */ /* 0x000fe400078e00e5 */
[----:B------:R-:W-:Y:S02]  /*9320*/  @!P6 IMAD.IADD R228, R228, 0x1, -R2 ;  /* 0x00000001e4e4e824 */ /* 0x000fe400078e0a02 */
[----:B------:R-:W-:Y:S01]  /*9330*/  @!P5 IMAD.MOV R167, RZ, RZ, -R167 ;  /* 0x000000ffffa7d224 */ /* 0x000fe200078e0aa7 */
[----:B------:R-:W-:Y:S01]  /*9340*/  ISETP.GT.U32.AND P5, PT, R2, R226, PT ;  /* 0x000000e20200720c */ /* 0x000fe20003fa4070 */
[----:B------:R-:W-:Y:S01]  /*9350*/  IMAD.HI.U32 R229, R246, R231, RZ ;  /* 0x000000e7f6e57227 */ /* 0x000fe200078e00ff */
[----:B------:R-:W-:-:S03]  /*9360*/  ISETP.GT.U32.AND P6, PT, R2, R225, PT ;  /* 0x000000e10200720c */ /* 0x000fc60003fc4070 */
[--C-:B------:R-:W-:Y:S02]  /*9370*/  @!P4 IMAD.IADD R227, R227, 0x1, -R2.reuse ;  /* 0x00000001e3e3c824 */ /* 0x100fe400078e0a02 */
[----:B------:R-:W-:Y:S01]  /*9380*/  IMAD.MOV R229, RZ, RZ, -R229 ;  /* 0x000000ffffe57224 */ /* 0x000fe200078e0ae5 */
[----:B------:R-:W-:Y:S02]  /*9390*/  IABS R232, R174 ;  /* 0x000000ae00e87213 */ /* 0x000fe40000000000 */
[C---:B------:R-:W-:Y:S01]  /*93a0*/  ISETP.GT.U32.AND P0, PT, R2.reuse, R227, PT ;  /* 0x000000e30200720c */ /* 0x040fe20003f04070 */
[----:B------:R-:W-:Y:S01]  /*93b0*/  IMAD R231, R2, R229, R231 ;  /* 0x000000e502e77224 */ /* 0x000fe200078e02e7 */
[----:B------:R-:W-:Y:S01]  /*93c0*/  ISETP.GE.AND P2, PT, R169, RZ, PT ;  /* 0x000000ffa900720c */ /* 0x000fe20003f46270 */
[----:B------:R-:W-:Y:S01]  /*93d0*/  @!P5 IMAD.IADD R226, R226, 0x1, -R2 ;  /* 0x00000001e2e2d824 */ /* 0x000fe200078e0a02 */
[----:B------:R-:W-:Y:S01]  /*93e0*/  IABS R233, R176 ;  /* 0x000000b000e97213 */ /* 0x000fe20000000000 */
[----:B------:R-:W-:Y:S01]  /*93f0*/  IMAD.MOV.U32 R169, RZ, RZ, R228 ;  /* 0x000000ffffa97224 */ /* 0x000fe200078e00e4 */
[----:B------:R-:W-:Y:S01]  /*9400*/  ISETP.GT.U32.AND P5, PT, R2, R231, PT ;  /* 0x000000e70200720c */ /* 0x000fe20003fa4070 */
[----:B------:R-:W-:-:S02]  /*9410*/  @!P6 IMAD.IADD R225, R225, 0x1, -R2 ;  /* 0x00000001e1e1e824 */ /* 0x000fc400078e0a02 */
[----:B------:R-:W-:-:S04]  /*9420*/  IMAD.HI.U32 R229, R246, R232, RZ ;  /* 0x000000e8f6e57227 */ /* 0x000fc800078e00ff */
[----:B------:R-:W-:Y:S01]  /*9430*/  @!P3 IMAD.MOV R169, RZ, RZ, -R169 ;  /* 0x000000ffffa9b224 */ /* 0x000fe200078e0aa9 */
[C---:B------:R-:W-:Y:S01]  /*9440*/  ISETP.GT.U32.AND P3, PT, R2.reuse, R224, PT ;  /* 0x000000e00200720c */ /* 0x040fe20003f64070 */
[----:B------:R-:W-:Y:S01]  /*9450*/  IMAD.MOV.U32 R228, RZ, RZ, R233 ;  /* 0x000000ffffe47224 */ /* 0x000fe200078e00e9 */
[----:B------:R-:W-:Y:S01]  /*9460*/  ISETP.GT.U32.AND P6, PT, R2, R225, PT ;  /* 0x000000e10200720c */ /* 0x000fe20003fc4070 */
[----:B------:R-:W-:Y:S02]  /*9470*/  IMAD.MOV R229, RZ, RZ, -R229 ;  /* 0x000000ffffe57224 */ /* 0x000fe400078e0ae5 */
[----:B------:R-:W-:Y:S01]  /*9480*/  @!P0 IMAD.IADD R227, R227, 0x1, -R2 ;  /* 0x00000001e3e38824 */ /* 0x000fe200078e0a02 */
[----:B------:R-:W-:Y:S01]  /*9490*/  ISETP.GE.AND P0, PT, R171, RZ, PT ;  /* 0x000000ffab00720c */ /* 0x000fe20003f06270 */
[----:B------:R-:W-:-:S04]  /*94a0*/  IMAD.HI.U32 R171, R246, R228, RZ ;  /* 0x000000e4f6ab7227 */ /* 0x000fc800078e00ff */
[C---:B------:R-:W-:Y:S02]  /*94b0*/  IMAD R232, R2.reuse, R229, R232 ;  /* 0x000000e502e87224 */ /* 0x040fe400078e02e8 */
[----:B------:R-:W-:Y:S02]  /*94c0*/  IMAD.MOV R171, RZ, RZ, -R171 ;  /* 0x000000ffffab7224 */ /* 0x000fe400078e0aab */
[----:B------:R-:W-:Y:S01]  /*94d0*/  @!P5 IMAD.IADD R231, R231, 0x1, -R2 ;  /* 0x00000001e7e7d824 */ /* 0x000fe200078e0a02 */
[C---:B------:R-:W-:Y:S02]  /*94e0*/  ISETP.GT.U32.AND P5, PT, R2.reuse, R232, PT ;  /* 0x000000e80200720c */ /* 0x040fe40003fa4070 */
[----:B------:R-:W-:Y:S01]  /*94f0*/  ISETP.GE.AND P4, PT, R183, RZ, PT ;  /* 0x000000ffb700720c */ /* 0x000fe20003f86270 */
[----:B------:R-:W-:Y:S01]  /*9500*/  IMAD R228, R2, R171, R228 ;  /* 0x000000ab02e47224 */ /* 0x000fe200078e02e4 */
[----:B------:R-:W-:Y:S01]  /*9510*/  IABS R183, R178 ;  /* 0x000000b200b77213 */ /* 0x000fe20000000000 */
[----:B------:R-:W-:-:S02]  /*9520*/  @!P3 IMAD.IADD R224, R224, 0x1, -R2 ;  /* 0x00000001e0e0b824 */ /* 0x000fc400078e0a02 */
[----:B------:R-:W-:Y:S02]  /*9530*/  IMAD.MOV.U32 R171, RZ, RZ, R227 ;  /* 0x000000ffffab7224 */ /* 0x000fe400078e00e3 */
[----:B------:R-:W-:Y:S01]  /*9540*/  @!P6 IMAD.IADD R225, R225, 0x1, -R2 ;  /* 0x00000001e1e1e824 */ /* 0x000fe200078e0a02 */
[----:B------:R-:W-:Y:S01]  /*9550*/  ISETP.GE.AND P6, PT, R172, RZ, PT ;  /* 0x000000ffac00720c */ /* 0x000fe20003fc6270 */
[----:B------:R-:W-:Y:S01]  /*9560*/  IMAD.HI.U32 R172, R246, R183, RZ ;  /* 0x000000b7f6ac7227 */ /* 0x000fe200078e00ff */
[----:B------:R-:W-:-:S03]  /*9570*/  ISETP.GE.AND P3, PT, R174, RZ, PT ;  /* 0x000000ffae00720c */ /* 0x000fc60003f66270 */
[----:B------:R-:W-:Y:S01]  /*9580*/  @!P1 IMAD.MOV R171, RZ, RZ, -R171 ;  /* 0x000000ffffab9224 */ /* 0x000fe200078e0aab */
[----:B------:R-:W-:Y:S01]  /*9590*/  ISETP.GT.U32.AND P1, PT, R2, R224, PT ;  /* 0x000000e00200720c */ /* 0x000fe20003f24070 */
[----:B------:R-:W-:Y:S02]  /*95a0*/  IMAD.MOV R227, RZ, RZ, -R172 ;  /* 0x000000ffffe37224 */ /* 0x000fe400078e0aac */
[----:B------:R-:W-:Y:S02]  /*95b0*/  IMAD.MOV.U32 R172, RZ, RZ, R226 ;  /* 0x000000ffffac7224 */ /* 0x000fe400078e00e2 */
[----:B------:R-:W-:Y:S01]  /*95c0*/  IMAD.MOV.U32 R174, RZ, RZ, R225 ;  /* 0x000000ffffae7224 */ /* 0x000fe200078e00e1 */
[----:B------:R-:W-:Y:S01]  /*95d0*/  IABS R229, R179 ;  /* 0x000000b300e57213 */ /* 0x000fe20000000000 */
[----:B------:R-:W-:Y:S02]  /*95e0*/  @!P5 IMAD.IADD R232, R232, 0x1, -R2 ;  /* 0x00000001e8e8d824 */ /* 0x000fe400078e0a02 */
[----:B------:R-:W-:Y:S01]  /*95f0*/  @!P2 IMAD.MOV R172, RZ, RZ, -R172 ;  /* 0x000000ffffaca224 */ /* 0x000fe200078e0aac */
[C---:B------:R-:W-:Y:S01]  /*9600*/  ISETP.GT.U32.AND P2, PT, R2.reuse, R231, PT ;  /* 0x000000e70200720c */ /* 0x040fe20003f44070 */
[----:B------:R-:W-:Y:S01]  /*9610*/  @!P4 IMAD.MOV R174, RZ, RZ, -R174 ;  /* 0x000000ffffaec224 */ /* 0x000fe200078e0aae */
[C---:B------:R-:W-:Y:S01]  /*9620*/  ISETP.GT.U32.AND P4, PT, R2.reuse, R228, PT ;  /* 0x000000e40200720c */ /* 0x040fe20003f84070 */
[C---:B------:R-:W-:Y:S01]  /*9630*/  IMAD R183, R2.reuse, R227, R183 ;  /* 0x000000e302b77224 */ /* 0x040fe200078e02b7 */
[----:B------:R-:W-:Y:S01]  /*9640*/  ISETP.GT.U32.AND P5, PT, R2, R232, PT ;  /* 0x000000e80200720c */ /* 0x000fe20003fa4070 */
[----:B------:R-:W-:-:S04]  /*9650*/  IMAD.HI.U32 R225, R246, R229, RZ ;  /* 0x000000e5f6e17227 */ /* 0x000fc800078e00ff */
[----:B------:R-:W-:Y:S01]  /*9660*/  @!P1 IMAD.IADD R224, R224, 0x1, -R2 ;  /* 0x00000001e0e09824 */ /* 0x000fe200078e0a02 */
[----:B------:R-:W-:Y:S01]  /*9670*/  ISETP.GT.U32.AND P1, PT, R2, R183, PT ;  /* 0x000000b70200720c */ /* 0x000fe20003f24070 */
[----:B------:R-:W-:Y:S01]  /*9680*/  IMAD.MOV R225, RZ, RZ, -R225 ;  /* 0x000000ffffe17224 */ /* 0x000fe200078e0ae1 */
[----:B------:R-:W-:-:S03]  /*9690*/  IABS R233, R185 ;  /* 0x000000b900e97213 */ /* 0x000fc60000000000 */
[----:B------:R-:W-:Y:S01]  /*96a0*/  IMAD R229, R2, R225, R229 ;  /* 0x000000e102e57224 */ /* 0x000fe200078e02e5 */
[----:B------:R-:W-:Y:S01]  /*96b0*/  IABS R226, R181 ;  /* 0x000000b500e27213 */ /* 0x000fe20000000000 */
[--C-:B------:R-:W-:Y:S01]  /*96c0*/  @!P2 IMAD.IADD R231, R231, 0x1, -R2.reuse ;  /* 0x00000001e7e7a824 */ /* 0x100fe200078e0a02 */
[----:B------:R-:W-:Y:S01]  /*96d0*/  ISETP.GE.AND P2, PT, R176, RZ, PT ;  /* 0x000000ffb000720c */ /* 0x000fe20003f46270 */
[--C-:B------:R-:W-:Y:S02]  /*96e0*/  @!P4 IMAD.IADD R228, R228, 0x1, -R2.reuse ;  /* 0x00000001e4e4c824 */ /* 0x100fe400078e0a02 */
[----:B------:R-:W-:Y:S01]  /*96f0*/  @!P5 IMAD.IADD R232, R232, 0x1, -R2 ;  /* 0x00000001e8e8d824 */ /* 0x000fe200078e0a02 */
[----:B------:R-:W-:Y:S01]  /*9700*/  ISETP.GT.U32.AND P5, PT, R2, R229, PT ;  /* 0x000000e50200720c */ /* 0x000fe20003fa4070 */
[----:B------:R-:W-:Y:S02]  /*9710*/  IMAD.MOV.U32 R176, RZ, RZ, R224 ;  /* 0x000000ffffb07224 */ /* 0x000fe400078e00e0 */
[----:B------:R-:W-:Y:S01]  /*9720*/  IMAD.HI.U32 R224, R246, R233, RZ ;  /* 0x000000e9f6e07227 */ /* 0x000fe200078e00ff */
[----:B------:R-:W-:-:S03]  /*9730*/  ISETP.GT.U32.AND P4, PT, R2, R228, PT ;  /* 0x000000e40200720c */ /* 0x000fc60003f84070 */
[----:B------:R-:W-:-:S04]  /*9740*/  IMAD.HI.U32 R227, R246, R226, RZ ;  /* 0x000000e2f6e37227 */ /* 0x000fc800078e00ff */
[----:B------:R-:W-:Y:S02]  /*9750*/  @!P1 IMAD.IADD R183, R183, 0x1, -R2 ;  /* 0x00000001b7b79824 */ /* 0x000fe400078e0a02 */
[----:B------:R-:W-:Y:S02]  /*9760*/  IMAD.MOV R224, RZ, RZ, -R224 ;  /* 0x000000ffffe07224 */ /* 0x000fe400078e0ae0 */
[----:B------:R-:W-:Y:S01]  /*9770*/  IMAD.MOV R227, RZ, RZ, -R227 ;  /* 0x000000ffffe37224 */ /* 0x000fe200078e0ae3 */
[C---:B------:R-:W-:Y:S01]  /*9780*/  ISETP.GT.U32.AND P1, PT, R2.reuse, R183, PT ;  /* 0x000000b70200720c */ /* 0x040fe20003f24070 */
[C---:B------:R-:W-:Y:S01]  /*9790*/  IMAD R224, R2.reuse, R224, R233 ;  /* 0x000000e002e07224 */ /* 0x040fe200078e02e9 */
[----:B------:R-:W-:Y:S01]  /*97a0*/  IABS R225, R186 ;  /* 0x000000ba00e17213 */ /* 0x000fe20000000000 */
[C---:B------:R-:W-:Y:S02]  /*97b0*/  IMAD R226, R2.reuse, R227, R226 ;  /* 0x000000e302e27224 */ /* 0x040fe400078e02e2 */
[----:B------:R-:W-:Y:S01]  /*97c0*/  @!P5 IMAD.IADD R229, R229, 0x1, -R2 ;  /* 0x00000001e5e5d824 */ /* 0x000fe200078e0a02 */
[----:B------:R-:W-:Y:S01]  /*97d0*/  ISETP.GT.U32.AND P5, PT, R2, R224, PT ;  /* 0x000000e00200720c */ /* 0x000fe20003fa4070 */
[----:B------:R-:W-:Y:S01]  /*97e0*/  @!P0 IMAD.MOV R176, RZ, RZ, -R176 ;  /* 0x000000ffffb08224 */ /* 0x000fe200078e0ab0 */
[----:B------:R-:W-:Y:S01]  /*97f0*/  ISETP.GE.AND P0, PT, R178, RZ, PT ;  /* 0x000000ffb200720c */ /* 0x000fe20003f06270 */
[----:B------:R-:W-:Y:S01]  /*9800*/  @!P4 IMAD.IADD R228, R228, 0x1, -R2 ;  /* 0x00000001e4e4c824 */ /* 0x000fe200078e0a02 */
[----:B------:R-:W-:Y:S01]  /*9810*/  ISETP.GT.U32.AND P4, PT, R2, R226, PT ;  /* 0x000000e20200720c */ /* 0x000fe20003f84070 */
[----:B------:R-:W-:Y:S01]  /*9820*/  IMAD.HI.U32 R178, R246, R225, RZ ;  /* 0x000000e1f6b27227 */ /* 0x000fe200078e00ff */
[----:B------:R-:W-:-:S03]  /*9830*/  IABS R227, R190 ;  /* 0x000000be00e37213 */ /* 0x000fc60000000000 */
[----:B------:R-:W-:Y:S01]  /*9840*/  @!P1 IMAD.IADD R183, R183, 0x1, -R2 ;  /* 0x00000001b7b79824 */ /* 0x000fe200078e0a02 */
[----:B------:R-:W-:Y:S01]  /*9850*/  ISETP.GE.AND P1, PT, R179, RZ, PT ;  /* 0x000000ffb300720c */ /* 0x000fe20003f26270 */
[----:B------:R-:W-:Y:S02]  /*9860*/  IMAD.MOV R178, RZ, RZ, -R178 ;  /* 0x000000ffffb27224 */ /* 0x000fe400078e0ab2 */
[----:B------:R-:W-:Y:S01]  /*9870*/  IMAD.HI.U32 R179, R246, R227, RZ ;  /* 0x000000e3f6b37227 */ /* 0x000fe200078e00ff */
[----:B------:R-:W-:-:S03]  /*9880*/  IABS R234, R188 ;  /* 0x000000bc00ea7213 */ /* 0x000fc60000000000 */
[----:B------:R-:W-:Y:S02]  /*9890*/  IMAD R225, R2, R178, R225 ;  /* 0x000000b202e17224 */ /* 0x000fe400078e02e1 */
[----:B------:R-:W-:Y:S02]  /*98a0*/  IMAD.MOV.U32 R178, RZ, RZ, R231 ;  /* 0x000000ffffb27224 */ /* 0x000fe400078e00e7 */
[--C-:B------:R-:W-:Y:S02]  /*98b0*/  @!P5 IMAD.IADD R224, R224, 0x1, -R2.reuse ;  /* 0x00000001e0e0d824 */ /* 0x100fe400078e0a02 */
[----:B------:R-:W-:Y:S02]  /*98c0*/  IMAD.MOV R179, RZ, RZ, -R179 ;  /* 0x000000ffffb37224 */ /* 0x000fe400078e0ab3 */
[----:B------:R-:W-:Y:S01]  /*98d0*/  @!P4 IMAD.IADD R226, R226, 0x1, -R2 ;  /* 0x00000001e2e2c824 */ /* 0x000fe200078e0a02 */
[----:B------:R-:W-:Y:S01]  /*98e0*/  ISETP.GE.AND P4, PT, R181, RZ, PT ;  /* 0x000000ffb500720c */ /* 0x000fe20003f86270 */
[----:B------:R-:W-:Y:S01]  /*98f0*/  @!P6 IMAD.MOV R178, RZ, RZ, -R178 ;  /* 0x000000ffffb2e224 */ /* 0x000fe200078e0ab2 */
[C---:B------:R-:W-:Y:S01]  /*9900*/  ISETP.GT.U32.AND P6, PT, R2.reuse, R224, PT ;  /* 0x000000e00200720c */ /* 0x040fe20003fc4070 */
[C---:B------:R-:W-:Y:S01]  /*9910*/  IMAD R227, R2.reuse, R179, R227 ;  /* 0x000000b302e37224 */ /* 0x040fe200078e02e3 */
[----:B------:R-:W-:Y:S01]  /*9920*/  ISETP.GT.U32.AND P5, PT, R2, R229, PT ;  /* 0x000000e50200720c */ /* 0x000fe20003fa4070 */
[----:B------:R-:W-:-:S02]  /*9930*/  IMAD.MOV.U32 R181, RZ, RZ, R228 ;  /* 0x000000ffffb57224 */ /* 0x000fc400078e00e4 */
[----:B------:R-:W-:-:S04]  /*9940*/  IMAD.HI.U32 R231, R246, R234, RZ ;  /* 0x000000eaf6e77227 */ /* 0x000fc800078e00ff */
[----:B------:R-:W-:Y:S02]  /*9950*/  IMAD.MOV.U32 R179, RZ, RZ, R232 ;  /* 0x000000ffffb37224 */ /* 0x000fe400078e00e8 */
[----:B------:R-:W-:Y:S01]  /*9960*/  @!P2 IMAD.MOV R181, RZ, RZ, -R181 ;  /* 0x000000ffffb5a224 */ /* 0x000fe200078e0ab5 */
[C---:B------:R-:W-:Y:S01]  /*9970*/  ISETP.GT.U32.AND P2, PT, R2.reuse, R227, PT ;  /* 0x000000e30200720c */ /* 0x040fe20003f44070 */
[----:B------:R-:W-:Y:S02]  /*9980*/  IMAD.MOV R231, RZ, RZ, -R231 ;  /* 0x000000ffffe77224 */ /* 0x000fe400078e0ae7 */
[----:B------:R-:W-:Y:S01]  /*9990*/  @!P3 IMAD.MOV R179, RZ, RZ, -R179 ;  /* 0x000000ffffb3b224 */ /* 0x000fe200078e0ab3 */
[C---:B------:R-:W-:Y:S01]  /*99a0*/  ISETP.GT.U32.AND P3, PT, R2.reuse, R226, PT ;  /* 0x000000e20200720c */ /* 0x040fe20003f64070 */
[----:B------:R-:W-:Y:S02]  /*99b0*/  IMAD R228, R2, R231, R234 ;  /* 0x000000e702e47224 */ /* 0x000fe400078e02ea */
[----:B------:R-:W-:-:S02]  /*99c0*/  @!P6 IMAD.IADD R224, R224, 0x1, -R2 ;  /* 0x00000001e0e0e824 */ /* 0x000fc400078e0a02 */
[--C-:B------:R-:W-:Y:S01]  /*99d0*/  @!P5 IMAD.IADD R229, R229, 0x1, -R2.reuse ;  /* 0x00000001e5e5d824 */ /* 0x100fe200078e0a02 */
[C---:B------:R-:W-:Y:S01]  /*99e0*/  ISETP.GT.U32.AND P6, PT, R2.reuse, R228, PT ;  /* 0x000000e40200720c */ /* 0x040fe20003fc4070 */
[----:B------:R-:W-:Y:S01]  /*99f0*/  @!P0 IMAD.MOV R183, RZ, RZ, -R183 ;  /* 0x000000ffffb78224 */ /* 0x000fe200078e0ab7 */
[----:B------:R-:W-:Y:S01]  /*9a00*/  ISETP.GT.U32.AND P5, PT, R2, R225, PT ;  /* 0x000000e10200720c */ /* 0x000fe20003fa4070 */
[--C-:B------:R-:W-:Y:S01]  /*9a10*/  @!P2 IMAD.IADD R227, R227, 0x1, -R2.reuse ;  /* 0x00000001e3e3a824 */ /* 0x100fe200078e0a02 */
[----:B------:R-:W-:Y:S01]  /*9a20*/  ISETP.GE.AND P0, PT, R185, RZ, PT ;  /* 0x000000ffb900720c */ /* 0x000fe20003f06270 */
[----:B------:R-:W-:Y:S01]  /*9a30*/  IMAD.MOV.U32 R185, RZ, RZ, R229 ;  /* 0x000000ffffb97224 */ /* 0x000fe200078e00e5 */
[----:B------:R-:W-:Y:S01]  /*9a40*/  IABS R233, R192 ;  /* 0x000000c000e97213 */ /* 0x000fe20000000000 */
[----:B------:R-:W-:Y:S01]  /*9a50*/  @!P3 IMAD.IADD R226, R226, 0x1, -R2 ;  /* 0x00000001e2e2b824 */ /* 0x000fe200078e0a02 */
[----:B------:R-:W-:Y:S01]  /*9a60*/  ISETP.GE.AND P3, PT, R190, RZ, PT ;  /* 0x000000ffbe00720c */ /* 0x000fe20003f66270 */
[----:B------:R-:W-:Y:S01]  /*9a70*/  @!P1 IMAD.MOV R185, RZ, RZ, -R185 ;  /* 0x000000ffffb99224 */ /* 0x000fe200078e0ab9 */
[----:B------:R-:W-:Y:S01]  /*9a80*/  ISETP.GT.U32.AND P1, PT, R2, R227, PT ;  /* 0x000000e30200720c */ /* 0x000fe20003f24070 */
[----:B------:R-:W-:Y:S01]  /*9a90*/  IMAD.HI.U32 R190, R246, R233, RZ ;  /* 0x000000e9f6be7227 */ /* 0x000fe200078e00ff */
[----:B------:R-:W-:-:S02]  /*9aa0*/  ISETP.GE.AND P2, PT, R186, RZ, PT ;  /* 0x000000ffba00720c */ /* 0x000fc40003f46270 */
[----:B------:R-:W-:Y:S01]  /*9ab0*/  IABS R231, R193 ;  /* 0x000000c100e77213 */ /* 0x000fe20000000000 */
[----:B------:R-:W-:Y:S02]  /*9ac0*/  IMAD.MOV.U32 R186, RZ, RZ, R226 ;  /* 0x000000ffffba7224 */ /* 0x000fe400078e00e2 */
[----:B------:R-:W-:Y:S02]  /*9ad0*/  @!P6 IMAD.IADD R228, R228, 0x1, -R2 ;  /* 0x00000001e4e4e824 */ /* 0x000fe400078e0a02 */
[----:B------:R-:W-:Y:S02]  /*9ae0*/  IMAD.MOV R190, RZ, RZ, -R190 ;  /* 0x000000ffffbe7224 */ /* 0x000fe400078e0abe */
[----:B------:R-:W-:Y:S01]  /*9af0*/  @!P5 IMAD.IADD R225, R225, 0x1, -R2 ;  /* 0x00000001e1e1d824 */ /* 0x000fe200078e0a02 */
[----:B------:R-:W-:Y:S01]  /*9b00*/  ISETP.GE.AND P5, PT, R188, RZ, PT ;  /* 0x000000ffbc00720c */ /* 0x000fe20003fa6270 */
[----:B------:R-:W-:Y:S01]  /*9b10*/  @!P4 IMAD.MOV R186, RZ, RZ, -R186 ;  /* 0x000000ffffbac224 */ /* 0x000fe200078e0aba */
[----:B------:R-:W-:Y:S01]  /*9b20*/  IABS R188, R197 ;  /* 0x000000c500bc7213 */ /* 0x000fe20000000000 */
[C---:B------:R-:W-:Y:S01]  /*9b30*/  IMAD R229, R2.reuse, R190, R233 ;  /* 0x000000be02e57224 */ /* 0x040fe200078e02e9 */
[----:B------:R-:W-:Y:S01]  /*9b40*/  ISETP.GT.U32.AND P4, PT, R2, R228, PT ;  /* 0x000000e40200720c */ /* 0x000fe20003f84070 */
[----:B------:R-:W-:-:S04]  /*9b50*/  IMAD.HI.U32 R190, R246, R231, RZ ;  /* 0x000000e7f6be7227 */ /* 0x000fc800078e00ff */
[----:B------:R-:W-:Y:S02]  /*9b60*/  IMAD.MOV.U32 R226, RZ, RZ, R188 ;  /* 0x000000ffffe27224 */ /* 0x000fe400078e00bc */
[----:B------:R-:W-:Y:S02]  /*9b70*/  @!P1 IMAD.IADD R227, R227, 0x1, -R2 ;  /* 0x00000001e3e39824 */ /* 0x000fe400078e0a02 */
[----:B------:R-:W-:Y:S02]  /*9b80*/  IMAD.MOV.U32 R188, RZ, RZ, R224 ;  /* 0x000000ffffbc7224 */ /* 0x000fe400078e00e0 */
[----:B------:R-:W-:Y:S01]  /*9b90*/  IMAD.MOV R224, RZ, RZ, -R190 ;  /* 0x000000ffffe07224 */ /* 0x000fe200078e0abe */
[C---:B------:R-:W-:Y:S01]  /*9ba0*/  ISETP.GT.U32.AND P6, PT, R2.reuse, R225, PT ;  /* 0x000000e10200720c */ /* 0x040fe20003fc4070 */
[----:B------:R-:W-:Y:S01]  /*9bb0*/  IMAD.MOV.U32 R190, RZ, RZ, R227 ;  /* 0x000000ffffbe7224 */ /* 0x000fe200078e00e3 */
[C---:B------:R-:W-:Y:S01]  /*9bc0*/  ISETP.GT.U32.AND P1, PT, R2.reuse, R229, PT ;  /* 0x000000e50200720c */ /* 0x040fe20003f24070 */
[----:B------:R-:W-:-:S02]  /*9bd0*/  IMAD R227, R2, R224, R231 ;  /* 0x000000e002e37224 */ /* 0x000fc400078e02e7 */
[----:B------:R-:W-:-:S03]  /*9be0*/  @!P4 IMAD.IADD R228, R228, 0x1, -R2 ;  /* 0x00000001e4e4c824 */ /* 0x000fc600078e0a02 */
[----:B------:R-:W-:Y:S01]  /*9bf0*/  ISETP.GT.U32.AND P4, PT, R2, R227, PT ;  /* 0x000000e30200720c */ /* 0x000fe20003f84070 */
[----:B------:R-:W-:Y:S01]  /*9c00*/  @!P0 IMAD.MOV R188, RZ, RZ, -R188 ;  /* 0x000000ffffbc8224 */ /* 0x000fe200078e0abc */
[----:B------:R-:W-:-:S03]  /*9c10*/  ISETP.GE.AND P0, PT, R192, RZ, PT ;  /* 0x000000ffc000720c */ /* 0x000fc60003f06270 */
[--C-:B------:R-:W-:Y:S01]  /*9c20*/  @!P6 IMAD.IADD R225, R225, 0x1, -R2.reuse ;  /* 0x00000001e1e1e824 */ /* 0x100fe200078e0a02 */
[----:B------:R-:W-:Y:S01]  /*9c30*/  ISETP.GE.AND P6, PT, R197, RZ, PT ;  /* 0x000000ffc500720c */ /* 0x000fe20003fc6270 */
[----:B------:R-:W-:Y:S01]  /*9c40*/  @!P1 IMAD.IADD R229, R229, 0x1, -R2 ;  /* 0x00000001e5e59824 */ /* 0x000fe200078e0a02 */
[----:B------:R-:W-:Y:S01]  /*9c50*/  IABS R197, R202 ;  /* 0x000000ca00c57213 */ /* 0x000fe20000000000 */
[----:B------:R-:W-:-:S04]  /*9c60*/  IMAD.HI.U32 R192, R246, R226, RZ ;  /* 0x000000e2f6c07227 */ /* 0x000fc800078e00ff */
[----:B------:R-:W-:Y:S01]  /*9c70*/  @!P4 IMAD.IADD R227, R227, 0x1, -R2 ;  /* 0x00000001e3e3c824 */ /* 0x000fe200078e0a02 */
[----:B------:R-:W-:Y:S01]  /*9c80*/  ISETP.GT.U32.AND P4, PT, R2, R229, PT ;  /* 0x000000e50200720c */ /* 0x000fe20003f84070 */
[----:B------:R-:W-:Y:S02]  /*9c90*/  IMAD.MOV R192, RZ, RZ, -R192 ;  /* 0x000000ffffc07224 */ /* 0x000fe400078e0ac0 */
[----:B------:R-:W-:-:S04]  /*9ca0*/  IMAD.HI.U32 R232, R246, R197, RZ ;  /* 0x000000c5f6e87227 */ /* 0x000fc800078e00ff */
[----:B------:R-:W-:Y:S01]  /*9cb0*/  @!P3 IMAD.MOV R190, RZ, RZ, -R190 ;  /* 0x000000ffffbeb224 */ /* 0x000fe200078e0abe */
[----:B------:R-:W-:Y:S01]  /*9cc0*/  ISETP.GE.AND P3, PT, R193, RZ, PT ;  /* 0x000000ffc100720c */ /* 0x000fe20003f66270 */
[----:B------:R-:W-:Y:S02]  /*9cd0*/  IMAD.MOV.U32 R193, RZ, RZ, R228 ;  /* 0x000000ffffc17224 */ /* 0x000fe400078e00e4 */
[C---:B------:R-:W-:Y:S02]  /*9ce0*/  IMAD R224, R2.reuse, R192, R226 ;  /* 0x000000c002e07224 */ /* 0x040fe400078e02e2 */
[----:B------:R-:W-:Y:S02]  /*9cf0*/  IMAD.MOV R228, RZ, RZ, -R232 ;  /* 0x000000ffffe47224 */ /* 0x000fe400078e0ae8 */
[----:B------:R-:W-:Y:S01]  /*9d00*/  @!P5 IMAD.MOV R193, RZ, RZ, -R193 ;  /* 0x000000ffffc1d224 */ /* 0x000fe200078e0ac1 */
[C---:B------:R-:W-:Y:S01]  /*9d10*/  ISETP.GT.U32.AND P5, PT, R2.reuse, R224, PT ;  /* 0x000000e00200720c */ /* 0x040fe20003fa4070 */
[----:B------:R-:W-:Y:S01]  /*9d20*/  IMAD R228, R2, R228, R197 ;  /* 0x000000e402e47224 */ /* 0x000fe200078e02c5 */
[----:B------:R-:W-:Y:S01]  /*9d30*/  ISETP.GE.AND P1, PT, R202, RZ, PT ;  /* 0x000000ffca00720c */ /* 0x000fe20003f26270 */
[----:B------:R-:W-:Y:S01]  /*9d40*/  @!P4 IMAD.IADD R229, R229, 0x1, -R2 ;  /* 0x00000001e5e5c824 */ /* 0x000fe200078e0a02 */
[----:B------:R-:W-:Y:S01]  /*9d50*/  IABS R202, R195 ;  /* 0x000000c300ca7213 */ /* 0x000fe20000000000 */
[----:B------:R-:W-:Y:S01]  /*9d60*/  IMAD.MOV.U32 R192, RZ, RZ, R225 ;  /* 0x000000ffffc07224 */ /* 0x000fe200078e00e1 */
[----:B------:R-:W-:-:S03]  /*9d70*/  ISETP.GT.U32.AND P4, PT, R2, R228, PT ;  /* 0x000000e40200720c */ /* 0x000fc60003f84070 */
[----:B------:R-:W-:-:S04]  /*9d80*/  IMAD.HI.U32 R225, R246, R202, RZ ;  /* 0x000000caf6e17227 */ /* 0x000fc800078e00ff */
[----:B------:R-:W-:Y:S01]  /*9d90*/  @!P2 IMAD.MOV R192, RZ, RZ, -R192 ;  /* 0x000000ffffc0a224 */ /* 0x000fe200078e0ac0 */
[----:B------:R-:W-:Y:S01]  /*9da0*/  ISETP.GT.U32.AND P2, PT, R2, R227, PT ;  /* 0x000000e30200720c */ /* 0x000fe20003f44070 */
[----:B------:R-:W-:Y:S01]  /*9db0*/  IMAD.MOV R225, RZ, RZ, -R225 ;  /* 0x000000ffffe17224 */ /* 0x000fe200078e0ae1 */
[----:B------:R-:W-:Y:S01]  /*9dc0*/  IABS R226, R200 ;  /* 0x000000c800e27213 */ /* 0x000fe20000000000 */
[----:B------:R-:W-:Y:S01]  /*9dd0*/  @!P5 IMAD.IADD R224, R224, 0x1, -R2 ;  /* 0x00000001e0e0d824 */ /* 0x000fe200078e0a02 */
[----:B------:R-:W-:Y:S01]  /*9de0*/  ISETP.GE.AND P5, PT, R195, RZ, PT ;  /* 0x000000ffc300720c */ /* 0x000fe20003fa6270 */
[----:B------:R-:W-:Y:S01]  /*9df0*/  IMAD R202, R2, R225, R202 ;  /* 0x000000e102ca7224 */ /* 0x000fe200078e02ca */
[----:B------:R-:W-:Y:S01]  /*9e00*/  IABS R225, R204 ;  /* 0x000000cc00e17213 */ /* 0x000fe20000000000 */
[----:B------:R-:W-:Y:S02]  /*9e10*/  IMAD.MOV.U32 R195, RZ, RZ, R229 ;  /* 0x000000ffffc37224 */ /* 0x000fe400078e00e5 */
[----:B------:R-:W-:Y:S01]  /*9e20*/  @!P4 IMAD.IADD R228, R228, 0x1, -R2 ;  /* 0x00000001e4e4c824 */ /* 0x000fe200078e0a02 */
[----:B------:R-:W-:Y:S01]  /*9e30*/  ISETP.GT.U32.AND P4, PT, R2, R224, PT ;  /* 0x000000e00200720c */ /* 0x000fe20003f84070 */
[----:B------:R-:W-:Y:S01]  /*9e40*/  IMAD.HI.U32 R197, R246, R226, RZ ;  /* 0x000000e2f6c57227 */ /* 0x000fe200078e00ff */
[----:B------:R-:W-:-:S03]  /*9e50*/  IABS R231, R199 ;  /* 0x000000c700e77213 */ /* 0x000fc60000000000 */
[----:B------:R-:W-:Y:S01]  /*9e60*/  @!P0 IMAD.MOV R195, RZ, RZ, -R195 ;  /* 0x000000ffffc38224 */ /* 0x000fe200078e0ac3 */
[C---:B------:R-:W-:Y:S01]  /*9e70*/  ISETP.GT.U32.AND P0, PT, R2.reuse, R228, PT ;  /* 0x000000e40200720c */ /* 0x040fe20003f04070 */
[----:B------:R-:W-:Y:S01]  /*9e80*/  @!P2 IMAD.IADD R227, R227, 0x1, -R2 ;  /* 0x00000001e3e3a824 */ /* 0x000fe200078e0a02 */
[----:B------:R-:W-:Y:S01]  /*9e90*/  ISETP.GT.U32.AND P2, PT, R2, R202, PT ;  /* 0x000000ca0200720c */ /* 0x000fe20003f44070 */
[----:B------:R-:W-:Y:S02]  /*9ea0*/  IMAD.MOV R197, RZ, RZ, -R197 ;  /* 0x000000ffffc57224 */ /* 0x000fe400078e0ac5 */
[----:B------:R-:W-:-:S04]  /*9eb0*/  IMAD.HI.U32 R233, R246, R225, RZ ;  /* 0x000000e1f6e97227 */ /* 0x000fc800078e00ff */
[----:B------:R-:W-:Y:S02]  /*9ec0*/  IMAD R226, R2, R197, R226 ;  /* 0x000000c502e27224 */ /* 0x000fe400078e02e2 */
[----:B------:R-:W-:Y:S02]  /*9ed0*/  IMAD.MOV R233, RZ, RZ, -R233 ;  /* 0x000000ffffe97224 */ /* 0x000fe400078e0ae9 */
[----:B------:R-:W-:-:S04]  /*9ee0*/  IMAD.HI.U32 R232, R246, R231, RZ ;  /* 0x000000e7f6e87227 */ /* 0x000fc800078e00ff */
[----:B------:R-:W-:Y:S02]  /*9ef0*/  IMAD.MOV.U32 R197, RZ, RZ, R227 ;  /* 0x000000ffffc57224 */ /* 0x000fe400078e00e3 */
[----:B------:R-:W-:Y:S02]  /*9f00*/  IMAD R227, R2, R233, R225 ;  /* 0x000000e902e37224 */ /* 0x000fe400078e02e1 */
[----:B------:R-:W-:Y:S01]  /*9f10*/  @!P4 IMAD.IADD R224, R224, 0x1, -R2 ;  /* 0x00000001e0e0c824 */ /* 0x000fe200078e0a02 */
[----:B------:R-:W-:Y:S01]  /*9f20*/  ISETP.GT.U32.AND P4, PT, R2, R226, PT ;  /* 0x000000e20200720c */ /* 0x000fe20003f84070 */
[----:B------:R-:W-:Y:S02]  /*9f30*/  IMAD.MOV R232, RZ, RZ, -R232 ;  /* 0x000000ffffe87224 */ /* 0x000fe400078e0ae8 */
[----:B------:R-:W-:Y:S01]  /*9f40*/  @!P0 IMAD.IADD R228, R228, 0x1, -R2 ;  /* 0x00000001e4e48824 */ /* 0x000fe200078e0a02 */
[C---:B------:R-:W-:Y:S01]  /*9f50*/  ISETP.GT.U32.AND P0, PT, R2.reuse, R227, PT ;  /* 0x000000e30200720c */ /* 0x040fe20003f04070 */
[----:B------:R-:W-:-:S02]  /*9f60*/  IMAD R231, R2, R232, R231 ;  /* 0x000000e802e77224 */ /* 0x000fc400078e02e7 */
[--C-:B------:R-:W-:Y:S01]  /*9f70*/  @!P2 IMAD.IADD R202, R202, 0x1, -R2.reuse ;  /* 0x00000001cacaa824 */ /* 0x100fe200078e0a02 */
[----:B------:R-:W-:Y:S01]  /*9f80*/  IABS R232, R206 ;  /* 0x000000ce00e87213 */ /* 0x000fe20000000000 */
[----:B------:R-:W-:Y:S01]  /*9f90*/  @!P3 IMAD.MOV R197, RZ, RZ, -R197 ;  /* 0x000000ffffc5b224 */ /* 0x000fe200078e0ac5 */
[C---:B------:R-:W-:Y:S02]  /*9fa0*/  ISETP.GT.U32.AND P3, PT, R2.reuse, R231, PT ;  /* 0x000000e70200720c */ /* 0x040fe40003f64070 */
[----:B------:R-:W-:Y:S01]  /*9fb0*/  ISETP.GT.U32.AND P2, PT, R2, R202, PT ;  /* 0x000000ca0200720c */ /* 0x000fe20003f44070 */
[----:B------:R-:W-:Y:S01]  /*9fc0*/  @!P4 IMAD.IADD R226, R226, 0x1, -R2 ;  /* 0x00000001e2e2c824 */ /* 0x000fe200078e0a02 */
[----:B------:R-:W-:Y:S01]  /*9fd0*/  IABS R229, R207 ;  /* 0x000000cf00e57213 */ /* 0x000fe20000000000 */
[----:B------:R-:W-:-:S04]  /*9fe0*/  IMAD.HI.U32 R225, R246, R232, RZ ;  /* 0x000000e8f6e17227 */ /* 0x000fc800078e00ff */
[----:B------:R-:W-:Y:S01]  /*9ff0*/  @!P0 IMAD.IADD R227, R227, 0x1, -R2 ;  /* 0x00000001e3e38824 */ /* 0x000fe200078e0a02 */
[----:B------:R-:W-:Y:S01]  /*a000*/  ISETP.GT.U32.AND P0, PT, R2, R226, PT ;  /* 0x000000e20200720c */ /* 0x000fe20003f04070 */
[----:B------:R-:W-:Y:S02]  /*a010*/  IMAD.MOV R225, RZ, RZ, -R225 ;  /* 0x000000ffffe17224 */ /* 0x000fe400078e0ae1 */
[----:B------:R-:W-:-:S04]  /*a020*/  IMAD.HI.U32 R233, R246, R229, RZ ;  /* 0x000000e5f6e97227 */ /* 0x000fc800078e00ff */
[--C-:B------:R-:W-:Y:S02]  /*a030*/  @!P2 IMAD.IADD R202, R202, 0x1, -R2.reuse ;  /* 0x00000001cacaa824 */ /* 0x100fe400078e0a02 */
[----:B------:R-:W-:Y:S02]  /*a040*/  @!P3 IMAD.IADD R231, R231, 0x1, -R2 ;  /* 0x00000001e7e7b824 */ /* 0x000fe400078e0a02 */
[C---:B------:R-:W-:Y:S02]  /*a050*/  IMAD R225, R2.reuse, R225, R232 ;  /* 0x000000e102e17224 */ /* 0x040fe400078e02e8 */
[----:B------:R-:W-:Y:S01]  /*a060*/  IMAD.MOV R233, RZ, RZ, -R233 ;  /* 0x000000ffffe97224 */ /* 0x000fe200078e0ae9 */
[----:B------:R-:W-:Y:S01]  /*a070*/  ISETP.GE.AND P2, PT, R199, RZ, PT ;  /* 0x000000ffc700720c */ /* 0x000fe20003f46270 */
[----:B------:R-:W-:Y:S01]  /*a080*/  IMAD.MOV.U32 R199, RZ, RZ, R224 ;  /* 0x000000ffffc77224 */ /* 0x000fe200078e00e0 */
[C---:B------:R-:W-:Y:S01]  /*a090*/  ISETP.GT.U32.AND P4, PT, R2.reuse, R231, PT ;  /* 0x000000e70200720c */ /* 0x040fe20003f84070 */
[----:B------:R-:W-:Y:S01]  /*a0a0*/  @!P5 IMAD.MOV R202, RZ, RZ, -R202 ;  /* 0x000000ffffcad224 */ /* 0x000fe200078e0aca */
[C---:B------:R-:W-:Y:S01]  /*a0b0*/  ISETP.GT.U32.AND P5, PT, R2.reuse, R225, PT ;  /* 0x000000e10200720c */ /* 0x040fe20003fa4070 */
[----:B------:R-:W-:Y:S01]  /*a0c0*/  IMAD R224, R2, R233, R229 ;  /* 0x000000e902e07224 */ /* 0x000fe200078e02e5 */
[----:B------:R-:W-:Y:S01]  /*a0d0*/  IABS R232, R219 ;  /* 0x000000db00e87213 */ /* 0x000fe20000000000 */
[----:B------:R-:W-:Y:S01]  /*a0e0*/  @!P0 IMAD.IADD R226, R226, 0x1, -R2 ;  /* 0x00000001e2e28824 */ /* 0x000fe200078e0a02 */
[----:B------:R-:W-:-:S02]  /*a0f0*/  ISETP.GE.AND P3, PT, R200, RZ, PT ;  /* 0x000000ffc800720c */ /* 0x000fc40003f66270 */
[----:B------:R-:W-:Y:S01]  /*a100*/  ISETP.GT.U32.AND P0, PT, R2, R224, PT ;  /* 0x000000e00200720c */ /* 0x000fe20003f04070 */
[----:B------:R-:W-:Y:S02]  /*a110*/  IMAD.MOV.U32 R200, RZ, RZ, R228 ;  /* 0x000000ffffc87224 */ /* 0x000fe400078e00e4 */
[----:B------:R-:W-:-:S04]  /*a120*/  IMAD.HI.U32 R228, R246, R232, RZ ;  /* 0x000000e8f6e47227 */ /* 0x000fc800078e00ff */
[----:B------:R-:W-:Y:S01]  /*a130*/  @!P6 IMAD.MOV R199, RZ, RZ, -R199 ;  /* 0x000000ffffc7e224 */ /* 0x000fe200078e0ac7 */
[----:B------:R-:W-:Y:S01]  /*a140*/  ISETP.GT.U32.AND P6, PT, R2, R227, PT ;  /* 0x000000e30200720c */ /* 0x000fe20003fc4070 */
[----:B------:R-:W-:Y:S01]  /*a150*/  @!P1 IMAD.MOV R200, RZ, RZ, -R200 ;  /* 0x000000ffffc89224 */ /* 0x000fe200078e0ac8 */
[----:B------:R-:W-:Y:S01]  /*a160*/  ISETP.GE.AND P1, PT, R204, RZ, PT ;  /* 0x000000ffcc00720c */ /* 0x000fe20003f26270 */
[----:B------:R-:W-:Y:S01]  /*a170*/  IMAD.MOV R228, RZ, RZ, -R228 ;  /* 0x000000ffffe47224 */ /* 0x000fe200078e0ae4 */
[----:B------:R-:W-:Y:S01]  /*a180*/  IABS R204, R211 ;  /* 0x000000d300cc7213 */ /* 0x000fe20000000000 */
[--C-:B------:R-:W-:Y:S01]  /*a190*/  @!P4 IMAD.IADD R231, R231, 0x1, -R2.reuse ;  /* 0x00000001e7e7c824 */ /* 0x100fe200078e0a02 */
[----:B------:R-:W-:Y:S01]  /*a1a0*/  ISETP.GE.AND P4, PT, R206, RZ, PT ;  /* 0x000000ffce00720c */ /* 0x000fe20003f86270 */
[----:B------:R-:W-:Y:S01]  /*a1b0*/  @!P5 IMAD.IADD R225, R225, 0x1, -R2 ;  /* 0x00000001e1e1d824 */ /* 0x000fe200078e0a02 */
[----:B------:R-:W-:Y:S01]  /*a1c0*/  IABS R229, R209 ;  /* 0x000000d100e57213 */ /* 0x000fe20000000000 */
[----:B------:R-:W-:Y:S01]  /*a1d0*/  IMAD R228, R2, R228, R232 ;  /* 0x000000e402e47224 */ /* 0x000fe200078e02e8 */
[----:B------:R-:W-:Y:S01]  /*a1e0*/  ISETP.GE.AND P5, PT, R219, RZ, PT ;  /* 0x000000ffdb00720c */ /* 0x000fe20003fa6270 */
[----:B------:R-:W-:-:S02]  /*a1f0*/  IMAD.MOV.U32 R206, RZ, RZ, R226 ;  /* 0x000000ffffce7224 */ /* 0x000fc400078e00e2 */
[----:B------:R-:W-:Y:S02]  /*a200*/  IMAD.MOV.U32 R219, RZ, RZ, R204 ;  /* 0x000000ffffdb7224 */ /* 0x000fe400078e00cc */
[----:B------:R-:W-:Y:S01]  /*a210*/  @!P0 IMAD.IADD R224, R224, 0x1, -R2 ;  /* 0x00000001e0e08824 */ /* 0x000fe200078e0a02 */
[----:B------:R-:W-:Y:S01]  /*a220*/  ISETP.GT.U32.AND P0, PT, R2, R225, PT ;  /* 0x000000e10200720c */ /* 0x000fe20003f04070 */
[----:B------:R-:W-:-:S04]  /*a230*/  IMAD.HI.U32 R233, R246, R229, RZ ;  /* 0x000000e5f6e97227 */ /* 0x000fc800078e00ff */
[----:B------:R-:W-:Y:S02]  /*a240*/  IMAD.MOV.U32 R204, RZ, RZ, R231 ;  /* 0x000000ffffcc7224 */ /* 0x000fe400078e00e7 */
[----:B------:R-:W-:Y:S01]  /*a250*/  @!P3 IMAD.MOV R206, RZ, RZ, -R206 ;  /* 0x000000ffffceb224 */ /* 0x000fe200078e0ace */
[----:B------:R-:W-:Y:S01]  /*a260*/  ISETP.GT.U32.AND P3, PT, R2, R228, PT ;  /* 0x000000e40200720c */ /* 0x000fe20003f64070 */
[----:B------:R-:W-:-:S04]  /*a270*/  IMAD.HI.U32 R232, R246, R219, RZ ;  /* 0x000000dbf6e87227 */ /* 0x000fc800078e00ff */
[----:B------:R-:W-:Y:S01]  /*a280*/  @!P6 IMAD.IADD R227, R227, 0x1, -R2 ;  /* 0x00000001e3e3e824 */ /* 0x000fe200078e0a02 */
[----:B------:R-:W-:Y:S01]  /*a290*/  ISETP.GE.AND P6, PT, R207, RZ, PT ;  /* 0x000000ffcf00720c */ /* 0x000fe20003fc6270 */
[----:B------:R-:W-:Y:S01]  /*a2a0*/  @!P2 IMAD.MOV R204, RZ, RZ, -R204 ;  /* 0x000000ffffcca224 */ /* 0x000fe200078e0acc */
[----:B------:R-:W-:Y:S01]  /*a2b0*/  IABS R207, R213 ;  /* 0x000000d500cf7213 */ /* 0x000fe20000000000 */
[----:B------:R-:W-:Y:S01]  /*a2c0*/  IMAD.MOV R233, RZ, RZ, -R233 ;  /* 0x000000ffffe97224 */ /* 0x000fe200078e0ae9 */
[C---:B------:R-:W-:Y:S01]  /*a2d0*/  ISETP.GT.U32.AND P2, PT, R2.reuse, R224, PT ;  /* 0x000000e00200720c */ /* 0x040fe20003f44070 */
[----:B------:R-:W-:Y:S02]  /*a2e0*/  IMAD.MOV R232, RZ, RZ, -R232 ;  /* 0x000000ffffe87224 */ /* 0x000fe400078e0ae8 */
[----:B------:R-:W-:Y:S02]  /*a2f0*/  IMAD R226, R2, R233, R229 ;  /* 0x000000e902e27224 */ /* 0x000fe400078e02e5 */
[----:B------:R-:W-:-:S02]  /*a300*/  IMAD.MOV.U32 R231, RZ, RZ, R207 ;  /* 0x000000ffffe77224 */ /* 0x000fc400078e00cf */
[C---:B------:R-:W-:Y:S02]  /*a310*/  IMAD R219, R2.reuse, R232, R219 ;  /* 0x000000e802db7224 */ /* 0x040fe400078e02db */
[----:B------:R-:W-:Y:S01]  /*a320*/  @!P0 IMAD.IADD R225, R225, 0x1, -R2 ;  /* 0x00000001e1e18824 */ /* 0x000fe200078e0a02 */
[----:B------:R-:W-:Y:S01]  /*a330*/  ISETP.GT.U32.AND P0, PT, R2, R226, PT ;  /* 0x000000e20200720c */ /* 0x000fe20003f04070 */
[----:B------:R-:W-:Y:S02]  /*a340*/  IMAD.MOV.U32 R207, RZ, RZ, R227 ;  /* 0x000000ffffcf7224 */ /* 0x000fe400078e00e3 */
[----:B------:R-:W-:-:S04]  /*a350*/  IMAD.HI.U32 R227, R246, R231, RZ ;  /* 0x000000e7f6e37227 */ /* 0x000fc800078e00ff */
[--C-:B------:R-:W-:Y:S01]  /*a360*/  @!P3 IMAD.IADD R228, R228, 0x1, -R2.reuse ;  /* 0x00000001e4e4b824 */ /* 0x100fe200078e0a02 */
[----:B------:R-:W-:Y:S01]  /*a370*/  ISETP.GT.U32.AND P3, PT, R2, R219, PT ;  /* 0x000000db0200720c */ /* 0x000fe20003f64070 */
[----:B------:R-:W-:Y:S02]  /*a380*/  IMAD.MOV R227, RZ, RZ, -R227 ;  /* 0x000000ffffe37224 */ /* 0x000fe400078e0ae3 */
[----:B------:R-:W-:Y:S01]  /*a390*/  @!P2 IMAD.IADD R224, R224, 0x1, -R2 ;  /* 0x00000001e0e0a824 */ /* 0x000fe200078e0a02 */
[----:B------:R-:W-:Y:S01]  /*a3a0*/  ISETP.GE.AND P2, PT, R211, RZ, PT ;  /* 0x000000ffd300720c */ /* 0x000fe20003f46270 */
[----:B------:R-:W-:Y:S02]  /*a3b0*/  IMAD R227, R2, R227, R231 ;  /* 0x000000e302e37224 */ /* 0x000fe400078e02e7 */
[----:B------:R-:W-:Y:S01]  /*a3c0*/  IMAD.MOV.U32 R211, RZ, RZ, R224 ;  /* 0x000000ffffd37224 */ /* 0x000fe200078e00e0 */
[----:B------:R-:W-:Y:S01]  /*a3d0*/  IABS R233, R215 ;  /* 0x000000d700e97213 */ /* 0x000fe20000000000 */
[----:B------:R-:W-:Y:S01]  /*a3e0*/  @!P1 IMAD.MOV R207, RZ, RZ, -R207 ;  /* 0x000000ffffcf9224 */ /* 0x000fe200078e0acf */
[----:B------:R-:W-:Y:S01]  /*a3f0*/  ISETP.GE.AND P1, PT, R209, RZ, PT ;  /* 0x000000ffd100720c */ /* 0x000fe20003f26270 */
[----:B------:R-:W-:-:S02]  /*a400*/  @!P0 IMAD.IADD R226, R226, 0x1, -R2 ;  /* 0x00000001e2e28824 */ /* 0x000fc400078e0a02 */
[----:B------:R-:W-:Y:S01]  /*a410*/  @!P6 IMAD.MOV R211, RZ, RZ, -R211 ;  /* 0x000000ffffd3e224 */ /* 0x000fe200078e0ad3 */
[C---:B------:R-:W-:Y:S01]  /*a420*/  ISETP.GT.U32.AND P6, PT, R2.reuse, R227, PT ;  /* 0x000000e30200720c */ /* 0x040fe20003fc4070 */
[----:B------:R-:W-:Y:S01]  /*a430*/  IMAD.MOV.U32 R209, RZ, RZ, R225 ;  /* 0x000000ffffd17224 */ /* 0x000fe200078e00e1 */
[----:B------:R-:W-:Y:S01]  /*a440*/  IABS R229, R217 ;  /* 0x000000d900e57213 */ /* 0x000fe20000000000 */
[----:B------:R-:W-:Y:S01]  /*a450*/  @!P3 IMAD.IADD R219, R219, 0x1, -R2 ;  /* 0x00000001dbdbb824 */ /* 0x000fe200078e0a02 */
[----:B------:R-:W-:Y:S01]  /*a460*/  ISETP.GT.U32.AND P3, PT, R2, R226, PT ;  /* 0x000000e20200720c */ /* 0x000fe20003f64070 */
[----:B------:R-:W-:Y:S01]  /*a470*/  IMAD.HI.U32 R234, R246, R233, RZ ;  /* 0x000000e9f6ea7227 */ /* 0x000fe200078e00ff */
[----:B------:R-:W-:-:S03]  /*a480*/  ISETP.GT.U32.AND P0, PT, R2, R228, PT ;  /* 0x000000e40200720c */ /* 0x000fc60003f04070 */
[----:B------:R-:W-:Y:S01]  /*a490*/  @!P4 IMAD.MOV R209, RZ, RZ, -R209 ;  /* 0x000000ffffd1c224 */ /* 0x000fe200078e0ad1 */
[----:B------:R-:W-:Y:S01]  /*a4a0*/  ISETP.GT.U32.AND P4, PT, R2, R219, PT ;  /* 0x000000db0200720c */ /* 0x000fe20003f84070 */
[----:B------:R-:W-:-:S04]  /*a4b0*/  IMAD.HI.U32 R225, R246, R229, RZ ;  /* 0x000000e5f6e17227 */ /* 0x000fc800078e00ff */
[----:B------:R-:W-:Y:S02]  /*a4c0*/  IMAD.MOV R234, RZ, RZ, -R234 ;  /* 0x000000ffffea7224 */ /* 0x000fe400078e0aea */
[----:B------:R-:W-:Y:S02]  /*a4d0*/  IMAD.MOV R224, RZ, RZ, -R225 ;  /* 0x000000ffffe07224 */ /* 0x000fe400078e0ae1 */
[C---:B------:R-:W-:Y:S02]  /*a4e0*/  IMAD R225, R2.reuse, R234, R233 ;  /* 0x000000ea02e17224 */ /* 0x040fe400078e02e9 */
[--C-:B------:R-:W-:Y:S02]  /*a4f0*/  @!P6 IMAD.IADD R227, R227, 0x1, -R2.reuse ;  /* 0x00000001e3e3e824 */ /* 0x100fe400078e0a02 */
[----:B------:R-:W-:Y:S02]  /*a500*/  IMAD R224, R2, R224, R229 ;  /* 0x000000e002e07224 */ /* 0x000fe400078e02e5 */
[--C-:B------:R-:W-:Y:S01]  /*a510*/  @!P3 IMAD.IADD R226, R226, 0x1, -R2.reuse ;  /* 0x00000001e2e2b824 */ /* 0x100fe200078e0a02 */
[C---:B------:R-:W-:Y:S01]  /*a520*/  ISETP.GT.U32.AND P3, PT, R2.reuse, R225, PT ;  /* 0x000000e10200720c */ /* 0x040fe20003f64070 */
[--C-:B------:R-:W-:Y:S01]  /*a530*/  @!P4 IMAD.IADD R219, R219, 0x1, -R2.reuse ;  /* 0x00000001dbdbc824 */ /* 0x100fe200078e0a02 */
[----:B------:R-:W-:Y:S01]  /*a540*/  ISETP.GT.U32.AND P6, PT, R2, R227, PT ;  /* 0x000000e30200720c */ /* 0x000fe20003fc4070 */
[----:B------:R-:W-:Y:S01]  /*a550*/  @!P0 IMAD.IADD R228, R228, 0x1, -R2 ;  /* 0x00000001e4e48824 */ /* 0x000fe200078e0a02 */
[----:B------:R-:W-:-:S02]  /*a560*/  ISETP.GT.U32.AND P4, PT, R2, R224, PT ;  /* 0x000000e00200720c */ /* 0x000fc40003f84070 */
[----:B------:R-:W-:Y:S02]  /*a570*/  IABS R231, R221 ;  /* 0x000000dd00e77213 */ /* 0x000fe40000000000 */
[----:B------:R-:W-:Y:S01]  /*a580*/  ISETP.GE.AND P0, PT, R213, RZ, PT ;  /* 0x000000ffd500720c */ /* 0x000fe20003f06270 */
[----:B------:R-:W-:Y:S01]  /*a590*/  IMAD.MOV.U32 R213, RZ, RZ, R228 ;  /* 0x000000ffffd57224 */ /* 0x000fe200078e00e4 */
[----:B------:R-:W-:Y:S01]  /*a5a0*/  IABS R232, R220 ;  /* 0x000000dc00e87213 */ /* 0x000fe20000000000 */
[----:B------:R-:W-:-:S04]  /*a5b0*/  IMAD.HI.U32 R229, R246, R231, RZ ;  /* 0x000000e7f6e57227 */ /* 0x000fc800078e00ff */
[----:B------:R-:W-:Y:S01]  /*a5c0*/  @!P5 IMAD.MOV R213, RZ, RZ, -R213 ;  /* 0x000000ffffd5d224 */ /* 0x000fe200078e0ad5 */
[----:B------:R-:W-:Y:S01]  /*a5d0*/  ISETP.GE.AND P5, PT, R215, RZ, PT ;  /* 0x000000ffd700720c */ /* 0x000fe20003fa6270 */
[----:B------:R-:W-:Y:S02]  /*a5e0*/  IMAD.MOV R229, RZ, RZ, -R229 ;  /* 0x000000ffffe57224 */ /* 0x000fe400078e0ae5 */
[----:B------:R-:W-:Y:S02]  /*a5f0*/  @!P3 IMAD.IADD R225, R225, 0x1, -R2 ;  /* 0x00000001e1e1b824 */ /* 0x000fe400078e0a02 */
[----:B------:R-:W-:Y:S02]  /*a600*/  IMAD.MOV.U32 R215, RZ, RZ, R226 ;  /* 0x000000ffffd77224 */ /* 0x000fe400078e00e2 */
[----:B------:R-:W-:Y:S01]  /*a610*/  @!P6 IMAD.IADD R227, R227, 0x1, -R2 ;  /* 0x00000001e3e3e824 */ /* 0x000fe200078e0a02 */
[----:B------:R-:W-:Y:S01]  /*a620*/  ISETP.GE.AND P3, PT, R217, RZ, PT ;  /* 0x000000ffd900720c */ /* 0x000fe20003f66270 */
[----:B------:R-:W-:-:S04]  /*a630*/  IMAD.HI.U32 R233, R246, R232, RZ ;  /* 0x000000e8f6e97227 */ /* 0x000fc800078e00ff */
[----:B------:R-:W-:Y:S02]  /*a640*/  @!P4 IMAD.IADD R224, R224, 0x1, -R2 ;  /* 0x00000001e0e0c824 */ /* 0x000fe400078e0a02 */
[----:B------:R-:W-:Y:S02]  /*a650*/  IMAD.MOV.U32 R217, RZ, RZ, R219 ;  /* 0x000000ffffd97224 */ /* 0x000fe400078e00db */
[C---:B------:R-:W-:Y:S02]  /*a660*/  IMAD R231, R2.reuse, R229, R231 ;  /* 0x000000e502e77224 */ /* 0x040fe400078e02e7 */
[----:B------:R-:W-:Y:S01]  /*a670*/  @!P1 IMAD.MOV R215, RZ, RZ, -R215 ;  /* 0x000000ffffd79224 */ /* 0x000fe200078e0ad7 */
[C---:B------:R-:W-:Y:S01]  /*a680*/  ISETP.GT.U32.AND P1, PT, R2.reuse, R225, PT ;  /* 0x000000e10200720c */ /* 0x040fe20003f24070 */
[----:B------:R-:W-:Y:S01]  /*a690*/  IMAD.MOV.U32 R219, RZ, RZ, R227 ;  /* 0x000000ffffdb7224 */ /* 0x000fe200078e00e3 */
[----:B------:R-:W-:Y:S01]  /*a6a0*/  ISETP.GT.U32.AND P4, PT, R2, R224, PT ;  /* 0x000000e00200720c */ /* 0x000fe20003f84070 */
[----:B------:R-:W-:-:S02]  /*a6b0*/  IMAD.MOV R233, RZ, RZ, -R233 ;  /* 0x000000ffffe97224 */ /* 0x000fc400078e0ae9 */
[----:B------:R-:W-:Y:S01]  /*a6c0*/  @!P0 IMAD.MOV R219, RZ, RZ, -R219 ;  /* 0x000000ffffdb8224 */ /* 0x000fe200078e0adb */
[C---:B------:R-:W-:Y:S01]  /*a6d0*/  ISETP.GT.U32.AND P0, PT, R2.reuse, R231, PT ;  /* 0x000000e70200720c */ /* 0x040fe20003f04070 */
[----:B------:R-:W-:Y:S01]  /*a6e0*/  IMAD R232, R2, R233, R232 ;  /* 0x000000e902e87224 */ /* 0x000fe200078e02e8 */
[----:B------:R-:W-:-:S04]  /*a6f0*/  IABS R228, R223 ;  /* 0x000000df00e47213 */ /* 0x000fc80000000000 */
[----:B------:R-:W-:Y:S01]  /*a700*/  ISETP.GT.U32.AND P6, PT, R2, R232, PT ;  /* 0x000000e80200720c */ /* 0x000fe20003fc4070 */
[----:B------:R-:W-:Y:S02]  /*a710*/  @!P1 IMAD.IADD R225, R225, 0x1, -R2 ;  /* 0x00000001e1e19824 */ /* 0x000fe400078e0a02 */
[----:B------:R-:W-:-:S04]  /*a720*/  IMAD.HI.U32 R226, R246, R228, RZ ;  /* 0x000000e4f6e27227 */ /* 0x000fc800078e00ff */
[--C-:B------:R-:W-:Y:S01]  /*a730*/  @!P4 IMAD.IADD R224, R224, 0x1, -R2.reuse ;  /* 0x00000001e0e0c824 */ /* 0x100fe200078e0a02 */
[----:B------:R-:W-:Y:S01]  /*a740*/  ISETP.GE.AND P4, PT, R221, RZ, PT ;  /* 0x000000ffdd00720c */ /* 0x000fe20003f86270 */
[----:B------:R-:W-:Y:S01]  /*a750*/  @!P2 IMAD.MOV R217, RZ, RZ, -R217 ;  /* 0x000000ffffd9a224 */ /* 0x000fe200078e0ad9 */
[----:B------:R-:W-:Y:S01]  /*a760*/  ISETP.GE.AND P2, PT, R220, RZ, PT ;  /* 0x000000ffdc00720c */ /* 0x000fe20003f46270 */
[----:B------:R-:W-:Y:S01]  /*a770*/  IMAD.MOV.U32 R221, RZ, RZ, R225 ;  /* 0x000000ffffdd7224 */ /* 0x000fe200078e00e1 */
[----:B------:R-:W-:Y:S01]  /*a780*/  IABS R220, R212 ;  /* 0x000000d400dc7213 */ /* 0x000fe20000000000 */
[----:B------:R-:W-:Y:S02]  /*a790*/  @!P0 IMAD.IADD R231, R231, 0x1, -R2 ;  /* 0x00000001e7e78824 */ /* 0x000fe400078e0a02 */
[----:B------:R-:W-:Y:S02]  /*a7a0*/  IMAD.MOV R226, RZ, RZ, -R226 ;  /* 0x000000ffffe27224 */ /* 0x000fe400078e0ae2 */
[----:B------:R-:W-:Y:S01]  /*a7b0*/  @!P5 IMAD.MOV R221, RZ, RZ, -R221 ;  /* 0x000000ffffddd224 */ /* 0x000fe200078e0add */
[C---:B------:R-:W-:Y:S01]  /*a7c0*/  ISETP.GT.U32.AND P5, PT, R2.reuse, R231, PT ;  /* 0x000000e70200720c */ /* 0x040fe20003fa4070 */
[----:B------:R-:W-:-:S02]  /*a7d0*/  IMAD R228, R2, R226, R228 ;  /* 0x000000e202e47224 */ /* 0x000fc400078e02e4 */
[----:B------:R-:W-:Y:S01]  /*a7e0*/  @!P6 IMAD.IADD R232, R232, 0x1, -R2 ;  /* 0x00000001e8e8e824 */ /* 0x000fe200078e0a02 */
[----:B------:R-:W-:Y:S01]  /*a7f0*/  ISETP.GE.AND P6, PT, R223, RZ, PT ;  /* 0x000000ffdf00720c */ /* 0x000fe20003fc6270 */
[----:B------:R-:W-:Y:S01]  /*a800*/  IMAD.HI.U32 R226, R246, R220, RZ ;  /* 0x000000dcf6e27227 */ /* 0x000fe200078e00ff */
[----:B------:R-:W-:-:S03]  /*a810*/  ISETP.GT.U32.AND P1, PT, R2, R228, PT ;  /* 0x000000e40200720c */ /* 0x000fc60003f24070 */
[----:B------:R-:W-:Y:S02]  /*a820*/  IMAD.MOV.U32 R223, RZ, RZ, R224 ;  /* 0x000000ffffdf7224 */ /* 0x000fe400078e00e0 */
[----:B------:R-:W-:Y:S02]  /*a830*/  IMAD.MOV R226, RZ, RZ, -R226 ;  /* 0x000000ffffe27224 */ /* 0x000fe400078e0ae2 */
[----:B------:R-:W-:Y:S01]  /*a840*/  @!P3 IMAD.MOV R223, RZ, RZ, -R223 ;  /* 0x000000ffffdfb224 */ /* 0x000fe200078e0adf */
[----:B------:R-:W-:Y:S01]  /*a850*/  ISETP.GE.AND P3, PT, R212, RZ, PT ;  /* 0x000000ffd400720c */ /* 0x000fe20003f66270 */
[C---:B------:R-:W-:Y:S01]  /*a860*/  IMAD R212, R2.reuse, R226, R220 ;  /* 0x000000e202d47224 */ /* 0x040fe200078e02dc */
[C---:B------:R-:W-:Y:S01]  /*a870*/  ISETP.GT.U32.AND P0, PT, R2.reuse, R232, PT ;  /* 0x000000e80200720c */ /* 0x040fe20003f04070 */
[--C-:B------:R-:W-:Y:S01]  /*a880*/  @!P5 IMAD.IADD R231, R231, 0x1, -R2.reuse ;  /* 0x00000001e7e7d824 */ /* 0x100fe200078e0a02 */
[----:B------:R-:W-:Y:S02]  /*a890*/  IABS R235, R218 ;  /* 0x000000da00eb7213 */ /* 0x000fe40000000000 */
[----:B------:R-:W-:Y:S01]  /*a8a0*/  ISETP.GT.U32.AND P5, PT, R2, R212, PT ;  /* 0x000000d40200720c */ /* 0x000fe20003fa4070 */
[----:B------:R-:W-:-:S02]  /*a8b0*/  @!P1 IMAD.IADD R228, R228, 0x1, -R2 ;  /* 0x00000001e4e49824 */ /* 0x000fc400078e0a02 */
[----:B------:R-:W-:Y:S01]  /*a8c0*/  IMAD.HI.U32 R225, R246, R235, RZ ;  /* 0x000000ebf6e17227 */ /* 0x000fe200078e00ff */
[----:B------:R-:W-:-:S03]  /*a8d0*/  IABS R233, R216 ;  /* 0x000000d800e97213 */ /* 0x000fc60000000000 */
[----:B------:R-:W-:Y:S01]  /*a8e0*/  IMAD.MOV R225, RZ, RZ, -R225 ;  /* 0x000000ffffe17224 */ /* 0x000fe200078e0ae1 */
[----:B------:R-:W-:Y:S01]  /*a8f0*/  ISETP.GT.U32.AND P1, PT, R2, R228, PT ;  /* 0x000000e40200720c */ /* 0x000fe20003f24070 */
[----:B------:R-:W-:Y:S02]  /*a900*/  @!P0 IMAD.IADD R232, R232, 0x1, -R2 ;  /* 0x00000001e8e88824 */ /* 0x000fe400078e0a02 */
[----:B------:R-:W-:Y:S01]  /*a910*/  IMAD.HI.U32 R224, R246, R233, RZ ;  /* 0x000000e9f6e07227 */ /* 0x000fe200078e00ff */
[----:B------:R-:W-:-:S03]  /*a920*/  IABS R237, R208 ;  /* 0x000000d000ed7213 */ /* 0x000fc60000000000 */
[----:B------:R-:W-:Y:S02]  /*a930*/  IMAD R235, R2, R225, R235 ;  /* 0x000000e102eb7224 */ /* 0x000fe400078e02eb */
[----:B------:R-:W-:Y:S02]  /*a940*/  IMAD.MOV.U32 R225, RZ, RZ, R232 ;  /* 0x000000ffffe17224 */ /* 0x000fe400078e00e8 */
[----:B------:R-:W-:Y:S02]  /*a950*/  @!P5 IMAD.IADD R212, R212, 0x1, -R2 ;  /* 0x00000001d4d4d824 */ /* 0x000fe400078e0a02 */
[----:B------:R-:W-:Y:S02]  /*a960*/  IMAD.MOV R224, RZ, RZ, -R224 ;  /* 0x000000ffffe07224 */ /* 0x000fe400078e0ae0 */
[----:B------:R-:W-:Y:S01]  /*a970*/  @!P2 IMAD.MOV R225, RZ, RZ, -R225 ;  /* 0x000000ffffe1a224 */ /* 0x000fe200078e0ae1 */
[C---:B------:R-:W-:Y:S01]  /*a980*/  ISETP.GT.U32.AND P2, PT, R2.reuse, R212, PT ;  /* 0x000000d40200720c */ /* 0x040fe20003f44070 */
[----:B------:R-:W-:-:S02]  /*a990*/  IMAD R233, R2, R224, R233 ;  /* 0x000000e002e97224 */ /* 0x000fc400078e02e9 */
[----:B------:R-:W-:Y:S01]  /*a9a0*/  IMAD.HI.U32 R220, R246, R237, RZ ;  /* 0x000000edf6dc7227 */ /* 0x000fe200078e00ff */
[----:B------:R-:W-:Y:S02]  /*a9b0*/  IABS R239, R201 ;  /* 0x000000c900ef7213 */ /* 0x000fe40000000000 */
[----:B------:R-:W-:Y:S01]  /*a9c0*/  ISETP.GT.U32.AND P5, PT, R2, R233, PT ;  /* 0x000000e90200720c */ /* 0x000fe20003fa4070 */
[----:B------:R-:W-:Y:S02]  /*a9d0*/  @!P1 IMAD.IADD R228, R228, 0x1, -R2 ;  /* 0x00000001e4e49824 */ /* 0x000fe400078e0a02 */
[----:B------:R-:W-:Y:S02]  /*a9e0*/  IMAD.MOV.U32 R227, RZ, RZ, R231 ;  /* 0x000000ffffe37224 */ /* 0x000fe400078e00e7 */
[----:B------:R-:W-:Y:S01]  /*a9f0*/  IMAD.MOV R220, RZ, RZ, -R220 ;  /* 0x000000ffffdc7224 */ /* 0x000fe200078e0adc */
[----:B------:R-:W-:Y:S01]  /*aa00*/  ISETP.GE.AND P1, PT, R218, RZ, PT ;  /* 0x000000ffda00720c */ /* 0x000fe20003f26270 */
[----:B------:R-:W-:-:S02]  /*aa10*/  IMAD.MOV.U32 R229, RZ, RZ, R228 ;  /* 0x000000ffffe57224 */ /* 0x000fc400078e00e4 */
[----:B------:R-:W-:Y:S01]  /*aa20*/  @!P4 IMAD.MOV R227, RZ, RZ, -R227 ;  /* 0x000000ffffe3c224 */ /* 0x000fe200078e0ae3 */
[C---:B------:R-:W-:Y:S01]  /*aa30*/  ISETP.GT.U32.AND P4, PT, R2.reuse, R235, PT ;  /* 0x000000eb0200720c */ /* 0x040fe20003f84070 */
[----:B------:R-:W-:Y:S02]  /*aa40*/  IMAD R237, R2, R220, R237 ;  /* 0x000000dc02ed7224 */ /* 0x000fe400078e02ed */
[----:B------:R-:W-:-:S04]  /*aa50*/  IMAD.HI.U32 R218, R246, R239, RZ ;  /* 0x000000eff6da7227 */ /* 0x000fc800078e00ff */
[----:B------:R-:W-:Y:S01]  /*aa60*/  @!P6 IMAD.MOV R229, RZ, RZ, -R229 ;  /* 0x000000ffffe5e224 */ /* 0x000fe200078e0ae5 */
[----:B------:R-:W-:Y:S01]  /*aa70*/  ISETP.GE.AND P6, PT, R208, RZ, PT ;  /* 0x000000ffd000720c */ /* 0x000fe20003fc6270 */
[----:B------:R-:W-:Y:S01]  /*aa80*/  @!P2 IMAD.IADD R212, R212, 0x1, -R2 ;  /* 0x00000001d4d4a824 */ /* 0x000fe200078e0a02 */
[C---:B------:R-:W-:Y:S01]  /*aa90*/  ISETP.GT.U32.AND P2, PT, R2.reuse, R237, PT ;  /* 0x000000ed0200720c */ /* 0x040fe20003f44070 */
[----:B------:R-:W-:Y:S01]  /*aaa0*/  IMAD.MOV R208, RZ, RZ, -R218 ;  /* 0x000000ffffd07224 */ /* 0x000fe200078e0ada */
[----:B------:R-:W-:Y:S01]  /*aab0*/  IABS R241, R203 ;  /* 0x000000cb00f17213 */ /* 0x000fe20000000000 */
[----:B------:R-:W-:Y:S02]  /*aac0*/  @!P5 IMAD.IADD R233, R233, 0x1, -R2 ;  /* 0x00000001e9e9d824 */ /* 0x000fe400078e0a02 */
[----:B------:R-:W-:Y:S02]  /*aad0*/  IMAD R239, R2, R208, R239 ;  /* 0x000000d002ef7224 */ /* 0x000fe400078e02ef */
[----:B------:R-:W-:Y:S01]  /*aae0*/  IMAD.MOV.U32 R231, RZ, RZ, R212 ;  /* 0x000000ffffe77224 */ /* 0x000fe200078e00d4 */
[----:B------:R-:W-:Y:S01]  /*aaf0*/  ISETP.GE.AND P0, PT, R216, RZ, PT ;  /* 0x000000ffd800720c */ /* 0x000fe20003f06270 */
[----:B------:R-:W-:Y:S01]  /*ab00*/  @!P4 IMAD.IADD R235, R235, 0x1, -R2 ;  /* 0x00000001ebebc824 */ /* 0x000fe200078e0a02 */
[----:B------:R-:W-:Y:S01]  /*ab10*/  IABS R216, R205 ;  /* 0x000000cd00d87213 */ /* 0x000fe20000000000 */
[----:B------:R-:W-:Y:S01]  /*ab20*/  @!P3 IMAD.MOV R231, RZ, RZ, -R231 ;  /* 0x000000ffffe7b224 */ /* 0x000fe200078e0ae7 */
[----:B------:R-:W-:Y:S01]  /*ab30*/  ISETP.GT.U32.AND P5, PT, R2, R233, PT ;  /* 0x000000e90200720c */ /* 0x000fe20003fa4070 */
[----:B------:R-:W-:Y:S01]  /*ab40*/  IMAD.HI.U32 R218, R246, R241, RZ ;  /* 0x000000f1f6da7227 */ /* 0x000fe200078e00ff */
[----:B------:R-:W-:-:S02]  /*ab50*/  ISETP.GT.U32.AND P3, PT, R2, R239, PT ;  /* 0x000000ef0200720c */ /* 0x000fc40003f64070 */
[----:B------:R-:W-:Y:S01]  /*ab60*/  ISETP.GT.U32.AND P4, PT, R2, R235, PT ;  /* 0x000000eb0200720c */ /* 0x000fe20003f84070 */
[----:B------:R-:W-:Y:S02]  /*ab70*/  @!P2 IMAD.IADD R237, R237, 0x1, -R2 ;  /* 0x00000001ededa824 */ /* 0x000fe400078e0a02 */
[----:B------:R-:W-:Y:S02]  /*ab80*/  IMAD.MOV R218, RZ, RZ, -R218 ;  /* 0x000000ffffda7224 */ /* 0x000fe400078e0ada */
[----:B------:R-:W-:Y:S01]  /*ab90*/  IMAD.HI.U32 R208, R246, R216, RZ ;  /* 0x000000d8f6d07227 */ /* 0x000fe200078e00ff */
[----:B------:R-:W-:-:S03]  /*aba0*/  ISETP.GT.U32.AND P2, PT, R2, R237, PT ;  /* 0x000000ed0200720c */ /* 0x000fc60003f44070 */
[C---:B------:R-:W-:Y:S02]  /*abb0*/  IMAD R241, R2.reuse, R218, R241 ;  /* 0x000000da02f17224 */ /* 0x040fe400078e02f1 */
[----:B------:R-:W-:Y:S01]  /*abc0*/  IMAD.MOV R208, RZ, RZ, -R208 ;  /* 0x000000ffffd07224 */ /* 0x000fe200078e0ad0 */
[----:B------:R-:W-:Y:S01]  /*abd0*/  IABS R245, R64 ;  /* 0x0000004000f57213 */ /* 0x000fe20000000000 */
[----:B------:R-:W-:Y:S01]  /*abe0*/  @!P5 IMAD.IADD R233, R233, 0x1, -R2 ;  /* 0x00000001e9e9d824 */ /* 0x000fe200078e0a02 */
[C---:B------:R-:W-:Y:S01]  /*abf0*/  ISETP.GT.U32.AND P5, PT, R2.reuse, R241, PT ;  /* 0x000000f10200720c */ /* 0x040fe20003fa4070 */
[C---:B------:R-:W-:Y:S02]  /*ac00*/  IMAD R243, R2.reuse, R208, R216 ;  /* 0x000000d002f37224 */ /* 0x040fe400078e02d8 */
[--C-:B------:R-:W-:Y:S02]  /*ac10*/  @!P3 IMAD.IADD R239, R239, 0x1, -R2.reuse ;  /* 0x00000001efefb824 */ /* 0x100fe400078e0a02 */
[----:B------:R-:W-:Y:S01]  /*ac20*/  @!P4 IMAD.IADD R235, R235, 0x1, -R2 ;  /* 0x00000001ebebc824 */ /* 0x000fe200078e0a02 */
[C---:B------:R-:W-:Y:S01]  /*ac30*/  ISETP.GT.U32.AND P4, PT, R2.reuse, R243, PT ;  /* 0x000000f30200720c */ /* 0x040fe20003f84070 */
[----:B------:R-:W-:Y:S01]  /*ac40*/  @!P0 IMAD.MOV R233, RZ, RZ, -R233 ;  /* 0x000000ffffe98224 */ /* 0x000fe200078e0ae9 */
[----:B------:R-:W-:Y:S01]  /*ac50*/  ISETP.GT.U32.AND P0, PT, R2, R239, PT ;  /* 0x000000ef0200720c */ /* 0x000fe20003f04070 */
[----:B------:R-:W-:-:S04]  /*ac60*/  IMAD.HI.U32 R212, R246, R245, RZ ;  /* 0x000000f5f6d47227 */ /* 0x000fc800078e00ff */
[----:B------:R-:W-:Y:S01]  /*ac70*/  @!P2 IMAD.IADD R237, R237, 0x1, -R2 ;  /* 0x00000001ededa824 */ /* 0x000fe200078e0a02 */
[----:B------:R-:W-:Y:S01]  /*ac80*/  ISETP.GE.AND P2, PT, R203, RZ, PT ;  /* 0x000000ffcb00720c */ /* 0x000fe20003f46270 */
[----:B------:R-:W-:Y:S02]  /*ac90*/  IMAD.MOV R203, RZ, RZ, -R212 ;  /* 0x000000ffffcb7224 */ /* 0x000fe400078e0ad4 */
[--C-:B------:R-:W-:Y:S02]  /*aca0*/  @!P5 IMAD.IADD R241, R241, 0x1, -R2.reuse ;  /* 0x00000001f1f1d824 */ /* 0x100fe400078e0a02 */
[C---:B------:R-:W-:Y:S01]  /*acb0*/  IMAD R245, R2.reuse, R203, R245 ;  /* 0x000000cb02f57224 */ /* 0x040fe200078e02f5 */
[----:B------:R-:W-:Y:S01]  /*acc0*/  IABS R208, R128 ;  /* 0x0000008000d07213 */ /* 0x000fe20000000000 */
[--C-:B------:R-:W-:Y:S01]  /*acd0*/  @!P4 IMAD.IADD R243, R243, 0x1, -R2.reuse ;  /* 0x00000001f3f3c824 */ /* 0x100fe200078e0a02 */
[C---:B------:R-:W-:Y:S01]  /*ace0*/  ISETP.GT.U32.AND P4, PT, R2.reuse, R241, PT ;  /* 0x000000f10200720c */ /* 0x040fe20003f84070 */
[----:B------:R-:W-:Y:S01]  /*acf0*/  @!P0 IMAD.IADD R239, R239, 0x1, -R2 ;  /* 0x00000001efef8824 */ /* 0x000fe200078e0a02 */
[----:B------:R-:W-:-:S02]  /*ad00*/  ISETP.GT.U32.AND P0, PT, R2, R245, PT ;  /* 0x000000f50200720c */ /* 0x000fc40003f04070 */
[----:B------:R-:W-:Y:S01]  /*ad10*/  ISETP.GE.AND P3, PT, R201, RZ, PT ;  /* 0x000000ffc900720c */ /* 0x000fe20003f66270 */
[----:B------:R-:W-:-:S04]  /*ad20*/  IMAD.HI.U32 R201, R246, R208, RZ ;  /* 0x000000d0f6c97227 */ /* 0x000fc800078e00ff */
[----:B------:R-:W-:Y:S02]  /*ad30*/  IMAD.MOV R201, RZ, RZ, -R201 ;  /* 0x000000ffffc97224 */ /* 0x000fe400078e0ac9 */
[----:B------:R-:W-:Y:S01]  /*ad40*/  @!P1 IMAD.MOV R235, RZ, RZ, -R235 ;  /* 0x000000ffffeb9224 */ /* 0x000fe200078e0aeb */
[C---:B------:R-:W-:Y:S01]  /*ad50*/  ISETP.GT.U32.AND P1, PT, R2.reuse, R243, PT ;  /* 0x000000f30200720c */ /* 0x040fe20003f24070 */
[C---:B------:R-:W-:Y:S01]  /*ad60*/  IMAD R201, R2.reuse, R201, R208 ;  /* 0x000000c902c97224 */ /* 0x040fe200078e02d0 */
[----:B------:R-:W-:Y:S01]  /*ad70*/  IABS R203, R191 ;  /* 0x000000bf00cb7213 */ /* 0x000fe20000000000 */
[--C-:B------:R-:W-:Y:S02]  /*ad80*/  @!P4 IMAD.IADD R241, R241, 0x1, -R2.reuse ;  /* 0x00000001f1f1c824 */ /* 0x100fe400078e0a02 */
[----:B------:R-:W-:Y:S02]  /*ad90*/  @!P0 IMAD.IADD R245, R245, 0x1, -R2 ;  /* 0x00000001f5f58824 */ /* 0x000fe400078e0a02 */
[----:B------:R-:W-:Y:S01]  /*ada0*/  @!P3 IMAD.MOV R239, RZ, RZ, -R239 ;  /* 0x000000ffffefb224 */ /* 0x000fe200078e0aef */
[----:B------:R-:W-:Y:S01]  /*adb0*/  ISETP.GT.U32.AND P3, PT, R2, R201, PT ;  /* 0x000000c90200720c */ /* 0x000fe20003f64070 */
[----:B------:R-:W-:Y:S01]  /*adc0*/  @!P6 IMAD.MOV R237, RZ, RZ, -R237 ;  /* 0x000000ffffede224 */ /* 0x000fe200078e0aed */
[----:B------:R-:W-:Y:S01]  /*add0*/  ISETP.GE.AND P6, PT, R64, RZ, PT ;  /* 0x000000ff4000720c */ /* 0x000fe20003fc6270 */
[----:B------:R-:W-:Y:S01]  /*ade0*/  @!P2 IMAD.MOV R241, RZ, RZ, -R241 ;  /* 0x000000fffff1a224 */ /* 0x000fe200078e0af1 */
[----:B------:R-:W-:-:S02]  /*adf0*/  IABS R64, R194 ;  /* 0x000000c200407213 */ /* 0x000fc40000000000 */
[----:B------:R-:W-:Y:S01]  /*ae00*/  ISETP.GE.AND P5, PT, R205, RZ, PT ;  /* 0x000000ffcd00720c */ /* 0x000fe20003fa6270 */
[----:B------:R-:W-:Y:S01]  /*ae10*/  IMAD.HI.U32 R205, R246, R203, RZ ;  /* 0x000000cbf6cd7227 */ /* 0x000fe200078e00ff */
[----:B------:R-:W-:-:S03]  /*ae20*/  ISETP.GT.U32.AND P2, PT, R2, R245, PT ;  /* 0x000000f50200720c */ /* 0x000fc60003f44070 */
[----:B------:R-:W-:Y:S01]  /*ae30*/  @!P1 IMAD.IADD R243, R243, 0x1, -R2 ;  /* 0x00000001f3f39824 */ /* 0x000fe200078e0a02 */
[----:B------:R-:W-:Y:S01]  /*ae40*/  ISETP.GE.AND P1, PT, R191, RZ, PT ;  /* 0x000000ffbf00720c */ /* 0x000fe20003f26270 */
[----:B------:R-:W-:Y:S01]  /*ae50*/  IMAD.HI.U32 R191, R246, R64, RZ ;  /* 0x00000040f6bf7227 */ /* 0x000fe200078e00ff */
[----:B------:R-:W-:-:S03]  /*ae60*/  ISETP.GE.AND P0, PT, R194, RZ, PT ;  /* 0x000000ffc200720c */ /* 0x000fc60003f06270 */
[----:B------:R-:W-:Y:S01]  /*ae70*/  IMAD.MOV R205, RZ, RZ, -R205 ;  /* 0x000000ffffcd7224 */ /* 0x000fe200078e0acd */
[----:B------:R-:W-:Y:S01]  /*ae80*/  ISETP.GE.AND P4, PT, R128, RZ, PT ;  /* 0x000000ff8000720c */ /* 0x000fe20003f86270 */
[----:B------:R-:W-:Y:S01]  /*ae90*/  IMAD.MOV R194, RZ, RZ, -R191 ;  /* 0x000000ffffc27224 */ /* 0x000fe200078e0abf */
[----:B------:R-:W-:Y:S01]  /*aea0*/  IABS R128, R60 ;  /* 0x0000003c00807213 */ /* 0x000fe20000000000 */
[----:B------:R-:W-:Y:S02]  /*aeb0*/  IMAD R191, R2, R205, R203 ;  /* 0x000000cd02bf7224 */ /* 0x000fe400078e02cb */
[--C-:B------:R-:W-:Y:S01]  /*aec0*/  @!P3 IMAD.IADD R201, R201, 0x1, -R2.reuse ;  /* 0x00000001c9c9b824 */ /* 0x100fe200078e0a02 */
[----:B------:R-:W-:Y:S01]  /*aed0*/  ISETP.GE.AND P3, PT, R60, RZ, PT ;  /* 0x000000ff3c00720c */ /* 0x000fe20003f66270 */
[----:B------:R-:W-:Y:S01]  /*aee0*/  @!P2 IMAD.IADD R245, R245, 0x1, -R2 ;  /* 0x00000001f5f5a824 */ /* 0x000fe200078e0a02 */
[C---:B------:R-:W-:Y:S01]  /*aef0*/  ISETP.GT.U32.AND P2, PT, R2.reuse, R191, PT ;  /* 0x000000bf0200720c */ /* 0x040fe20003f44070 */
[----:B------:R-:W-:Y:S01]  /*af00*/  @!P5 IMAD.MOV R243, RZ, RZ, -R243 ;  /* 0x000000fffff3d224 */ /* 0x000fe200078e0af3 */
[----:B------:R-:W-:Y:S01]  /*af10*/  ISETP.GT.U32.AND P5, PT, R2, R201, PT ;  /* 0x000000c90200720c */ /* 0x000fe20003fa4070 */
[----:B------:R-:W-:-:S04]  /*af20*/  IMAD.HI.U32 R60, R246, R128, RZ ;  /* 0x00000080f63c7227 */ /* 0x000fc800078e00ff */
[----:B------:R-:W-:Y:S02]  /*af30*/  IMAD.MOV R60, RZ, RZ, -R60 ;  /* 0x000000ffff3c7224 */ /* 0x000fe400078e0a3c */
[C---:B------:R-:W-:Y:S02]  /*af40*/  IMAD R64, R2.reuse, R194, R64 ;  /* 0x000000c202407224 */ /* 0x040fe400078e0240 */
[C---:B------:R-:W-:Y:S02]  /*af50*/  IMAD R128, R2.reuse, R60, R128 ;  /* 0x0000003c02807224 */ /* 0x040fe400078e0280 */
[--C-:B------:R-:W-:Y:S02]  /*af60*/  @!P2 IMAD.IADD R191, R191, 0x1, -R2.reuse ;  /* 0x00000001bfbfa824 */ /* 0x100fe400078e0a02 */
[----:B------:R-:W-:Y:S01]  /*af70*/  @!P5 IMAD.IADD R201, R201, 0x1, -R2 ;  /* 0x00000001c9c9d824 */ /* 0x000fe200078e0a02 */
[C---:B------:R-:W-:Y:S02]  /*af80*/  ISETP.GT.U32.AND P2, PT, R2.reuse, R128, PT ;  /* 0x000000800200720c */ /* 0x040fe40003f44070 */
[C---:B------:R-:W-:Y:S01]  /*af90*/  ISETP.GT.U32.AND P5, PT, R2.reuse, R64, PT ;  /* 0x000000400200720c */ /* 0x040fe20003fa4070 */
[----:B------:R-:W-:Y:S01]  /*afa0*/  @!P6 IMAD.MOV R245, RZ, RZ, -R245 ;  /* 0x000000fffff5e224 */ /* 0x000fe200078e0af5 */
[----:B------:R-:W-:-:S02]  /*afb0*/  ISETP.GT.U32.AND P6, PT, R2, R191, PT ;  /* 0x000000bf0200720c */ /* 0x000fc40003fc4070 */
[----:B------:R-:W-:Y:S02]  /*afc0*/  IABS R208, R13 ;  /* 0x0000000d00d07213 */ /* 0x000fe40000000000 */
[----:B------:R-:W-:Y:S02]  /*afd0*/  IABS R205, R84 ;  /* 0x0000005400cd7213 */ /* 0x000fe40000000000 */
[----:B------:R-:W-:Y:S01]  /*afe0*/  IABS R194, R72 ;  /* 0x0000004800c27213 */ /* 0x000fe20000000000 */
[----:B------:R-:W-:Y:S01]  /*aff0*/  IMAD.HI.U32 R220, R246, R208, RZ ;  /* 0x000000d0f6dc7227 */ /* 0x000fe200078e00ff */
[----:B------:R-:W-:-:S03]  /*b000*/  IABS R203, R68 ;  /* 0x0000004400cb7213 */ /* 0x000fc60000000000 */
[--C-:B------:R-:W-:Y:S02]  /*b010*/  @!P2 IMAD.IADD R128, R128, 0x1, -R2.reuse ;  /* 0x000000018080a824 */ /* 0x100fe400078e0a02 */
[----:B------:R-:W-:Y:S02]  /*b020*/  @!P5 IMAD.IADD R64, R64, 0x1, -R2 ;  /* 0x000000014040d824 */ /* 0x000fe400078e0a02 */
[----:B------:R-:W-:Y:S01]  /*b030*/  IMAD.HI.U32 R216, R246, R205, RZ ;  /* 0x000000cdf6d87227 */ /* 0x000fe200078e00ff */
[----:B------:R-:W-:-:S03]  /*b040*/  ISETP.GT.U32.AND P2, PT, R2, R128, PT ;  /* 0x000000800200720c */ /* 0x000fc60003f44070 */
[----:B------:R-:W-:Y:S01]  /*b050*/  IMAD.MOV.U32 R60, RZ, RZ, R201 ;  /* 0x000000ffff3c7224 */ /* 0x000fe200078e00c9 */
[----:B------:R-:W-:Y:S01]  /*b060*/  ISETP.GT.U32.AND P5, PT, R2, R64, PT ;  /* 0x000000400200720c */ /* 0x000fe20003fa4070 */
[----:B------:R-:W-:Y:S02]  /*b070*/  IMAD.MOV R220, RZ, RZ, -R220 ;  /* 0x000000ffffdc7224 */ /* 0x000fe400078e0adc */
[----:B------:R-:W-:-:S04]  /*b080*/  IMAD.HI.U32 R212, R246, R194, RZ ;  /* 0x000000c2f6d47227 */ /* 0x000fc800078e00ff */
[----:B------:R-:W-:Y:S02]  /*b090*/  IMAD.MOV R216, RZ, RZ, -R216 ;  /* 0x000000ffffd87224 */ /* 0x000fe400078e0ad8 */
[----:B------:R-:W-:Y:S02]  /*b0a0*/  @!P6 IMAD.IADD R191, R191, 0x1, -R2 ;  /* 0x00000001bfbfe824 */ /* 0x000fe400078e0a02 */
[----:B------:R-:W-:-:S04]  /*b0b0*/  IMAD.HI.U32 R218, R246, R203, RZ ;  /* 0x000000cbf6da7227 */ /* 0x000fc800078e00ff */
[----:B------:R-:W-:Y:S01]  /*b0c0*/  @!P4 IMAD.MOV R60, RZ, RZ, -R60 ;  /* 0x000000ffff3cc224 */ /* 0x000fe200078e0a3c */
[----:B------:R-:W-:Y:S01]  /*b0d0*/  ISETP.GE.AND P4, PT, R13, RZ, PT ;  /* 0x000000ff0d00720c */ /* 0x000fe20003f86270 */
[C---:B------:R-:W-:Y:S02]  /*b0e0*/  IMAD R208, R2.reuse, R220, R208 ;  /* 0x000000dc02d07224 */ /* 0x040fe400078e02d0 */
[----:B------:R-:W-:Y:S02]  /*b0f0*/  IMAD.MOV R212, RZ, RZ, -R212 ;  /* 0x000000ffffd47224 */ /* 0x000fe400078e0ad4 */
[C---:B------:R-:W-:Y:S02]  /*b100*/  IMAD R205, R2.reuse, R216, R205 ;  /* 0x000000d802cd7224 */ /* 0x040fe400078e02cd */
[----:B------:R-:W-:Y:S02]  /*b110*/  IMAD.MOV.U32 R13, RZ, RZ, R191 ;  /* 0x000000ffff0d7224 */ /* 0x000fe400078e00bf */
[----:B------:R-:W-:Y:S01]  /*b120*/  IMAD.MOV R218, RZ, RZ, -R218 ;  /* 0x000000ffffda7224 */ /* 0x000fe200078e0ada */
[C---:B------:R-:W-:Y:S01]  /*b130*/  ISETP.GT.U32.AND P6, PT, R2.reuse, R208, PT ;  /* 0x000000d00200720c */ /* 0x040fe20003fc4070 */
[----:B------:R-:W-:-:S02]  /*b140*/  IMAD R194, R2, R212, R194 ;  /* 0x000000d402c27224 */ /* 0x000fc400078e02c2 */
[----:B------:R-:W-:Y:S01]  /*b150*/  @!P1 IMAD.MOV R13, RZ, RZ, -R13 ;  /* 0x000000ffff0d9224 */ /* 0x000fe200078e0a0d */
[C---:B------:R-:W-:Y:S01]  /*b160*/  ISETP.GT.U32.AND P1, PT, R2.reuse, R205, PT ;  /* 0x000000cd0200720c */ /* 0x040fe20003f24070 */
[----:B------:R-:W-:Y:S02]  /*b170*/  IMAD R203, R2, R218, R203 ;  /* 0x000000da02cb7224 */ /* 0x000fe400078e02cb */
[--C-:B------:R-:W-:Y:S01]  /*b180*/  @!P2 IMAD.IADD R128, R128, 0x1, -R2.reuse ;  /* 0x000000018080a824 */ /* 0x100fe200078e0a02 */
[----:B------:R-:W-:Y:S01]  /*b190*/  ISETP.GT.U32.AND P2, PT, R2, R194, PT ;  /* 0x000000c20200720c */ /* 0x000fe20003f44070 */
[--C-:B------:R-:W-:Y:S01]  /*b1a0*/  @!P5 IMAD.IADD R64, R64, 0x1, -R2.reuse ;  /* 0x000000014040d824 */ /* 0x100fe200078e0a02 */
[----:B------:R-:W-:Y:S02]  /*b1b0*/  IABS R201, R76 ;  /* 0x0000004c00c97213 */ /* 0x000fe40000000000 */
[----:B------:R-:W-:Y:S01]  /*b1c0*/  ISETP.GT.U32.AND P5, PT, R2, R203, PT ;  /* 0x000000cb0200720c */ /* 0x000fe20003fa4070 */
[----:B------:R-:W-:-:S02]  /*b1d0*/  @!P6 IMAD.IADD R208, R208, 0x1, -R2 ;  /* 0x00000001d0d0e824 */ /* 0x000fc400078e0a02 */
[----:B------:R-:W-:Y:S01]  /*b1e0*/  IMAD.HI.U32 R191, R246, R201, RZ ;  /* 0x000000c9f6bf7227 */ /* 0x000fe200078e00ff */
[----:B------:R-:W-:Y:S02]  /*b1f0*/  ISETP.GE.AND P6, PT, R84, RZ, PT ;  /* 0x000000ff5400720c */ /* 0x000fe40003fc6270 */
[----:B------:R-:W-:Y:S01]  /*b200*/  IABS R84, R80 ;  /* 0x0000005000547213 */ /* 0x000fe20000000000 */
[--C-:B------:R-:W-:Y:S02]  /*b210*/  @!P1 IMAD.IADD R205, R205, 0x1, -R2.reuse ;  /* 0x00000001cdcd9824 */ /* 0x100fe400078e0a02 */
[----:B------:R-:W-:Y:S02]  /*b220*/  IMAD.MOV R191, RZ, RZ, -R191 ;  /* 0x000000ffffbf7224 */ /* 0x000fe400078e0abf */
[--C-:B------:R-:W-:Y:S01]  /*b230*/  @!P2 IMAD.IADD R194, R194, 0x1, -R2.reuse ;  /* 0x00000001c2c2a824 */ /* 0x100fe200078e0a02 */
[----:B------:R-:W-:Y:S01]  /*b240*/  ISETP.GT.U32.AND P2, PT, R2, R205, PT ;  /* 0x000000cd0200720c */ /* 0x000fe20003f44070 */
[----:B------:R-:W-:-:S02]  /*b250*/  @!P5 IMAD.IADD R203, R203, 0x1, -R2 ;  /* 0x00000001cbcbd824 */ /* 0x000fc400078e0a02 */
[----:B------:R-:W-:Y:S02]  /*b260*/  IMAD R191, R2, R191, R201 ;  /* 0x000000bf02bf7224 */ /* 0x000fe400078e02c9 */
[----:B------:R-:W-:Y:S01]  /*b270*/  IMAD.HI.U32 R201, R246, R84, RZ ;  /* 0x00000054f6c97227 */ /* 0x000fe200078e00ff */
[----:B------:R-:W-:-:S03]  /*b280*/  ISETP.GT.U32.AND P1, PT, R2, R203, PT ;  /* 0x000000cb0200720c */ /* 0x000fc60003f24070 */
[----:B------:R-:W-:Y:S01]  /*b290*/  IMAD.MOV R201, RZ, RZ, -R201 ;  /* 0x000000ffffc97224 */ /* 0x000fe200078e0ac9 */
[----:B------:R-:W-:-:S03]  /*b2a0*/  ISETP.GT.U32.AND P5, PT, R2, R208, PT ;  /* 0x000000d00200720c */ /* 0x000fc60003fa4070 */
[C---:B------:R-:W-:Y:S02]  /*b2b0*/  IMAD R201, R2.reuse, R201, R84 ;  /* 0x000000c902c97224 */ /* 0x040fe400078e0254 */
[----:B------:R-:W-:Y:S02]  /*b2c0*/  @!P2 IMAD.IADD R205, R205, 0x1, -R2 ;  /* 0x00000001cdcda824 */ /* 0x000fe400078e0a02 */
[----:B------:R-:W-:Y:S01]  /*b2d0*/  @!P0 IMAD.MOV R64, RZ, RZ, -R64 ;  /* 0x000000ffff408224 */ /* 0x000fe200078e0a40 */
[----:B------:R-:W-:Y:S02]  /*b2e0*/  ISETP.GT.U32.AND P2, PT, R2, R201, PT ;  /* 0x000000c90200720c */ /* 0x000fe40003f44070 */
[----:B------:R-:W-:Y:S01]  /*b2f0*/  ISETP.GE.AND P0, PT, R68, RZ, PT ;  /* 0x000000ff4400720c */ /* 0x000fe20003f06270 */
[----:B------:R-:W-:Y:S01]  /*b300*/  IMAD.MOV.U32 R68, RZ, RZ, R128 ;  /* 0x000000ffff447224 */ /* 0x000fe200078e0080 */
[----:B------:R-:W-:Y:S01]  /*b310*/  IABS R128, R88 ;  /* 0x0000005800807213 */ /* 0x000fe20000000000 */
[----:B------:R-:W-:Y:S01]  /*b320*/  @!P1 IMAD.IADD R203, R203, 0x1, -R2 ;  /* 0x00000001cbcb9824 */ /* 0x000fe200078e0a02 */
[C---:B------:R-:W-:Y:S01]  /*b330*/  ISETP.GT.U32.AND P1, PT, R2.reuse, R191, PT ;  /* 0x000000bf0200720c */ /* 0x040fe20003f24070 */
[----:B------:R-:W-:Y:S01]  /*b340*/  @!P3 IMAD.MOV R68, RZ, RZ, -R68 ;  /* 0x000000ffff44b224 */ /* 0x000fe200078e0a44 */
[----:B------:R-:W-:Y:S01]  /*b350*/  ISETP.GT.U32.AND P3, PT, R2, R194, PT ;  /* 0x000000c20200720c */ /* 0x000fe20003f64070 */
[----:B------:R-:W-:Y:S01]  /*b360*/  @!P5 IMAD.IADD R208, R208, 0x1, -R2 ;  /* 0x00000001d0d0d824 */ /* 0x000fe200078e0a02 */
[----:B------:R-:W-:Y:S01]  /*b370*/  ISETP.GE.AND P5, PT, R72, RZ, PT ;  /* 0x000000ff4800720c */ /* 0x000fe20003fa6270 */
[----:B------:R-:W-:Y:S01]  /*b380*/  IMAD.HI.U32 R72, R246, R128, RZ ;  /* 0x00000080f6487227 */ /* 0x000fe200078e00ff */
[----:B------:R-:W-:-:S03]  /*b390*/  IABS R216, R91 ;  /* 0x0000005b00d87213 */ /* 0x000fc60000000000 */
[----:B------:R-:W-:Y:S02]  /*b3a0*/  IMAD.MOV R72, RZ, RZ, -R72 ;  /* 0x000000ffff487224 */ /* 0x000fe400078e0a48 */
[----:B------:R-:W-:Y:S02]  /*b3b0*/  @!P2 IMAD.IADD R201, R201, 0x1, -R2 ;  /* 0x00000001c9c9a824 */ /* 0x000fe400078e0a02 */
[C---:B------:R-:W-:Y:S02]  /*b3c0*/  IMAD R128, R2.reuse, R72, R128 ;  /* 0x0000004802807224 */ /* 0x040fe400078e0280 */
[----:B------:R-:W-:Y:S01]  /*b3d0*/  @!P1 IMAD.IADD R191, R191, 0x1, -R2 ;  /* 0x00000001bfbf9824 */ /* 0x000fe200078e0a02 */
[----:B------:R-:W-:Y:S01]  /*b3e0*/  ISETP.GT.U32.AND P2, PT, R2, R201, PT ;  /* 0x000000c90200720c */ /* 0x000fe20003f44070 */
[----:B------:R-:W-:Y:S02]  /*b3f0*/  IMAD.MOV.U32 R72, RZ, RZ, R208 ;  /* 0x000000ffff487224 */ /* 0x000fe400078e00d0 */
[----:B------:R-:W-:-:S04]  /*b400*/  IMAD.HI.U32 R218, R246, R216, RZ ;  /* 0x000000d8f6da7227 */ /* 0x000fc800078e00ff */
[----:B------:R-:W-:Y:S01]  /*b410*/  @!P3 IMAD.IADD R194, R194, 0x1, -R2 ;  /* 0x00000001c2c2b824 */ /* 0x000fe200078e0a02 */
[----:B------:R-:W-:Y:S01]  /*b420*/  ISETP.GE.AND P3, PT, R76, RZ, PT ;  /* 0x000000ff4c00720c */ /* 0x000fe20003f66270 */
[----:B------:R-:W-:Y:S01]  /*b430*/  @!P4 IMAD.MOV R72, RZ, RZ, -R72 ;  /* 0x000000ffff48c224 */ /* 0x000fe200078e0a48 */
[C---:B------:R-:W-:Y:S01]  /*b440*/  ISETP.GT.U32.AND P4, PT, R2.reuse, R191, PT ;  /* 0x000000bf0200720c */ /* 0x040fe20003f84070 */
[----:B------:R-:W-:Y:S02]  /*b450*/  IMAD.MOV.U32 R76, RZ, RZ, R203 ;  /* 0x000000ffff4c7224 */ /* 0x000fe400078e00cb */
[----:B------:R-:W-:Y:S02]  /*b460*/  IMAD.MOV R218, RZ, RZ, -R218 ;  /* 0x000000ffffda7224 */ /* 0x000fe400078e0ada */
[----:B------:R-:W-:Y:S02]  /*b470*/  IMAD.MOV.U32 R84, RZ, RZ, R194 ;  /* 0x000000ffff547224 */ /* 0x000fe400078e00c2 */
[----:B------:R-:W-:Y:S01]  /*b480*/  @!P0 IMAD.MOV R76, RZ, RZ, -R76 ;  /* 0x000000ffff4c8224 */ /* 0x000fe200078e0a4c */
[C---:B------:R-:W-:Y:S01]  /*b490*/  ISETP.GT.U32.AND P0, PT, R2.reuse, R128, PT ;  /* 0x000000800200720c */ /* 0x040fe20003f04070 */
[----:B------:R-:W-:-:S02]  /*b4a0*/  IMAD R194, R2, R218, R216 ;  /* 0x000000da02c27224 */ /* 0x000fc400078e02d8 */
[--C-:B------:R-:W-:Y:S01]  /*b4b0*/  @!P2 IMAD.IADD R201, R201, 0x1, -R2.reuse ;  /* 0x00000001c9c9a824 */ /* 0x100fe200078e0a02 */
[----:B------:R-:W-:Y:S02]  /*b4c0*/  ISETP.GE.AND P1, PT, R80, RZ, PT ;  /* 0x000000ff5000720c */ /* 0x000fe40003f26270 */
[----:B------:R-:W-:Y:S01]  /*b4d0*/  ISETP.GT.U32.AND P2, PT, R2, R194, PT ;  /* 0x000000c20200720c */ /* 0x000fe20003f44070 */
[----:B------:R-:W-:Y:S02]  /*b4e0*/  IMAD.MOV.U32 R80, RZ, RZ, R205 ;  /* 0x000000ffff507224 */ /* 0x000fe400078e00cd */
[----:B------:R-:W-:Y:S02]  /*b4f0*/  @!P4 IMAD.IADD R191, R191, 0x1, -R2 ;  /* 0x00000001bfbfc824 */ /* 0x000fe400078e0a02 */
[----:B------:R-:W-:Y:S01]  /*b500*/  @!P6 IMAD.MOV R80, RZ, RZ, -R80 ;  /* 0x000000ffff50e224 */ /* 0x000fe200078e0a50 */
[----:B------:R-:W-:Y:S01]  /*b510*/  ISETP.GE.AND P6, PT, R88, RZ, PT ;  /* 0x000000ff5800720c */ /* 0x000fe20003fc6270 */
[----:B------:R-:W-:Y:S01]  /*b520*/  IMAD.MOV.U32 R88, RZ, RZ, R191 ;  /* 0x000000ffff587224 */ /* 0x000fe200078e00bf */
[----:B------:R-:W-:Y:S01]  /*b530*/  IABS R212, R107 ;  /* 0x0000006b00d47213 */ /* 0x000fe20000000000 */
[----:B------:R-:W-:Y:S01]  /*b540*/  @!P0 IMAD.IADD R128, R128, 0x1, -R2 ;  /* 0x0000000180808824 */ /* 0x000fe200078e0a02 */
[----:B------:R-:W-:Y:S01]  /*b550*/  ISETP.GE.AND P4, PT, R107, RZ, PT ;  /* 0x000000ff6b00720c */ /* 0x000fe20003f86270 */
[----:B------:R-:W-:Y:S01]  /*b560*/  @!P3 IMAD.MOV R88, RZ, RZ, -R88 ;  /* 0x000000ffff58b224 */ /* 0x000fe200078e0a58 */
[----:B------:R-:W-:Y:S01]  /*b570*/  IABS R107, R95 ;  /* 0x0000005f006b7213 */ /* 0x000fe20000000000 */
[----:B------:R-:W-:Y:S01]  /*b580*/  @!P2 IMAD.IADD R194, R194, 0x1, -R2 ;  /* 0x00000001c2c2a824 */ /* 0x000fe200078e0a02 */
[----:B------:R-:W-:Y:S01]  /*b590*/  ISETP.GT.U32.AND P3, PT, R2, R128, PT ;  /* 0x000000800200720c */ /* 0x000fe20003f64070 */
[----:B------:R-:W-:Y:S01]  /*b5a0*/  IMAD.HI.U32 R208, R246, R212, RZ ;  /* 0x000000d4f6d07227 */ /* 0x000fe200078e00ff */
[----:B------:R-:W-:-:S02]  /*b5b0*/  ISETP.GE.AND P0, PT, R95, RZ, PT ;  /* 0x000000ff5f00720c */ /* 0x000fc40003f06270 */
[----:B------:R-:W-:Y:S01]  /*b5c0*/  ISETP.GT.U32.AND P2, PT, R2, R194, PT ;  /* 0x000000c20200720c */ /* 0x000fe20003f44070 */
[----:B------:R-:W-:Y:S02]  /*b5d0*/  IMAD.MOV R208, RZ, RZ, -R208 ;  /* 0x000000ffffd07224 */ /* 0x000fe400078e0ad0 */
[----:B------:R-:W-:-:S04]  /*b5e0*/  IMAD.HI.U32 R95, R246, R107, RZ ;  /* 0x0000006bf65f7227 */ /* 0x000fc800078e00ff */
[----:B------:R-:W-:Y:S02]  /*b5f0*/  IMAD R191, R2, R208, R212 ;  /* 0x000000d002bf7224 */ /* 0x000fe400078e02d4 */
[----:B------:R-:W-:Y:S01]  /*b600*/  IMAD.MOV R95, RZ, RZ, -R95 ;  /* 0x000000ffff5f7224 */ /* 0x000fe200078e0a5f */
[----:B------:R-:W-:Y:S01]  /*b610*/  IABS R212, R111 ;  /* 0x0000006f00d47213 */ /* 0x000fe20000000000 */
[----:B------:R-:W-:Y:S01]  /*b620*/  @!P3 IMAD.IADD R128, R128, 0x1, -R2 ;  /* 0x000000018080b824 */ /* 0x000fe200078e0a02 */
[C---:B------:R-:W-:Y:S01]  /*b630*/  ISETP.GT.U32.AND P3, PT, R2.reuse, R191, PT ;  /* 0x000000bf0200720c */ /* 0x040fe20003f64070 */
[----:B------:R-:W-:Y:S02]  /*b640*/  IMAD R107, R2, R95, R107 ;  /* 0x0000005f026b7224 */ /* 0x000fe400078e026b */
[----:B------:R-:W-:Y:S01]  /*b650*/  @!P5 IMAD.MOV R84, RZ, RZ, -R84 ;  /* 0x000000ffff54d224 */ /* 0x000fe200078e0a54 */
[----:B------:R-:W-:Y:S01]  /*b660*/  ISETP.GE.AND P5, PT, R91, RZ, PT ;  /* 0x000000ff5b00720c */ /* 0x000fe20003fa6270 */
[----:B------:R-:W-:Y:S01]  /*b670*/  IMAD.MOV.U32 R91, RZ, RZ, R201 ;  /* 0x000000ffff5b7224 */ /* 0x000fe200078e00c9 */
[----:B------:R-:W-:Y:S01]  /*b680*/  IABS R208, R115 ;  /* 0x0000007300d07213 */ /* 0x000fe20000000000 */
[----:B------:R-:W-:Y:S01]  /*b690*/  IMAD.HI.U32 R95, R246, R212, RZ ;  /* 0x000000d4f65f7227 */ /* 0x000fe200078e00ff */
[----:B------:R-:W-:-:S03]  /*b6a0*/  IABS R216, R99 ;  /* 0x0000006300d87213 */ /* 0x000fc60000000000 */
[----:B------:R-:W-:Y:S01]  /*b6b0*/  @!P2 IMAD.IADD R194, R194, 0x1, -R2 ;  /* 0x00000001c2c2a824 */ /* 0x000fe200078e0a02 */
[----:B------:R-:W-:Y:S01]  /*b6c0*/  ISETP.GT.U32.AND P2, PT, R2, R107, PT ;  /* 0x0000006b0200720c */ /* 0x000fe20003f44070 */
[----:B------:R-:W-:Y:S01]  /*b6d0*/  @!P1 IMAD.MOV R91, RZ, RZ, -R91 ;  /* 0x000000ffff5b9224 */ /* 0x000fe200078e0a5b */
[----:B------:R-:W-:Y:S01]  /*b6e0*/  ISETP.GE.AND P1, PT, R99, RZ, PT ;  /* 0x000000ff6300720c */ /* 0x000fe20003f26270 */
[----:B------:R-:W-:Y:S02]  /*b6f0*/  IMAD.MOV R95, RZ, RZ, -R95 ;  /* 0x000000ffff5f7224 */ /* 0x000fe400078e0a5f */
[----:B------:R-:W-:Y:S01]  /*b700*/  IMAD.HI.U32 R99, R246, R208, RZ ;  /* 0x000000d0f6637227 */ /* 0x000fe200078e00ff */
[----:B------:R-:W-:-:S03]  /*b710*/  IABS R218, R103 ;  /* 0x0000006700da7213 */ /* 0x000fc60000000000 */
[----:B------:R-:W-:-:S04]  /*b720*/  IMAD.HI.U32 R203, R246, R216, RZ ;  /* 0x000000d8f6cb7227 */ /* 0x000fc800078e00ff */
[C---:B------:R-:W-:Y:S02]  /*b730*/  IMAD R212, R2.reuse, R95, R212 ;  /* 0x0000005f02d47224 */ /* 0x040fe400078e02d4 */
[----:B------:R-:W-:Y:S02]  /*b740*/  @!P3 IMAD.IADD R191, R191, 0x1, -R2 ;  /* 0x00000001bfbfb824 */ /* 0x000fe400078e0a02 */
[----:B------:R-:W-:Y:S02]  /*b750*/  IMAD.MOV.U32 R95, RZ, RZ, R128 ;  /* 0x000000ffff5f7224 */ /* 0x000fe400078e0080 */
[----:B------:R-:W-:Y:S02]  /*b760*/  IMAD.MOV R99, RZ, RZ, -R99 ;  /* 0x000000ffff637224 */ /* 0x000fe400078e0a63 */
[----:B------:R-:W-:Y:S02]  /*b770*/  IMAD.MOV R203, RZ, RZ, -R203 ;  /* 0x000000ffffcb7224 */ /* 0x000fe400078e0acb */
[----:B------:R-:W-:Y:S01]  /*b780*/  @!P6 IMAD.MOV R95, RZ, RZ, -R95 ;  /* 0x000000ffff5fe224 */ /* 0x000fe200078e0a5f */
[C---:B------:R-:W-:Y:S01]  /*b790*/  ISETP.GT.U32.AND P6, PT, R2.reuse, R191, PT ;  /* 0x000000bf0200720c */ /* 0x040fe20003fc4070 */
[----:B------:R-:W-:-:S02]  /*b7a0*/  IMAD R208, R2, R99, R208 ;  /* 0x0000006302d07224 */ /* 0x000fc400078e02d0 */
[----:B------:R-:W-:Y:S02]  /*b7b0*/  @!P2 IMAD.IADD R107, R107, 0x1, -R2 ;  /* 0x000000016b6ba824 */ /* 0x000fe400078e0a02 */
[----:B------:R-:W-:-:S04]  /*b7c0*/  IMAD.HI.U32 R201, R246, R218, RZ ;  /* 0x000000daf6c97227 */ /* 0x000fc800078e00ff */
[C---:B------:R-:W-:Y:S02]  /*b7d0*/  IMAD R216, R2.reuse, R203, R216 ;  /* 0x000000cb02d87224 */ /* 0x040fe400078e02d8 */
[----:B------:R-:W-:Y:S01]  /*b7e0*/  IMAD.MOV.U32 R99, RZ, RZ, R194 ;  /* 0x000000ffff637224 */ /* 0x000fe200078e00c2 */
[C---:B------:R-:W-:Y:S01]  /*b7f0*/  ISETP.GT.U32.AND P2, PT, R2.reuse, R107, PT ;  /* 0x0000006b0200720c */ /* 0x040fe20003f44070 */
[----:B------:R-:W-:Y:S02]  /*b800*/  IMAD.MOV R201, RZ, RZ, -R201 ;  /* 0x000000ffffc97224 */ /* 0x000fe400078e0ac9 */
[----:B------:R-:W-:Y:S01]  /*b810*/  @!P5 IMAD.MOV R99, RZ, RZ, -R99 ;  /* 0x000000ffff63d224 */ /* 0x000fe200078e0a63 */
[C---:B------:R-:W-:Y:S01]  /*b820*/  ISETP.GT.U32.AND P5, PT, R2.reuse, R216, PT ;  /* 0x000000d80200720c */ /* 0x040fe20003fa4070 */
[----:B------:R-:W-:Y:S01]  /*b830*/  IMAD R218, R2, R201, R218 ;  /* 0x000000c902da7224 */ /* 0x000fe200078e02da */
[----:B------:R-:W-:Y:S02]  /*b840*/  ISETP.GE.AND P3, PT, R103, RZ, PT ;  /* 0x000000ff6700720c */ /* 0x000fe40003f66270 */
[----:B------:R-:W-:-:S02]  /*b850*/  IABS R128, R119 ;  /* 0x0000007700807213 */ /* 0x000fc40000000000 */
[----:B------:R-:W-:Y:S01]  /*b860*/  IABS R103, R132 ;  /* 0x0000008400677213 */ /* 0x000fe20000000000 */
[----:B------:R-:W-:Y:S01]  /*b870*/  @!P6 IMAD.IADD R191, R191, 0x1, -R2 ;  /* 0x00000001bfbfe824 */ /* 0x000fe200078e0a02 */
[----:B------:R-:W-:Y:S01]  /*b880*/  ISETP.GT.U32.AND P6, PT, R2, R218, PT ;  /* 0x000000da0200720c */ /* 0x000fe20003fc4070 */
[----:B------:R-:W-:-:S04]  /*b890*/  IMAD.HI.U32 R205, R246, R128, RZ ;  /* 0x00000080f6cd7227 */ /* 0x000fc800078e00ff */
[----:B------:R-:W-:Y:S02]  /*b8a0*/  IMAD.MOV.U32 R194, RZ, RZ, R103 ;  /* 0x000000ffffc27224 */ /* 0x000fe400078e0067 */
[--C-:B------:R-:W-:Y:S01]  /*b8b0*/  @!P2 IMAD.IADD R107, R107, 0x1, -R2.reuse ;  /* 0x000000016b6ba824 */ /* 0x100fe200078e0a02 */
[----:B------:R-:W-:Y:S01]  /*b8c0*/  ISETP.GT.U32.AND P2, PT, R2, R212, PT ;  /* 0x000000d40200720c */ /* 0x000fe20003f44070 */
[----:B------:R-:W-:Y:S02]  /*b8d0*/  IMAD.MOV R205, RZ, RZ, -R205 ;  /* 0x000000ffffcd7224 */ /* 0x000fe400078e0acd */
[----:B------:R-:W-:Y:S01]  /*b8e0*/  @!P5 IMAD.IADD R216, R216, 0x1, -R2 ;  /* 0x00000001d8d8d824 */ /* 0x000fe200078e0a02 */
[----:B------:R-:W-:Y:S01]  /*b8f0*/  ISETP.GT.U32.AND P5, PT, R2, R208, PT ;  /* 0x000000d00200720c */ /* 0x000fe20003fa4070 */
[----:B------:R-:W-:-:S04]  /*b900*/  IMAD.HI.U32 R103, R246, R194, RZ ;  /* 0x000000c2f6677227 */ /* 0x000fc800078e00ff */
[----:B------:R-:W-:Y:S02]  /*b910*/  IMAD R128, R2, R205, R128 ;  /* 0x000000cd02807224 */ /* 0x000fe400078e0280 */
[----:B------:R-:W-:Y:S02]  /*b920*/  IMAD.MOV R103, RZ, RZ, -R103 ;  /* 0x000000ffff677224 */ /* 0x000fe400078e0a67 */
[----:B------:R-:W-:Y:S01]  /*b930*/  @!P6 IMAD.IADD R218, R218, 0x1, -R2 ;  /* 0x00000001dadae824 */ /* 0x000fe200078e0a02 */
[C---:B------:R-:W-:Y:S01]  /*b940*/  ISETP.GT.U32.AND P6, PT, R2.reuse, R128, PT ;  /* 0x000000800200720c */ /* 0x040fe20003fc4070 */
[----:B------:R-:W-:Y:S01]  /*b950*/  IMAD R194, R2, R103, R194 ;  /* 0x0000006702c27224 */ /* 0x000fe200078e02c2 */
[----:B------:R-:W-:Y:S01]  /*b960*/  IABS R201, R123 ;  /* 0x0000007b00c97213 */ /* 0x000fe20000000000 */
[----:B------:R-:W-:Y:S01]  /*b970*/  IMAD.MOV.U32 R103, RZ, RZ, R191 ;  /* 0x000000ffff677224 */ /* 0x000fe200078e00bf */
[----:B------:R-:W-:Y:S01]  /*b980*/  IABS R203, R136 ;  /* 0x0000008800cb7213 */ /* 0x000fe20000000000 */
[--C-:B------:R-:W-:Y:S01]  /*b990*/  @!P2 IMAD.IADD R212, R212, 0x1, -R2.reuse ;  /* 0x00000001d4d4a824 */ /* 0x100fe200078e0a02 */
[----:B------:R-:W-:Y:S01]  /*b9a0*/  ISETP.GT.U32.AND P2, PT, R2, R216, PT ;  /* 0x000000d80200720c */ /* 0x000fe20003f44070 */
[----:B------:R-:W-:-:S02]  /*b9b0*/  @!P5 IMAD.IADD R208, R208, 0x1, -R2 ;  /* 0x00000001d0d0d824 */ /* 0x000fc400078e0a02 */
[----:B------:R-:W-:Y:S01]  /*b9c0*/  @!P4 IMAD.MOV R103, RZ, RZ, -R103 ;  /* 0x000000ffff67c224 */ /* 0x000fe200078e0a67 */
[----:B------:R-:W-:Y:S01]  /*b9d0*/  ISETP.GT.U32.AND P4, PT, R2, R218, PT ;  /* 0x000000da0200720c */ /* 0x000fe20003f84070 */
[----:B------:R-:W-:Y:S01]  /*b9e0*/  IMAD.HI.U32 R220, R246, R201, RZ ;  /* 0x000000c9f6dc7227 */ /* 0x000fe200078e00ff */
[----:B------:R-:W-:-:S03]  /*b9f0*/  ISETP.GT.U32.AND P5, PT, R2, R212, PT ;  /* 0x000000d40200720c */ /* 0x000fc60003fa4070 */
[----:B------:R-:W-:Y:S01]  /*ba00*/  @!P0 IMAD.MOV R107, RZ, RZ, -R107 ;  /* 0x000000ffff6b8224 */ /* 0x000fe200078e0a6b */
[----:B------:R-:W-:Y:S01]  /*ba10*/  ISETP.GT.U32.AND P0, PT, R2, R208, PT ;  /* 0x000000d00200720c */ /* 0x000fe20003f04070 */
[----:B------:R-:W-:-:S04]  /*ba20*/  IMAD.HI.U32 R205, R246, R203, RZ ;  /* 0x000000cbf6cd7227 */ /* 0x000fc800078e00ff */
[----:B------:R-:W-:Y:S02]  /*ba30*/  IMAD.MOV R220, RZ, RZ, -R220 ;  /* 0x000000ffffdc7224 */ /* 0x000fe400078e0adc */
[--C-:B------:R-:W-:Y:S02]  /*ba40*/  @!P6 IMAD.IADD R128, R128, 0x1, -R2.reuse ;  /* 0x000000018080e824 */ /* 0x100fe400078e0a02 */
[----:B------:R-:W-:Y:S02]  /*ba50*/  IMAD.MOV R205, RZ, RZ, -R205 ;  /* 0x000000ffffcd7224 */ /* 0x000fe400078e0acd */
[C---:B------:R-:W-:Y:S01]  /*ba60*/  IMAD R201, R2.reuse, R220, R201 ;  /* 0x000000dc02c97224 */ /* 0x040fe200078e02c9 */
[C---:B------:R-:W-:Y:S01]  /*ba70*/  ISETP.GT.U32.AND P6, PT, R2.reuse, R128, PT ;  /* 0x000000800200720c */ /* 0x040fe20003fc4070 */
[----:B------:R-:W-:Y:S01]  /*ba80*/  IMAD R191, R2, R205, R203 ;  /* 0x000000cd02bf7224 */ /* 0x000fe200078e02cb */
[----:B------:R-:W-:Y:S01]  /*ba90*/  IABS R203, R166 ;  /* 0x000000a600cb7213 */ /* 0x000fe20000000000 */
[--C-:B------:R-:W-:Y:S01]  /*baa0*/  @!P2 IMAD.IADD R216, R216, 0x1, -R2.reuse ;  /* 0x00000001d8d8a824 */ /* 0x100fe200078e0a02 */
[----:B------:R-:W-:Y:S01]  /*bab0*/  ISETP.GT.U32.AND P2, PT, R2, R201, PT ;  /* 0x000000c90200720c */ /* 0x000fe20003f44070 */
[--C-:B------:R-:W-:Y:S01]  /*bac0*/  @!P4 IMAD.IADD R218, R218, 0x1, -R2.reuse ;  /* 0x00000001dadac824 */ /* 0x100fe200078e0a02 */
[----:B------:R-:W-:Y:S01]  /*bad0*/  ISETP.GT.U32.AND P4, PT, R2, R194, PT ;  /* 0x000000c20200720c */ /* 0x000fe20003f84070 */
[--C-:B------:R-:W-:Y:S01]  /*bae0*/  @!P5 IMAD.IADD R212, R212, 0x1, -R2.reuse ;  /* 0x00000001d4d4d824 */ /* 0x100fe200078e0a02 */
[----:B------:R-:W-:Y:S01]  /*baf0*/  ISETP.GE.AND P5, PT, R111, RZ, PT ;  /* 0x000000ff6f00720c */ /* 0x000fe20003fa6270 */
[----:B------:R-:W-:Y:S01]  /*bb00*/  @!P0 IMAD.IADD R208, R208, 0x1, -R2 ;  /* 0x00000001d0d08824 */ /* 0x000fe200078e0a02 */
[----:B------:R-:W-:Y:S01]  /*bb10*/  ISETP.GT.U32.AND P0, PT, R2, R191, PT ;  /* 0x000000bf0200720c */ /* 0x000fe20003f04070 */
[----:B------:R-:W-:Y:S01]  /*bb20*/  IMAD.HI.U32 R111, R246, R203, RZ ;  /* 0x000000cbf66f7227 */ /* 0x000fe200078e00ff */
[----:B------:R-:W-:-:S03]  /*bb30*/  IABS R205, R152 ;  /* 0x0000009800cd7213 */ /* 0x000fc60000000000 */
[----:B------:R-:W-:Y:S02]  /*bb40*/  IMAD.MOV R111, RZ, RZ, -R111 ;  /* 0x000000ffff6f7224 */ /* 0x000fe400078e0a6f */
[--C-:B------:R-:W-:Y:S01]  /*bb50*/  @!P6 IMAD.IADD R128, R128, 0x1, -R2.reuse ;  /* 0x000000018080e824 */ /* 0x100fe200078e0a02 */
[----:B------:R-:W-:Y:S01]  /*bb60*/  ISETP.GE.AND P6, PT, R115, RZ, PT ;  /* 0x000000ff7300720c */ /* 0x000fe20003fc6270 */
[----:B------:R-:W-:Y:S02]  /*bb70*/  IMAD R203, R2, R111, R203 ;  /* 0x0000006f02cb7224 */ /* 0x000fe400078e02cb */
[--C-:B------:R-:W-:Y:S01]  /*bb80*/  @!P2 IMAD.IADD R201, R201, 0x1, -R2.reuse ;  /* 0x00000001c9c9a824 */ /* 0x100fe200078e0a02 */
[----:B------:R-:W-:Y:S01]  /*bb90*/  ISETP.GE.AND P2, PT, R119, RZ, PT ;  /* 0x000000ff7700720c */ /* 0x000fe20003f46270 */
[----:B------:R-:W-:Y:S02]  /*bba0*/  @!P4 IMAD.IADD R194, R194, 0x1, -R2 ;  /* 0x00000001c2c2c824 */ /* 0x000fe400078e0a02 */
[----:B------:R-:W-:-:S02]  /*bbb0*/  IMAD.MOV.U32 R111, RZ, RZ, R216 ;  /* 0x000000ffff6f7224 */ /* 0x000fc400078e00d8 */
[----:B------:R-:W-:Y:S01]  /*bbc0*/  IMAD.HI.U32 R220, R246, R205, RZ ;  /* 0x000000cdf6dc7227 */ /* 0x000fe200078e00ff */
[----:B------:R-:W-:-:S03]  /*bbd0*/  IABS R115, R187 ;  /* 0x000000bb00737213 */ /* 0x000fc60000000000 */
[----:B------:R-:W-:Y:S01]  /*bbe0*/  @!P0 IMAD.IADD R191, R191, 0x1, -R2 ;  /* 0x00000001bfbf8824 */ /* 0x000fe200078e0a02 */
[C---:B------:R-:W-:Y:S01]  /*bbf0*/  ISETP.GT.U32.AND P0, PT, R2.reuse, R201, PT ;  /* 0x000000c90200720c */ /* 0x040fe20003f04070 */
[----:B------:R-:W-:Y:S01]  /*bc00*/  @!P1 IMAD.MOV R111, RZ, RZ, -R111 ;  /* 0x000000ffff6f9224 */ /* 0x000fe200078e0a6f */
[----:B------:R-:W-:Y:S01]  /*bc10*/  ISETP.GT.U32.AND P1, PT, R2, R194, PT ;  /* 0x000000c20200720c */ /* 0x000fe20003f24070 */
[----:B------:R-:W-:Y:S01]  /*bc20*/  IMAD.MOV R220, RZ, RZ, -R220 ;  /* 0x000000ffffdc7224 */ /* 0x000fe200078e0adc */
[----:B------:R-:W-:Y:S01]  /*bc30*/  ISETP.GE.AND P4, PT, R123, RZ, PT ;  /* 0x000000ff7b00720c */ /* 0x000fe20003f86270 */
[----:B------:R-:W-:Y:S02]  /*bc40*/  IMAD.MOV.U32 R119, RZ, RZ, R212 ;  /* 0x000000ffff777224 */ /* 0x000fe400078e00d4 */
[----:B------:R-:W-:Y:S02]  /*bc50*/  IMAD.MOV.U32 R123, RZ, RZ, R208 ;  /* 0x000000ffff7b7224 */ /* 0x000fe400078e00d0 */
[----:B------:R-:W-:-:S02]  /*bc60*/  IMAD.MOV.U32 R216, RZ, RZ, R115 ;  /* 0x000000ffffd87224 */ /* 0x000fc400078e0073 */
[C---:B------:R-:W-:Y:S02]  /*bc70*/  IMAD R205, R2.reuse, R220, R205 ;  /* 0x000000dc02cd7224 */ /* 0x040fe400078e02cd */
[----:B------:R-:W-:Y:S02]  /*bc80*/  IMAD.MOV.U32 R115, RZ, RZ, R218 ;  /* 0x000000ffff737224 */ /* 0x000fe400078e00da */
[----:B------:R-:W-:Y:S01]  /*bc90*/  @!P5 IMAD.MOV R119, RZ, RZ, -R119 ;  /* 0x000000ffff77d224 */ /* 0x000fe200078e0a77 */
[----:B------:R-:W-:Y:S01]  /*bca0*/  ISETP.GT.U32.AND P5, PT, R2, R191, PT ;  /* 0x000000bf0200720c */ /* 0x000fe20003fa4070 */
[----:B------:R-:W-:Y:S01]  /*bcb0*/  @!P6 IMAD.MOV R123, RZ, RZ, -R123 ;  /* 0x000000ffff7be224 */ /* 0x000fe200078e0a7b */
[----:B------:R-:W-:Y:S01]  /*bcc0*/  ISETP.GE.AND P6, PT, R132, RZ, PT ;  /* 0x000000ff8400720c */ /* 0x000fe20003fc6270 */
[----:B------:R-:W-:Y:S01]  /*bcd0*/  @!P3 IMAD.MOV R115, RZ, RZ, -R115 ;  /* 0x000000ffff73b224 */ /* 0x000fe200078e0a73 */
[C---:B------:R-:W-:Y:S01]  /*bce0*/  ISETP.GT.U32.AND P3, PT, R2.reuse, R205, PT ;  /* 0x000000cd0200720c */ /* 0x040fe20003f64070 */
[----:B------:R-:W-:Y:S01]  /*bcf0*/  @!P2 IMAD.MOV R128, RZ, RZ, -R128 ;  /* 0x000000ffff80a224 */ /* 0x000fe200078e0a80 */
[----:B------:R-:W-:Y:S01]  /*bd00*/  ISETP.GT.U32.AND P2, PT, R2, R203, PT ;  /* 0x000000cb0200720c */ /* 0x000fe20003f44070 */
[----:B------:R-:W-:-:S04]  /*bd10*/  IMAD.HI.U32 R132, R246, R216, RZ ;  /* 0x000000d8f6847227 */ /* 0x000fc800078e00ff */
[--C-:B------:R-:W-:Y:S01]  /*bd20*/  @!P0 IMAD.IADD R201, R201, 0x1, -R2.reuse ;  /* 0x00000001c9c98824 */ /* 0x100fe200078e0a02 */
[----:B------:R-:W-:Y:S01]  /*bd30*/  ISETP.GE.AND P0, PT, R136, RZ, PT ;  /* 0x000000ff8800720c */ /* 0x000fe20003f06270 */
[----:B------:R-:W-:Y:S01]  /*bd40*/  @!P1 IMAD.IADD R194, R194, 0x1, -R2 ;  /* 0x00000001c2c29824 */ /* 0x000fe200078e0a02 */
[----:B------:R-:W-:Y:S01]  /*bd50*/  ISETP.GE.AND P1, PT, R152, RZ, PT ;  /* 0x000000ff9800720c */ /* 0x000fe20003f26270 */
[----:B------:R-:W-:Y:S02]  /*bd60*/  IMAD.MOV R152, RZ, RZ, -R132 ;  /* 0x000000ffff987224 */ /* 0x000fe400078e0a84 */
[----:B------:R-:W-:Y:S02]  /*bd70*/  IMAD.MOV.U32 R136, RZ, RZ, R194 ;  /* 0x000000ffff887224 */ /* 0x000fe400078e00c2 */
[----:B------:R-:W-:Y:S02]  /*bd80*/  @!P5 IMAD.IADD R191, R191, 0x1, -R2 ;  /* 0x00000001bfbfd824 */ /* 0x000fe400078e0a02 */
[----:B------:R-:W-:Y:S01]  /*bd90*/  IMAD R152, R2, R152, R216 ;  /* 0x0000009802987224 */ /* 0x000fe200078e02d8 */
[----:B------:R-:W-:Y:S01]  /*bda0*/  IABS R216, R140 ;  /* 0x0000008c00d87213 */ /* 0x000fe20000000000 */
[----:B------:R-:W-:Y:S01]  /*bdb0*/  @!P6 IMAD.MOV R136, RZ, RZ, -R136 ;  /* 0x000000ffff88e224 */ /* 0x000fe200078e0a88 */
[----:B------:R-:W-:Y:S01]  /*bdc0*/  ISETP.GE.AND P6, PT, R140, RZ, PT ;  /* 0x000000ff8c00720c */ /* 0x000fe20003fc6270 */
[----:B------:R-:W-:-:S02]  /*bdd0*/  @!P3 IMAD.IADD R205, R205, 0x1, -R2 ;  /* 0x00000001cdcdb824 */ /* 0x000fc400078e0a02 */
[----:B------:R-:W-:Y:S02]  /*bde0*/  IMAD.MOV.U32 R132, RZ, RZ, R201 ;  /* 0x000000ffff847224 */ /* 0x000fe400078e00c9 */
[----:B------:R-:W-:Y:S02]  /*bdf0*/  @!P2 IMAD.IADD R203, R203, 0x1, -R2 ;  /* 0x00000001cbcba824 */ /* 0x000fe400078e0a02 */
[----:B------:R-:W-:Y:S01]  /*be00*/  IMAD.MOV.U32 R140, RZ, RZ, R191 ;  /* 0x000000ffff8c7224 */ /* 0x000fe200078e00bf */
[C---:B------:R-:W-:Y:S01]  /*be10*/  ISETP.GT.U32.AND P2, PT, R2.reuse, R205, PT ;  /* 0x000000cd0200720c */ /* 0x040fe20003f44070 */
[----:B------:R-:W-:Y:S01]  /*be20*/  @!P4 IMAD.MOV R132, RZ, RZ, -R132 ;  /* 0x000000ffff84c224 */ /* 0x000fe200078e0a84 */
[C---:B------:R-:W-:Y:S01]  /*be30*/  ISETP.GT.U32.AND P4, PT, R2.reuse, R203, PT ;  /* 0x000000cb0200720c */ /* 0x040fe20003f84070 */
[----:B------:R-:W-:Y:S01]  /*be40*/  @!P0 IMAD.MOV R140, RZ, RZ, -R140 ;  /* 0x000000ffff8c8224 */ /* 0x000fe200078e0a8c */
[----:B------:R-:W-:Y:S02]  /*be50*/  ISETP.GT.U32.AND P0, PT, R2, R152, PT ;  /* 0x000000980200720c */ /* 0x000fe40003f04070 */
[----:B------:R-:W-:-:S02]  /*be60*/  ISETP.GE.AND P5, PT, R166, RZ, PT ;  /* 0x000000ffa600720c */ /* 0x000fc40003fa6270 */
[----:B------:R-:W-:Y:S02]  /*be70*/  ISETP.GE.AND P3, PT, R187, RZ, PT ;  /* 0x000000ffbb00720c */ /* 0x000fe40003f66270 */
[----:B------:R-:W-:Y:S02]  /*be80*/  IABS R166, R144 ;  /* 0x0000009000a67213 */ /* 0x000fe40000000000 */
[----:B------:R-:W-:Y:S01]  /*be90*/  IABS R187, R148 ;  /* 0x0000009400bb7213 */ /* 0x000fe20000000000 */
[--C-:B------:R-:W-:Y:S01]  /*bea0*/  @!P2 IMAD.IADD R205, R205, 0x1, -R2.reuse ;  /* 0x00000001cdcda824 */ /* 0x100fe200078e0a02 */
[----:B------:R-:W-:Y:S01]  /*beb0*/  ISETP.GE.AND P2, PT, R144, RZ, PT ;  /* 0x000000ff9000720c */ /* 0x000fe20003f46270 */
[--C-:B------:R-:W-:Y:S01]  /*bec0*/  @!P4 IMAD.IADD R203, R203, 0x1, -R2.reuse ;  /* 0x00000001cbcbc824 */ /* 0x100fe200078e0a02 */
[----:B------:R-:W-:Y:S01]  /*bed0*/  ISETP.GE.AND P4, PT, R148, RZ, PT ;  /* 0x000000ff9400720c */ /* 0x000fe20003f86270 */
[----:B------:R-:W-:Y:S02]  /*bee0*/  @!P0 IMAD.IADD R152, R152, 0x1, -R2 ;  /* 0x0000000198988824 */ /* 0x000fe400078e0a02 */
[----:B------:R-:W-:-:S04]  /*bef0*/  IMAD.HI.U32 R144, R246, R166, RZ ;  /* 0x000000a6f6907227 */ /* 0x000fc800078e00ff */
[----:B------:R-:W-:Y:S01]  /*bf00*/  IMAD.HI.U32 R148, R246, R187, RZ ;  /* 0x000000bbf6947227 */ /* 0x000fe200078e00ff */
[----:B------:R-:W-:-:S03]  /*bf10*/  ISETP.GT.U32.AND P0, PT, R2, R152, PT ;  /* 0x000000980200720c */ /* 0x000fc60003f04070 */
[----:B------:R-:W-:-:S04]  /*bf20*/  IMAD.HI.U32 R194, R246, R216, RZ ;  /* 0x000000d8f6c27227 */ /* 0x000fc800078e00ff */
[----:B------:R-:W-:Y:S02]  /*bf30*/  IMAD.MOV R144, RZ, RZ, -R144 ;  /* 0x000000ffff907224 */ /* 0x000fe400078e0a90 */
[----:B------:R-:W-:Y:S02]  /*bf40*/  IMAD.MOV R148, RZ, RZ, -R148 ;  /* 0x000000ffff947224 */ /* 0x000fe400078e0a94 */
[----:B------:R-:W-:Y:S02]  /*bf50*/  IMAD.MOV R194, RZ, RZ, -R194 ;  /* 0x000000ffffc27224 */ /* 0x000fe400078e0ac2 */
[C---:B------:R-:W-:Y:S02]  /*bf60*/  IMAD R166, R2.reuse, R144, R166 ;  /* 0x0000009002a67224 */ /* 0x040fe400078e02a6 */
[C---:B------:R-:W-:Y:S01]  /*bf70*/  IMAD R187, R2.reuse, R148, R187 ;  /* 0x0000009402bb7224 */ /* 0x040fe200078e02bb */
[----:B------:R-:W-:Y:S01]  /*bf80*/  IABS R191, R156 ;  /* 0x0000009c00bf7213 */ /* 0x000fe20000000000 */
[----:B------:R-:W-:-:S02]  /*bf90*/  IMAD R216, R2, R194, R216 ;  /* 0x000000c202d87224 */ /* 0x000fc400078e02d8 */
[----:B------:R-:W-:Y:S02]  /*bfa0*/  IMAD.MOV.U32 R144, RZ, RZ, R205 ;  /* 0x000000ffff907224 */ /* 0x000fe400078e00cd */
[----:B------:R-:W-:Y:S02]  /*bfb0*/  IMAD.MOV.U32 R148, RZ, RZ, R203 ;  /* 0x000000ffff947224 */ /* 0x000fe400078e00cb */
[----:B------:R-:W-:Y:S01]  /*bfc0*/  @!P1 IMAD.MOV R144, RZ, RZ, -R144 ;  /* 0x000000ffff909224 */ /* 0x000fe200078e0a90 */
[C---:B------:R-:W-:Y:S01]  /*bfd0*/  ISETP.GT.U32.AND P1, PT, R2.reuse, R216, PT ;  /* 0x000000d80200720c */ /* 0x040fe20003f24070 */
[----:B------:R-:W-:Y:S01]  /*bfe0*/  @!P5 IMAD.MOV R148, RZ, RZ, -R148 ;  /* 0x000000ffff94d224 */ /* 0x000fe200078e0a94 */
[----:B------:R-:W-:Y:S01]  /*bff0*/  ISETP.GT.U32.AND P5, PT, R2, R166, PT ;  /* 0x000000a60200720c */ /* 0x000fe20003fa4070 */
[----:B------:R-:W-:-:S04]  /*c000*/  IMAD.HI.U32 R201, R246, R191, RZ ;  /* 0x000000bff6c97227 */ /* 0x000fc800078e00ff */
[----:B------:R-:W-:Y:S01]  /*c010*/  @!P0 IMAD.IADD R152, R152, 0x1, -R2 ;  /* 0x0000000198988824 */ /* 0x000fe200078e0a02 */
[----:B------:R-:W-:Y:S01]  /*c020*/  ISETP.GT.U32.AND P0, PT, R2, R187, PT ;  /* 0x000000bb0200720c */ /* 0x000fe20003f04070 */
[----:B------:R-:W-:Y:S01]  /*c030*/  IMAD.MOV R203, RZ, RZ, -R201 ;  /* 0x000000ffffcb7224 */ /* 0x000fe200078e0ac9 */
[----:B------:R-:W-:-:S03]  /*c040*/  IABS R201, R163 ;  /* 0x000000a300c97213 */ /* 0x000fc60000000000 */
[----:B------:R-:W-:Y:S02]  /*c050*/  IMAD R203, R2, R203, R191 ;  /* 0x000000cb02cb7224 */ /* 0x000fe400078e02bf */
[--C-:B------:R-:W-:Y:S02]  /*c060*/  @!P1 IMAD.IADD R216, R216, 0x1, -R2.reuse ;  /* 0x00000001d8d89824 */ /* 0x100fe400078e0a02 */
[--C-:B------:R-:W-:Y:S01]  /*c070*/  @!P5 IMAD.IADD R166, R166, 0x1, -R2.reuse ;  /* 0x00000001a6a6d824 */ /* 0x100fe200078e0a02 */
[C---:B------:R-:W-:Y:S01]  /*c080*/  ISETP.GT.U32.AND P1, PT, R2.reuse, R203, PT ;  /* 0x000000cb0200720c */ /* 0x040fe20003f24070 */
[----:B------:R-:W-:Y:S01]  /*c090*/  IMAD.MOV.U32 R191, RZ, RZ, R201 ;  /* 0x000000ffffbf7224 */ /* 0x000fe200078e00c9 */
[----:B------:R-:W-:Y:S01]  /*c0a0*/  IABS R194, R159 ;  /* 0x0000009f00c27213 */ /* 0x000fe20000000000 */
[----:B------:R-:W-:Y:S02]  /*c0b0*/  @!P0 IMAD.IADD R187, R187, 0x1, -R2 ;  /* 0x00000001bbbb8824 */ /* 0x000fe400078e0a02 */
[----:B------:R-:W-:Y:S01]  /*c0c0*/  @!P3 IMAD.MOV R152, RZ, RZ, -R152 ;  /* 0x000000ffff98b224 */ /* 0x000fe200078e0a98 */
[----:B------:R-:W-:Y:S01]  /*c0d0*/  ISETP.GT.U32.AND P3, PT, R2, R166, PT ;  /* 0x000000a60200720c */ /* 0x000fe20003f64070 */
[----:B------:R-:W-:Y:S01]  /*c0e0*/  IMAD.HI.U32 R208, R246, R191, RZ ;  /* 0x000000bff6d07227 */ /* 0x000fe200078e00ff */
[----:B------:R-:W-:-:S02]  /*c0f0*/  ISETP.GT.U32.AND P5, PT, R2, R216, PT ;  /* 0x000000d80200720c */ /* 0x000fc40003fa4070 */
[----:B------:R-:W-:Y:S01]  /*c100*/  ISETP.GT.U32.AND P0, PT, R2, R187, PT ;  /* 0x000000bb0200720c */ /* 0x000fe20003f04070 */
[----:B------:R-:W-:-:S04]  /*c110*/  IMAD.HI.U32 R205, R246, R194, RZ ;  /* 0x000000c2f6cd7227 */ /* 0x000fc800078e00ff */
[----:B------:R-:W-:Y:S02]  /*c120*/  IMAD.MOV R208, RZ, RZ, -R208 ;  /* 0x000000ffffd07224 */ /* 0x000fe400078e0ad0 */
[----:B------:R-:W-:Y:S02]  /*c130*/  IMAD.MOV R205, RZ, RZ, -R205 ;  /* 0x000000ffffcd7224 */ /* 0x000fe400078e0acd */
[----:B------:R-:W-:Y:S02]  /*c140*/  @!P1 IMAD.IADD R203, R203, 0x1, -R2 ;  /* 0x00000001cbcb9824 */ /* 0x000fe400078e0a02 */
[C---:B------:R-:W-:Y:S02]  /*c150*/  IMAD R191, R2.reuse, R208, R191 ;  /* 0x000000d002bf7224 */ /* 0x040fe400078e02bf */
[----:B------:R-:W-:Y:S01]  /*c160*/  IMAD R194, R2, R205, R194 ;  /* 0x000000cd02c27224 */ /* 0x000fe200078e02c2 */
[----:B------:R-:W-:Y:S01]  /*c170*/  IABS R201, R177 ;  /* 0x000000b100c97213 */ /* 0x000fe20000000000 */
[--C-:B------:R-:W-:Y:S01]  /*c180*/  @!P3 IMAD.IADD R166, R166, 0x1, -R2.reuse ;  /* 0x00000001a6a6b824 */ /* 0x100fe200078e0a02 */
[----:B------:R-:W-:Y:S01]  /*c190*/  IABS R205, R180 ;  /* 0x000000b400cd7213 */ /* 0x000fe20000000000 */
[----:B------:R-:W-:Y:S01]  /*c1a0*/  @!P5 IMAD.IADD R216, R216, 0x1, -R2 ;  /* 0x00000001d8d8d824 */ /* 0x000fe200078e0a02 */
[----:B------:R-:W-:-:S02]  /*c1b0*/  ISETP.GT.U32.AND P1, PT, R2, R203, PT ;  /* 0x000000cb0200720c */ /* 0x000fc40003f24070 */
[C---:B------:R-:W-:Y:S01]  /*c1c0*/  ISETP.GT.U32.AND P3, PT, R2.reuse, R191, PT ;  /* 0x000000bf0200720c */ /* 0x040fe20003f64070 */
[----:B------:R-:W-:Y:S01]  /*c1d0*/  @!P0 IMAD.IADD R187, R187, 0x1, -R2 ;  /* 0x00000001bbbb8824 */ /* 0x000fe200078e0a02 */
[----:B------:R-:W-:Y:S01]  /*c1e0*/  ISETP.GT.U32.AND P5, PT, R2, R194, PT ;  /* 0x000000c20200720c */ /* 0x000fe20003fa4070 */
[----:B------:R-:W-:Y:S01]  /*c1f0*/  IMAD.HI.U32 R208, R246, R201, RZ ;  /* 0x000000c9f6d07227 */ /* 0x000fe200078e00ff */
[----:B------:R-:W-:-:S03]  /*c200*/  ISETP.GE.AND P0, PT, R156, RZ, PT ;  /* 0x000000ff9c00720c */ /* 0x000fc60003f06270 */
[----:B------:R-:W-:-:S04]  /*c210*/  IMAD.HI.U32 R156, R246, R205, RZ ;  /* 0x000000cdf69c7227 */ /* 0x000fc800078e00ff */
[----:B------:R-:W-:Y:S02]  /*c220*/  IMAD.MOV R208, RZ, RZ, -R208 ;  /* 0x000000ffffd07224 */ /* 0x000fe400078e0ad0 */
[----:B------:R-:W-:Y:S02]  /*c230*/  IMAD.MOV R156, RZ, RZ, -R156 ;  /* 0x000000ffff9c7224 */ /* 0x000fe400078e0a9c */
[C---:B------:R-:W-:Y:S02]  /*c240*/  IMAD R201, R2.reuse, R208, R201 ;  /* 0x000000d002c97224 */ /* 0x040fe400078e02c9 */
[----:B------:R-:W-:Y:S01]  /*c250*/  IMAD R205, R2, R156, R205 ;  /* 0x0000009c02cd7224 */ /* 0x000fe200078e02cd */
[----:B------:R-:W-:Y:S01]  /*c260*/  IABS R212, R170 ;  /* 0x000000aa00d47213 */ /* 0x000fe20000000000 */
[--C-:B------:R-:W-:Y:S02]  /*c270*/  @!P1 IMAD.IADD R203, R203, 0x1, -R2.reuse ;  /* 0x00000001cbcb9824 */ /* 0x100fe400078e0a02 */
[----:B------:R-:W-:-:S02]  /*c280*/  @!P3 IMAD.IADD R191, R191, 0x1, -R2 ;  /* 0x00000001bfbfb824 */ /* 0x000fc400078e0a02 */
[----:B------:R-:W-:Y:S02]  /*c290*/  IMAD.MOV.U32 R156, RZ, RZ, R216 ;  /* 0x000000ffff9c7224 */ /* 0x000fe400078e00d8 */
[----:B------:R-:W-:Y:S01]  /*c2a0*/  @!P5 IMAD.IADD R194, R194, 0x1, -R2 ;  /* 0x00000001c2c2d824 */ /* 0x000fe200078e0a02 */
[----:B------:R-:W-:Y:S01]  /*c2b0*/  ISETP.GE.AND P5, PT, R159, RZ, PT ;  /* 0x000000ff9f00720c */ /* 0x000fe20003fa6270 */
[----:B------:R-:W-:Y:S01]  /*c2c0*/  IMAD.MOV.U32 R159, RZ, RZ, R166 ;  /* 0x000000ffff9f7224 */ /* 0x000fe200078e00a6 */
[C---:B------:R-:W-:Y:S01]  /*c2d0*/  ISETP.GT.U32.AND P1, PT, R2.reuse, R201, PT ;  /* 0x000000c90200720c */ /* 0x040fe20003f24070 */
[----:B------:R-:W-:Y:S01]  /*c2e0*/  @!P6 IMAD.MOV R156, RZ, RZ, -R156 ;  /* 0x000000ffff9ce224 */ /* 0x000fe200078e0a9c */
[----:B------:R-:W-:Y:S01]  /*c2f0*/  IABS R208, R173 ;  /* 0x000000ad00d07213 */ /* 0x000fe20000000000 */
[----:B------:R-:W-:Y:S01]  /*c300*/  IMAD.MOV.U32 R166, RZ, RZ, R203 ;  /* 0x000000ffffa67224 */ /* 0x000fe200078e00cb */
[----:B------:R-:W-:Y:S01]  /*c310*/  ISETP.GT.U32.AND P6, PT, R2, R191, PT ;  /* 0x000000bf0200720c */ /* 0x000fe20003fc4070 */
[----:B------:R-:W-:-:S04]  /*c320*/  IMAD.HI.U32 R218, R246, R212, RZ ;  /* 0x000000d4f6da7227 */ /* 0x000fc800078e00ff */
[----:B------:R-:W-:Y:S01]  /*c330*/  @!P0 IMAD.MOV R166, RZ, RZ, -R166 ;  /* 0x000000ffffa68224 */ /* 0x000fe200078e0aa6 */
[----:B------:R-:W-:Y:S01]  /*c340*/  ISETP.GT.U32.AND P0, PT, R2, R205, PT ;  /* 0x000000cd0200720c */ /* 0x000fe20003f04070 */
[----:B------:R-:W-:-:S04]  /*c350*/  IMAD.HI.U32 R216, R246, R208, RZ ;  /* 0x000000d0f6d87227 */ /* 0x000fc800078e00ff */
[----:B------:R-:W-:Y:S02]  /*c360*/  IMAD.MOV R218, RZ, RZ, -R218 ;  /* 0x000000ffffda7224 */ /* 0x000fe400078e0ada */
[----:B------:R-:W-:Y:S02]  /*c370*/  IMAD.MOV R216, RZ, RZ, -R216 ;  /* 0x000000ffffd87224 */ /* 0x000fe400078e0ad8 */
[C---:B------:R-:W-:Y:S01]  /*c380*/  IMAD R203, R2.reuse, R218, R212 ;  /* 0x000000da02cb7224 */ /* 0x040fe200078e02d4 */
[----:B------:R-:W-:Y:S01]  /*c390*/  ISETP.GE.AND P3, PT, R163, RZ, PT ;  /* 0x000000ffa300720c */ /* 0x000fe20003f66270 */
[----:B------:R-:W-:Y:S01]  /*c3a0*/  @!P1 IMAD.IADD R201, R201, 0x1, -R2 ;  /* 0x00000001c9c99824 */ /* 0x000fe200078e0a02 */
[C---:B------:R-:W-:Y:S01]  /*c3b0*/  ISETP.GT.U32.AND P1, PT, R2.reuse, R194, PT ;  /* 0x000000c20200720c */ /* 0x040fe20003f24070 */
[----:B------:R-:W-:Y:S02]  /*c3c0*/  IMAD.MOV.U32 R163, RZ, RZ, R187 ;  /* 0x000000ffffa37224 */ /* 0x000fe400078e00bb */
[----:B------:R-:W-:-:S02]  /*c3d0*/  IMAD R187, R2, R216, R208 ;  /* 0x000000d802bb7224 */ /* 0x000fc400078e02d0 */
[--C-:B------:R-:W-:Y:S01]  /*c3e0*/  @!P6 IMAD.IADD R191, R191, 0x1, -R2.reuse ;  /* 0x00000001bfbfe824 */ /* 0x100fe200078e0a02 */
[C---:B------:R-:W-:Y:S01]  /*c3f0*/  ISETP.GT.U32.AND P6, PT, R2.reuse, R203, PT ;  /* 0x000000cb0200720c */ /* 0x040fe20003fc4070 */
[----:B------:R-:W-:Y:S01]  /*c400*/  @!P2 IMAD.MOV R159, RZ, RZ, -R159 ;  /* 0x000000ffff9fa224 */ /* 0x000fe200078e0a9f */
[C---:B------:R-:W-:Y:S01]  /*c410*/  ISETP.GT.U32.AND P2, PT, R2.reuse, R201, PT ;  /* 0x000000c90200720c */ /* 0x040fe20003f44070 */
[--C-:B------:R-:W-:Y:S01]  /*c420*/  @!P0 IMAD.IADD R205, R205, 0x1, -R2.reuse ;  /* 0x00000001cdcd8824 */ /* 0x100fe200078e0a02 */
[----:B------:R-:W-:Y:S01]  /*c430*/  ISETP.GT.U32.AND P0, PT, R2, R187, PT ;  /* 0x000000bb0200720c */ /* 0x000fe20003f04070 */
[----:B------:R-:W-:Y:S02]  /*c440*/  @!P4 IMAD.MOV R163, RZ, RZ, -R163 ;  /* 0x000000ffffa3c224 */ /* 0x000fe400078e0aa3 */
[----:B------:R-:W-:Y:S01]  /*c450*/  @!P1 IMAD.IADD R194, R194, 0x1, -R2 ;  /* 0x00000001c2c29824 */ /* 0x000fe200078e0a02 */
[----:B------:R-:W-:Y:S02]  /*c460*/  ISETP.GE.AND P1, PT, R180, RZ, PT ;  /* 0x000000ffb400720c */ /* 0x000fe40003f26270 */
[----:B------:R-:W-:-:S02]  /*c470*/  ISETP.GE.AND P4, PT, R177, RZ, PT ;  /* 0x000000ffb100720c */ /* 0x000fc40003f86270 */
[----:B------:R-:W-:Y:S01]  /*c480*/  IABS R180, R198 ;  /* 0x000000c600b47213 */ /* 0x000fe20000000000 */
[--C-:B------:R-:W-:Y:S01]  /*c490*/  @!P6 IMAD.IADD R203, R203, 0x1, -R2.reuse ;  /* 0x00000001cbcbe824 */ /* 0x100fe200078e0a02 */
[----:B------:R-:W-:Y:S01]  /*c4a0*/  IABS R177, R184 ;  /* 0x000000b800b17213 */ /* 0x000fe20000000000 */
[----:B------:R-:W-:Y:S01]  /*c4b0*/  @!P2 IMAD.IADD R201, R201, 0x1, -R2 ;  /* 0x00000001c9c9a824 */ /* 0x000fe200078e0a02 */
[----:B------:R-:W-:Y:S01]  /*c4c0*/  ISETP.GE.AND P2, PT, R170, RZ, PT ;  /* 0x000000ffaa00720c */ /* 0x000fe20003f46270 */
[----:B------:R-:W-:Y:S01]  /*c4d0*/  IMAD.MOV.U32 R170, RZ, RZ, R194 ;  /* 0x000000ffffaa7224 */ /* 0x000fe200078e00c2 */
[C---:B------:R-:W-:Y:S01]  /*c4e0*/  ISETP.GT.U32.AND P6, PT, R2.reuse, R205, PT ;  /* 0x000000cd0200720c */ /* 0x040fe20003fc4070 */
[----:B------:R-:W-:Y:S01]  /*c4f0*/  @!P0 IMAD.IADD R187, R187, 0x1, -R2 ;  /* 0x00000001bbbb8824 */ /* 0x000fe200078e0a02 */
[----:B------:R-:W-:Y:S01]  /*c500*/  ISETP.GT.U32.AND P0, PT, R2, R203, PT ;  /* 0x000000cb0200720c */ /* 0x000fe20003f04070 */
[----:B------:R-:W-:-:S04]  /*c510*/  IMAD.HI.U32 R194, R246, R180, RZ ;  /* 0x000000b4f6c27227 */ /* 0x000fc800078e00ff */
[----:B------:R-:W-:-:S04]  /*c520*/  IMAD.HI.U32 R212, R246, R177, RZ ;  /* 0x000000b1f6d47227 */ /* 0x000fc800078e00ff */
[----:B------:R-:W-:Y:S02]  /*c530*/  IMAD.MOV R194, RZ, RZ, -R194 ;  /* 0x000000ffffc27224 */ /* 0x000fe400078e0ac2 */
[----:B------:R-:W-:Y:S01]  /*c540*/  @!P5 IMAD.MOV R170, RZ, RZ, -R170 ;  /* 0x000000ffffaad224 */ /* 0x000fe200078e0aaa */
[----:B------:R-:W-:Y:S01]  /*c550*/  ISETP.GE.AND P5, PT, R173, RZ, PT ;  /* 0x000000ffad00720c */ /* 0x000fe20003fa6270 */
[----:B------:R-:W-:Y:S02]  /*c560*/  IMAD.MOV R212, RZ, RZ, -R212 ;  /* 0x000000ffffd47224 */ /* 0x000fe400078e0ad4 */
[----:B------:R-:W-:Y:S02]  /*c570*/  IMAD.MOV.U32 R173, RZ, RZ, R191 ;  /* 0x000000ffffad7224 */ /* 0x000fe400078e00bf */
[C---:B------:R-:W-:Y:S02]  /*c580*/  IMAD R191, R2.reuse, R194, R180 ;  /* 0x000000c202bf7224 */ /* 0x040fe400078e02b4 */
[C---:B------:R-:W-:Y:S01]  /*c590*/  IMAD R194, R2.reuse, R212, R177 ;  /* 0x000000d402c27224 */ /* 0x040fe200078e02b1 */
[----:B------:R-:W-:Y:S01]  /*c5a0*/  IABS R208, R175 ;  /* 0x000000af00d07213 */ /* 0x000fe20000000000 */
[--C-:B------:R-:W-:Y:S01]  /*c5b0*/  @!P6 IMAD.IADD R205, R205, 0x1, -R2.reuse ;  /* 0x00000001cdcde824 */ /* 0x100fe200078e0a02 */
[C---:B------:R-:W-:Y:S01]  /*c5c0*/  ISETP.GT.U32.AND P6, PT, R2.reuse, R191, PT ;  /* 0x000000bf0200720c */ /* 0x040fe20003fc4070 */
[----:B------:R-:W-:Y:S01]  /*c5d0*/  @!P0 IMAD.IADD R203, R203, 0x1, -R2 ;  /* 0x00000001cbcb8824 */ /* 0x000fe200078e0a02 */
[----:B------:R-:W-:Y:S01]  /*c5e0*/  ISETP.GT.U32.AND P0, PT, R2, R194, PT ;  /* 0x000000c20200720c */ /* 0x000fe20003f04070 */
[----:B------:R-:W-:-:S04]  /*c5f0*/  IMAD.HI.U32 R180, R246, R208, RZ ;  /* 0x000000d0f6b47227 */ /* 0x000fc800078e00ff */
[----:B------:R-:W-:Y:S02]  /*c600*/  IMAD.MOV.U32 R177, RZ, RZ, R201 ;  /* 0x000000ffffb17224 */ /* 0x000fe400078e00c9 */
[----:B------:R-:W-:Y:S02]  /*c610*/  IMAD.MOV R201, RZ, RZ, -R180 ;  /* 0x000000ffffc97224 */ /* 0x000fe400078e0ab4 */
[----:B------:R-:W-:Y:S01]  /*c620*/  @!P4 IMAD.MOV R177, RZ, RZ, -R177 ;  /* 0x000000ffffb1c224 */ /* 0x000fe200078e0ab1 */
[----:B------:R-:W-:Y:S01]  /*c630*/  ISETP.GE.AND P4, PT, R198, RZ, PT ;  /* 0x000000ffc600720c */ /* 0x000fe20003f86270 */
[----:B------:R-:W-:Y:S02]  /*c640*/  IMAD.MOV.U32 R180, RZ, RZ, R205 ;  /* 0x000000ffffb47224 */ /* 0x000fe400078e00cd */
[----:B------:R-:W-:Y:S01]  /*c650*/  @!P3 IMAD.MOV R173, RZ, RZ, -R173 ;  /* 0x000000ffffadb224 */ /* 0x000fe200078e0aad */
[C---:B------:R-:W-:Y:S01]  /*c660*/  ISETP.GT.U32.AND P3, PT, R2.reuse, R187, PT ;  /* 0x000000bb0200720c */ /* 0x040fe20003f64070 */
[----:B------:R-:W-:Y:S01]  /*c670*/  IMAD R198, R2, R201, R208 ;  /* 0x000000c902c67224 */ /* 0x000fe200078e02d0 */
[----:B------:R-:W-:Y:S01]  /*c680*/  IABS R201, R189 ;  /* 0x000000bd00c97213 */ /* 0x000fe20000000000 */
[----:B------:R-:W-:-:S02]  /*c690*/  @!P6 IMAD.IADD R191, R191, 0x1, -R2 ;  /* 0x00000001bfbfe824 */ /* 0x000fc400078e0a02 */
[----:B------:R-:W-:Y:S02]  /*c6a0*/  @!P0 IMAD.IADD R194, R194, 0x1, -R2 ;  /* 0x00000001c2c28824 */ /* 0x000fe400078e0a02 */
[----:B------:R-:W-:Y:S01]  /*c6b0*/  @!P1 IMAD.MOV R180, RZ, RZ, -R180 ;  /* 0x000000ffffb49224 */ /* 0x000fe200078e0ab4 */
[----:B------:R-:W-:Y:S01]  /*c6c0*/  ISETP.GE.AND P1, PT, R184, RZ, PT ;  /* 0x000000ffb800720c */ /* 0x000fe20003f26270 */
[----:B------:R-:W-:Y:S01]  /*c6d0*/  IMAD.MOV.U32 R184, RZ, RZ, R203 ;  /* 0x000000ffffb87224 */ /* 0x000fe200078e00cb */
[----:B------:R-:W-:Y:S01]  /*c6e0*/  ISETP.GT.U32.AND P6, PT, R2, R191, PT ;  /* 0x000000bf0200720c */ /* 0x000fe20003fc4070 */
[----:B------:R-:W-:Y:S01]  /*c6f0*/  IMAD.HI.U32 R203, R246, R201, RZ ;  /* 0x000000c9f6cb7227 */ /* 0x000fe200078e00ff */
[C---:B------:R-:W-:Y:S01]  /*c700*/  ISETP.GT.U32.AND P0, PT, R2.reuse, R194, PT ;  /* 0x000000c20200720c */ /* 0x040fe20003f04070 */
[----:B------:R0:W-:Y:S02]  /*c710*/  STL [R1+0x1960], R4 ;  /* 0x0019600401007387 */ /* 0x0001e40000100800 */
[----:B------:R-:W-:Y:S01]  /*c720*/  IMAD.MOV R203, RZ, RZ, -R203 ;  /* 0x000000ffffcb7224 */ /* 0x000fe200078e0acb */
[----:B------:R-:W-:Y:S01]  /*c730*/  IABS R205, R168 ;  /* 0x000000a800cd7213 */ /* 0x000fe20000000000 */
[----:B------:R-:W-:Y:S01]  /*c740*/  @!P3 IMAD.IADD R187, R187, 0x1, -R2 ;  /* 0x00000001bbbbb824 */ /* 0x000fe200078e0a02 */
[C---:B------:R-:W-:Y:S01]  /*c750*/  ISETP.GT.U32.AND P3, PT, R2.reuse, R198, PT ;  /* 0x000000c60200720c */ /* 0x040fe20003f64070 */
[----:B------:R-:W-:Y:S01]  /*c760*/  IMAD R201, R2, R203, R201 ;  /* 0x000000cb02c97224 */ /* 0x000fe200078e02c9 */
[----:B------:R-:W-:Y:S01]  /*c770*/  IABS R208, R142 ;  /* 0x0000008e00d07213 */ /* 0x000fe20000000000 */
[----:B0-----:R-:W2:Y:S01]  /*c780*/  LDL.LU R4, [R1+0x24] ;  /* 0x0000240001047983 */ /* 0x001ea20000300800 */
[----:B------:R-:W-:Y:S01]  /*c790*/  @!P2 IMAD.MOV R184, RZ, RZ, -R184 ;  /* 0x000000ffffb8a224 */ /* 0x000fe200078e0ab8 */
[----:B------:R-:W-:Y:S01]  /*c7a0*/  ISETP.GE.AND P2, PT, R175, RZ, PT ;  /* 0x000000ffaf00720c */ /* 0x000fe20003f46270 */
[--C-:B------:R-:W-:Y:S01]  /*c7b0*/  @!P6 IMAD.IADD R191, R191, 0x1, -R2.reuse ;  /* 0x00000001bfbfe824 */ /* 0x100fe200078e0a02 */
[----:B------:R-:W-:Y:S01]  /*c7c0*/  ISETP.GE.AND P6, PT, R189, RZ, PT ;  /* 0x000000ffbd00720c */ /* 0x000fe20003fc6270 */
[----:B------:R-:W-:Y:S01]  /*c7d0*/  @!P0 IMAD.IADD R194, R194, 0x1, -R2 ;  /* 0x00000001c2c28824 */ /* 0x000fe200078e0a02 */
[----:B------:R-:W-:Y:S01]  /*c7e0*/  ISETP.GT.U32.AND P0, PT, R2, R201, PT ;  /* 0x000000c90200720c */ /* 0x000fe20003f04070 */
[----:B------:R-:W-:Y:S01]  /*c7f0*/  IMAD.HI.U32 R175, R246, R205, RZ ;  /* 0x000000cdf6af7227 */ /* 0x000fe200078e00ff */
[----:B------:R-:W-:-:S03]  /*c800*/  IABS R212, R146 ;  /* 0x0000009200d47213 */ /* 0x000fc60000000000 */
[----:B------:R-:W-:-:S04]  /*c810*/  IMAD.HI.U32 R189, R246, R208, RZ ;  /* 0x000000d0f6bd7227 */ /* 0x000fc800078e00ff */
[----:B------:R-:W-:Y:S02]  /*c820*/  IMAD.MOV R203, RZ, RZ, -R175 ;  /* 0x000000ffffcb7224 */ /* 0x000fe400078e0aaf */
[----:B------:R-:W-:Y:S02]  /*c830*/  IMAD.MOV R189, RZ, RZ, -R189 ;  /* 0x000000ffffbd7224 */ /* 0x000fe400078e0abd */
[----:B------:R-:W-:Y:S01]  /*c840*/  IMAD.HI.U32 R175, R246, R212, RZ ;  /* 0x000000d4f6af7227 */ /* 0x000fe200078e00ff */
[----:B------:R-:W-:-:S03]  /*c850*/  IABS R216, R150 ;  /* 0x0000009600d87213 */ /* 0x000fc60000000000 */
[----:B------:R-:W-:Y:S02]  /*c860*/  @!P3 IMAD.IADD R198, R198, 0x1, -R2 ;  /* 0x00000001c6c6b824 */ /* 0x000fe400078e0a02 */
[C---:B------:R-:W-:Y:S02]  /*c870*/  IMAD R208, R2.reuse, R189, R208 ;  /* 0x000000bd02d07224 */ /* 0x040fe400078e02d0 */
[----:B------:R-:W-:Y:S01]  /*c880*/  IMAD.MOV R175, RZ, RZ, -R175 ;  /* 0x000000ffffaf7224 */ /* 0x000fe200078e0aaf */
[C---:B------:R-:W-:Y:S01]  /*c890*/  ISETP.GT.U32.AND P3, PT, R2.reuse, R198, PT ;  /* 0x000000c60200720c */ /* 0x040fe20003f64070 */
[----:B------:R-:W-:Y:S01]  /*c8a0*/  @!P0 IMAD.IADD R201, R201, 0x1, -R2 ;  /* 0x00000001c9c98824 */ /* 0x000fe200078e0a02 */
[C---:B------:R-:W-:Y:S01]  /*c8b0*/  ISETP.GT.U32.AND P0, PT, R2.reuse, R208, PT ;  /* 0x000000d00200720c */ /* 0x040fe20003f04070 */
[----:B------:R-:W-:Y:S02]  /*c8c0*/  IMAD R212, R2, R175, R212 ;  /* 0x000000af02d47224 */ /* 0x000fe400078e02d4 */
[----:B------:R-:W-:-:S04]  /*c8d0*/  IMAD.HI.U32 R175, R246, R216, RZ ;  /* 0x000000d8f6af7227 */ /* 0x000fc800078e00ff */
[----:B------:R-:W-:Y:S02]  /*c8e0*/  IMAD.MOV R175, RZ, RZ, -R175 ;  /* 0x000000ffffaf7224 */ /* 0x000fe400078e0aaf */
[C---:B------:R-:W-:Y:S02]  /*c8f0*/  IMAD R205, R2.reuse, R203, R205 ;  /* 0x000000cb02cd7224 */ /* 0x040fe400078e02cd */
[----:B------:R-:W-:Y:S02]  /*c900*/  IMAD R216, R2, R175, R216 ;  /* 0x000000af02d87224 */ /* 0x000fe400078e02d8 */
[--C-:B------:R-:W-:Y:S01]  /*c910*/  @!P3 IMAD.IADD R198, R198, 0x1, -R2.reuse ;  /* 0x00000001c6c6b824 */ /* 0x100fe200078e0a02 */
[----:B------:R-:W-:Y:S01]  /*c920*/  ISETP.GT.U32.AND P3, PT, R2, R205, PT ;  /* 0x000000cd0200720c */ /* 0x000fe20003f64070 */
[----:B------:R-:W-:Y:S01]  /*c930*/  @!P0 IMAD.IADD R208, R208, 0x1, -R2 ;  /* 0x00000001d0d08824 */ /* 0x000fe200078e0a02 */
[----:B------:R-:W-:Y:S02]  /*c940*/  ISETP.GT.U32.AND P0, PT, R2, R216, PT ;  /* 0x000000d80200720c */ /* 0x000fe40003f04070 */
[----:B------:R-:W-:-:S05]  /*c950*/  IABS R220, R161 ;  /* 0x000000a100dc7213 */ /* 0x000fca0000000000 */
[----:B------:R-:W-:-:S04]  /*c960*/  IMAD.HI.U32 R203, R246, R220, RZ ;  /* 0x000000dcf6cb7227 */ /* 0x000fc800078e00ff */
[--C-:B------:R-:W-:Y:S01]  /*c970*/  @!P3 IMAD.IADD R205, R205, 0x1, -R2.reuse ;  /* 0x00000001cdcdb824 */ /* 0x100fe200078e0a02 */
[----:B------:R-:W-:Y:S01]  /*c980*/  ISETP.GT.U32.AND P3, PT, R2, R212, PT ;  /* 0x000000d40200720c */ /* 0x000fe20003f64070 */
[----:B------:R-:W-:Y:S01]  /*c990*/  @!P0 IMAD.IADD R216, R216, 0x1, -R2 ;  /* 0x00000001d8d88824 */ /* 0x000fe200078e0a02 */
[----:B------:R-:W-:Y:S01]  /*c9a0*/  ISETP.GT.U32.AND P0, PT, R2, R201, PT ;  /* 0x000000c90200720c */ /* 0x000fe20003f04070 */
[----:B------:R-:W-:Y:S01]  /*c9b0*/  IMAD.MOV R203, RZ, RZ, -R203 ;  /* 0x000000ffffcb7224 */ /* 0x000fe200078e0acb */
[----:B------:R-:W-:-:S03]  /*c9c0*/  IABS R232, R125 ;  /* 0x0000007d00e87213 */ /* 0x000fc60000000000 */
[C---:B------:R-:W-:Y:S01]  /*c9d0*/  IMAD R220, R2.reuse, R203, R220 ;  /* 0x000000cb02dc7224 */ /* 0x040fe200078e02dc */
[----:B------:R-:W-:Y:S01]  /*c9e0*/  IABS R224, R109 ;  /* 0x0000006d00e07213 */ /* 0x000fe20000000000 */
[----:B------:R-:W-:Y:S01]  /*c9f0*/  @!P5 IMAD.MOV R187, RZ, RZ, -R187 ;  /* 0x000000ffffbbd224 */ /* 0x000fe200078e0abb */
[----:B------:R-:W-:Y:S01]  /*ca00*/  IABS R228, R117 ;  /* 0x0000007500e47213 */ /* 0x000fe20000000000 */
[----:B------:R-:W-:Y:S01]  /*ca10*/  @!P4 IMAD.MOV R191, RZ, RZ, -R191 ;  /* 0x000000ffffbfc224 */ /* 0x000fe200078e0abf */
[----:B------:R-:W-:Y:S01]  /*ca20*/  ISETP.GT.U32.AND P5, PT, R2, R216, PT ;  /* 0x000000d80200720c */ /* 0x000fe20003fa4070 */
[--C-:B------:R-:W-:Y:S01]  /*ca30*/  @!P3 IMAD.IADD R212, R212, 0x1, -R2.reuse ;  /* 0x00000001d4d4b824 */ /* 0x100fe200078e0a02 */
[----:B------:R-:W-:Y:S01]  /*ca40*/  ISETP.GE.AND P3, PT, R168, RZ, PT ;  /* 0x000000ffa800720c */ /* 0x000fe20003f66270 */
[----:B------:R-:W-:Y:S01]  /*ca50*/  @!P0 IMAD.IADD R201, R201, 0x1, -R2 ;  /* 0x00000001c9c98824 */ /* 0x000fe200078e0a02 */
[----:B------:R-:W-:Y:S01]  /*ca60*/  ISETP.GT.U32.AND P0, PT, R2, R220, PT ;  /* 0x000000dc0200720c */ /* 0x000fe20003f04070 */
[----:B------:R-:W-:Y:S01]  /*ca70*/  IMAD.HI.U32 R168, R246, R232, RZ ;  /* 0x000000e8f6a87227 */ /* 0x000fe200078e00ff */
[----:B------:R-:W-:-:S03]  /*ca80*/  ISETP.GT.U32.AND P4, PT, R2, R205, PT ;  /* 0x000000cd0200720c */ /* 0x000fc60003f84070 */
[----:B------:R-:W-:-:S04]  /*ca90*/  IMAD.HI.U32 R189, R246, R224, RZ ;  /* 0x000000e0f6bd7227 */ /* 0x000fc800078e00ff */
[----:B------:R-:W-:Y:S01]  /*caa0*/  @!P1 IMAD.MOV R194, RZ, RZ, -R194 ;  /* 0x000000ffffc29224 */ /* 0x000fe200078e0ac2 */
[----:B------:R-:W-:Y:S01]  /*cab0*/  ISETP.GT.U32.AND P1, PT, R2, R208, PT ;  /* 0x000000d00200720c */ /* 0x000fe20003f24070 */
[----:B------:R-:W-:-:S04]  /*cac0*/  IMAD.HI.U32 R175, R246, R228, RZ ;  /* 0x000000e4f6af7227 */ /* 0x000fc800078e00ff */
[----:B------:R-:W-:Y:S02]  /*cad0*/  IMAD.MOV R168, RZ, RZ, -R168 ;  /* 0x000000ffffa87224 */ /* 0x000fe400078e0aa8 */
[----:B------:R-:W-:Y:S01]  /*cae0*/  IMAD.MOV R189, RZ, RZ, -R189 ;  /* 0x000000ffffbd7224 */ /* 0x000fe200078e0abd */
[----:B------:R-:W-:Y:S01]  /*caf0*/  IABS R236, R130 ;  /* 0x0000008200ec7213 */ /* 0x000fe20000000000 */
[----:B------:R-:W-:Y:S02]  /*cb00*/  IMAD.MOV R175, RZ, RZ, -R175 ;  /* 0x000000ffffaf7224 */ /* 0x000fe400078e0aaf */
[----:B------:R-:W-:Y:S01]  /*cb10*/  @!P2 IMAD.MOV R198, RZ, RZ, -R198 ;  /* 0x000000ffffc6a224 */ /* 0x000fe200078e0ac6 */
[C---:B------:R-:W-:Y:S01]  /*cb20*/  ISETP.GT.U32.AND P2, PT, R2.reuse, R212, PT ;  /* 0x000000d40200720c */ /* 0x040fe20003f44070 */
[C---:B------:R-:W-:Y:S02]  /*cb30*/  IMAD R232, R2.reuse, R168, R232 ;  /* 0x000000a802e87224 */ /* 0x040fe400078e02e8 */
[----:B------:R-:W-:-:S02]  /*cb40*/  IMAD R224, R2, R189, R224 ;  /* 0x000000bd02e07224 */ /* 0x000fc400078e02e0 */
[----:B------:R-:W-:Y:S02]  /*cb50*/  IMAD R228, R2, R175, R228 ;  /* 0x000000af02e47224 */ /* 0x000fe400078e02e4 */
[--C-:B------:R-:W-:Y:S01]  /*cb60*/  @!P5 IMAD.IADD R216, R216, 0x1, -R2.reuse ;  /* 0x00000001d8d8d824 */ /* 0x100fe200078e0a02 */
[----:B------:R-:W-:Y:S01]  /*cb70*/  ISETP.GT.U32.AND P5, PT, R2, R232, PT ;  /* 0x000000e80200720c */ /* 0x000fe20003fa4070 */
[--C-:B------:R-:W-:Y:S01]  /*cb80*/  @!P0 IMAD.IADD R220, R220, 0x1, -R2.reuse ;  /* 0x00000001dcdc8824 */ /* 0x100fe200078e0a02 */
[----:B------:R-:W-:Y:S01]  /*cb90*/  ISETP.GE.AND P0, PT, R146, RZ, PT ;  /* 0x000000ff9200720c */ /* 0x000fe20003f06270 */
[----:B------:R-:W-:Y:S01]  /*cba0*/  @!P4 IMAD.IADD R205, R205, 0x1, -R2 ;  /* 0x00000001cdcdc824 */ /* 0x000fe200078e0a02 */
[----:B------:R-:W-:Y:S01]  /*cbb0*/  ISETP.GT.U32.AND P4, PT, R2, R224, PT ;  /* 0x000000e00200720c */ /* 0x000fe20003f84070 */
[----:B------:R-:W-:-:S04]  /*cbc0*/  IMAD.HI.U32 R168, R246, R236, RZ ;  /* 0x000000ecf6a87227 */ /* 0x000fc800078e00ff */
[----:B------:R-:W-:Y:S01]  /*cbd0*/  @!P1 IMAD.IADD R208, R208, 0x1, -R2 ;  /* 0x00000001d0d09824 */ /* 0x000fe200078e0a02 */
[----:B------:R-:W-:Y:S01]  /*cbe0*/  ISETP.GT.U32.AND P1, PT, R2, R228, PT ;  /* 0x000000e40200720c */ /* 0x000fe20003f24070 */
[----:B------:R-:W-:Y:S02]  /*cbf0*/  IMAD.MOV R168, RZ, RZ, -R168 ;  /* 0x000000ffffa87224 */ /* 0x000fe400078e0aa8 */
[----:B------:R-:W-:Y:S01]  /*cc00*/  @!P2 IMAD.IADD R212, R212, 0x1, -R2 ;  /* 0x00000001d4d4a824 */ /* 0x000fe200078e0a02 */
[----:B------:R-:W-:Y:S01]  /*cc10*/  ISETP.GE.AND P2, PT, R142, RZ, PT ;  /* 0x000000ff8e00720c */ /* 0x000fe20003f46270 */
[----:B------:R-:W-:Y:S02]  /*cc20*/  IMAD R236, R2, R168, R236 ;  /* 0x000000a802ec7224 */ /* 0x000fe400078e02ec */
[----:B------:R-:W-:Y:S01]  /*cc30*/  @!P5 IMAD.IADD R232, R232, 0x1, -R2 ;  /* 0x00000001e8e8d824 */ /* 0x000fe200078e0a02 */
[C---:B------:R-:W-:Y:S01]  /*cc40*/  ISETP.GT.U32.AND P5, PT, R2.reuse, R220, PT ;  /* 0x000000dc0200720c */ /* 0x040fe20003fa4070 */
[----:B------:R-:W-:Y:S01]  /*cc50*/  @!P0 IMAD.MOV R212, RZ, RZ, -R212 ;  /* 0x000000ffffd48224 */ /* 0x000fe200078e0ad4 */
[----:B------:R-:W-:Y:S01]  /*cc60*/  ISETP.GT.U32.AND P0, PT, R2, R236, PT ;  /* 0x000000ec0200720c */ /* 0x000fe20003f04070 */
[--C-:B------:R-:W-:Y:S01]  /*cc70*/  @!P4 IMAD.IADD R224, R224, 0x1, -R2.reuse ;  /* 0x00000001e0e0c824 */ /* 0x100fe200078e0a02 */
[----:B------:R-:W-:Y:S01]  /*cc80*/  IABS R240, R134 ;  /* 0x0000008600f07213 */ /* 0x000fe20000000000 */
[----:B------:R-:W-:Y:S01]  /*cc90*/  @!P1 IMAD.IADD R228, R228, 0x1, -R2 ;  /* 0x00000001e4e49824 */ /* 0x000fe200078e0a02 */
[----:B------:R-:W-:Y:S01]  /*cca0*/  ISETP.GE.AND P1, PT, R161, RZ, PT ;  /* 0x000000ffa100720c */ /* 0x000fe20003f26270 */
[----:B------:R-:W-:Y:S01]  /*ccb0*/  @!P3 IMAD.MOV R205, RZ, RZ, -R205 ;  /* 0x000000ffffcdb224 */ /* 0x000fe200078e0acd */
[----:B------:R-:W-:Y:S01]  /*ccc0*/  ISETP.GT.U32.AND P3, PT, R2, R224, PT ;  /* 0x000000e00200720c */ /* 0x000fe20003f64070 */
[----:B------:R-:W-:Y:S01]  /*ccd0*/  IMAD.HI.U32 R142, R246, R240, RZ ;  /* 0x000000f0f68e7227 */ /* 0x000fe200078e00ff */
[----:B------:R-:W-:-:S03]  /*cce0*/  ISETP.GE.AND P4, PT, R150, RZ, PT ;  /* 0x000000ff9600720c */ /* 0x000fc60003f86270 */
[----:B------:R-:W-:Y:S01]  /*ccf0*/  @!P6 IMAD.MOV R201, RZ, RZ, -R201 ;  /* 0x000000ffffc9e224 */ /* 0x000fe200078e0ac9 */
[C---:B------:R-:W-:Y:S01]  /*cd00*/  ISETP.GT.U32.AND P6, PT, R2.reuse, R228, PT ;  /* 0x000000e40200720c */ /* 0x040fe20003fc4070 */
[----:B------:R-:W-:Y:S01]  /*cd10*/  @!P2 IMAD.MOV R208, RZ, RZ, -R208 ;  /* 0x000000ffffd0a224 */ /* 0x000fe200078e0ad0 */
[----:B------:R-:W-:Y:S01]  /*cd20*/  ISETP.GT.U32.AND P2, PT, R2, R232, PT ;  /* 0x000000e80200720c */ /* 0x000fe20003f44070 */
[----:B------:R-:W-:Y:S02]  /*cd30*/  IMAD.MOV R142, RZ, RZ, -R142 ;  /* 0x000000ffff8e7224 */ /* 0x000fe400078e0a8e */
[--C-:B------:R-:W-:Y:S02]  /*cd40*/  @!P5 IMAD.IADD R220, R220, 0x1, -R2.reuse ;  /* 0x00000001dcdcd824 */ /* 0x100fe400078e0a02 */
[----:B------:R-:W-:Y:S02]  /*cd50*/  @!P0 IMAD.IADD R236, R236, 0x1, -R2 ;  /* 0x00000001ecec8824 */ /* 0x000fe400078e0a02 */
[C---:B------:R-:W-:Y:S01]  /*cd60*/  IMAD R240, R2.reuse, R142, R240 ;  /* 0x0000008e02f07224 */ /* 0x040fe200078e02f0 */
[----:B------:R-:W-:Y:S01]  /*cd70*/  IABS R142, R93 ;  /* 0x0000005d008e7213 */ /* 0x000fe20000000000 */
[----:B------:R-:W-:Y:S01]  /*cd80*/  @!P1 IMAD.MOV R220, RZ, RZ, -R220 ;  /* 0x000000ffffdc9224 */ /* 0x000fe200078e0adc */
[----:B------:R-:W-:Y:S01]  /*cd90*/  ISETP.GT.U32.AND P1, PT, R2, R236, PT ;  /* 0x000000ec0200720c */ /* 0x000fe20003f24070 */
[----:B------:R-:W-:Y:S01]  /*cda0*/  @!P3 IMAD.IADD R224, R224, 0x1, -R2 ;  /* 0x00000001e0e0b824 */ /* 0x000fe200078e0a02 */
[----:B------:R-:W-:Y:S01]  /*cdb0*/  ISETP.GE.AND P3, PT, R117, RZ, PT ;  /* 0x000000ff7500720c */ /* 0x000fe20003f66270 */
[----:B------:R-:W-:Y:S01]  /*cdc0*/  @!P4 IMAD.MOV R216, RZ, RZ, -R216 ;  /* 0x000000ffffd8c224 */ /* 0x000fe200078e0ad8 */
[----:B------:R-:W-:Y:S01]  /*cdd0*/  IABS R117, R97 ;  /* 0x0000006100757213 */ /* 0x000fe20000000000 */
[----:B------:R-:W-:Y:S01]  /*cde0*/  @!P6 IMAD.IADD R228, R228, 0x1, -R2 ;  /* 0x00000001e4e4e824 */ /* 0x000fe200078e0a02 */
[----:B------:R-:W-:Y:S01]  /*cdf0*/  ISETP.GE.AND P4, PT, R109, RZ, PT ;  /* 0x000000ff6d00720c */ /* 0x000fe20003f86270 */
[----:B------:R-:W-:Y:S01]  /*ce00*/  IMAD.HI.U32 R109, R246, R142, RZ ;  /* 0x0000008ef66d7227 */ /* 0x000fe200078e00ff */
[----:B------:R-:W-:-:S02]  /*ce10*/  ISETP.GT.U32.AND P5, PT, R2, R240, PT ;  /* 0x000000f00200720c */ /* 0x000fc40003fa4070 */
[----:B------:R-:W-:Y:S01]  /*ce20*/  ISETP.GE.AND P6, PT, R125, RZ, PT ;  /* 0x000000ff7d00720c */ /* 0x000fe20003fc6270 */
[----:B------:R-:W-:Y:S01]  /*ce30*/  @!P2 IMAD.IADD R232, R232, 0x1, -R2 ;  /* 0x00000001e8e8a824 */ /* 0x000fe200078e0a02 */
[----:B------:R-:W-:Y:S01]  /*ce40*/  ISETP.GE.AND P2, PT, R130, RZ, PT ;  /* 0x000000ff8200720c */ /* 0x000fe20003f46270 */
[----:B------:R-:W-:-:S04]  /*ce50*/  IMAD.HI.U32 R125, R246, R117, RZ ;  /* 0x00000075f67d7227 */ /* 0x000fc800078e00ff */
[----:B------:R-:W-:Y:S02]  /*ce60*/  IMAD.MOV R109, RZ, RZ, -R109 ;  /* 0x000000ffff6d7224 */ /* 0x000fe400078e0a6d */
[----:B------:R-:W-:Y:S02]  /*ce70*/  IMAD.MOV R125, RZ, RZ, -R125 ;  /* 0x000000ffff7d7224 */ /* 0x000fe400078e0a7d */
[----:B------:R-:W-:Y:S01]  /*ce80*/  IMAD R109, R2, R109, R142 ;  /* 0x0000006d026d7224 */ /* 0x000fe200078e028e */
[----:B------:R-:W-:Y:S01]  /*ce90*/  IABS R142, R101 ;  /* 0x00000065008e7213 */ /* 0x000fe20000000000 */
[--C-:B------:R-:W-:Y:S01]  /*cea0*/  @!P1 IMAD.IADD R236, R236, 0x1, -R2.reuse ;  /* 0x00000001ecec9824 */ /* 0x100fe200078e0a02 */
[----:B------:R-:W-:Y:S01]  /*ceb0*/  ISETP.GE.AND P1, PT, R101, RZ, PT ;  /* 0x000000ff6500720c */ /* 0x000fe20003f26270 */
[----:B------:R-:W-:Y:S02]  /*cec0*/  IMAD R101, R2, R125, R117 ;  /* 0x0000007d02657224 */ /* 0x000fe400078e0275 */
[----:B------:R-:W-:Y:S01]  /*ced0*/  @!P5 IMAD.IADD R240, R240, 0x1, -R2 ;  /* 0x00000001f0f0d824 */ /* 0x000fe200078e0a02 */
[C---:B------:R-:W-:Y:S01]  /*cee0*/  ISETP.GT.U32.AND P5, PT, R2.reuse, R109, PT ;  /* 0x0000006d0200720c */ /* 0x040fe20003fa4070 */
[----:B------:R-:W-:Y:S01]  /*cef0*/  @!P2 IMAD.MOV R236, RZ, RZ, -R236 ;  /* 0x000000ffffeca224 */ /* 0x000fe200078e0aec */
[C---:B------:R-:W-:Y:S01]  /*cf00*/  ISETP.GT.U32.AND P2, PT, R2.reuse, R101, PT ;  /* 0x000000650200720c */ /* 0x040fe20003f44070 */
[----:B------:R-:W-:Y:S01]  /*cf10*/  @!P4 IMAD.MOV R224, RZ, RZ, -R224 ;  /* 0x000000ffffe0c224 */ /* 0x000fe200078e0ae0 */
[----:B------:R-:W-:-:S02]  /*cf20*/  ISETP.GT.U32.AND P4, PT, R2, R240, PT ;  /* 0x000000f00200720c */ /* 0x000fc40003f84070 */
[----:B------:R-:W-:Y:S01]  /*cf30*/  IABS R130, R11 ;  /* 0x0000000b00827213 */ /* 0x000fe20000000000 */
[----:B------:R-:W-:-:S06]  /*cf40*/  @!P6 IMAD.MOV R232, RZ, RZ, -R232 ;  /* 0x000000ffffe8e224 */ /* 0x000fcc00078e0ae8 */
[--C-:B------:R-:W-:Y:S02]  /*cf50*/  @!P5 IMAD.IADD R109, R109, 0x1, -R2.reuse ;  /* 0x000000016d6dd824 */ /* 0x100fe400078e0a02 */
[--C-:B------:R-:W-:Y:S02]  /*cf60*/  @!P2 IMAD.IADD R101, R101, 0x1, -R2.reuse ;  /* 0x000000016565a824 */ /* 0x100fe400078e0a02 */
[----:B------:R-:W-:Y:S01]  /*cf70*/  @!P4 IMAD.IADD R240, R240, 0x1, -R2 ;  /* 0x00000001f0f0c824 */ /* 0x000fe200078e0a02 */
[----:B------:R-:W-:Y:S01]  /*cf80*/  ISETP.GE.AND P4, PT, R11, RZ, PT ;  /* 0x000000ff0b00720c */ /* 0x000fe20003f86270 */
[----:B------:R-:W-:Y:S01]  /*cf90*/  IMAD.HI.U32 R11, R246, R142, RZ ;  /* 0x0000008ef60b7227 */ /* 0x000fe200078e00ff */
[----:B------:R-:W-:Y:S02]  /*cfa0*/  ISETP.GT.U32.AND P5, PT, R2, R109, PT ;  /* 0x0000006d0200720c */ /* 0x000fe40003fa4070 */
[----:B------:R-:W-:Y:S01]  /*cfb0*/  ISETP.GE.AND P6, PT, R97, RZ, PT ;  /* 0x000000ff6100720c */ /* 0x000fe20003fc6270 */
[----:B------:R-:W-:Y:S01]  /*cfc0*/  IMAD.HI.U32 R117, R246, R130, RZ ;  /* 0x00000082f6757227 */ /* 0x000fe200078e00ff */
[----:B------:R-:W-:-:S02]  /*cfd0*/  ISETP.GT.U32.AND P2, PT, R2, R101, PT ;  /* 0x000000650200720c */ /* 0x000fc40003f44070 */
[----:B------:R-:W-:Y:S01]  /*cfe0*/  IABS R97, R244 ;  /* 0x000000f400617213 */ /* 0x000fe20000000000 */
[----:B------:R-:W-:Y:S01]  /*cff0*/  @!P3 IMAD.MOV R228, RZ, RZ, -R228 ;  /* 0x000000ffffe4b224 */ /* 0x000fe200078e0ae4 */
[----:B------:R-:W-:Y:S01]  /*d000*/  ISETP.GE.AND P0, PT, R134, RZ, PT ;  /* 0x000000ff8600720c */ /* 0x000fe20003f06270 */
[----:B------:R-:W-:Y:S01]  /*d010*/  IMAD.MOV R11, RZ, RZ, -R11 ;  /* 0x000000ffff0b7224 */ /* 0x000fe200078e0a0b */
[----:B------:R-:W-:Y:S01]  /*d020*/  ISETP.GE.AND P3, PT, R93, RZ, PT ;  /* 0x000000ff5d00720c */ /* 0x000fe20003f66270 */
[----:B------:R-:W-:Y:S01]  /*d030*/  IMAD.MOV R117, RZ, RZ, -R117 ;  /* 0x000000ffff757224 */ /* 0x000fe200078e0a75 */
[----:B------:R-:W-:Y:S01]  /*d040*/  IABS R93, R66 ;  /* 0x00000042005d7213 */ /* 0x000fe20000000000 */
[----:B------:R-:W-:Y:S01]  /*d050*/  IMAD.HI.U32 R134, R246, R97, RZ ;  /* 0x00000061f6867227 */ /* 0x000fe200078e00ff */
[----:B------:R-:W-:-:S03]  /*d060*/  IABS R125, R62 ;  /* 0x0000003e007d7213 */ /* 0x000fc60000000000 */
[C---:B------:R-:W-:Y:S02]  /*d070*/  IMAD R142, R2.reuse, R11, R142 ;  /* 0x0000000b028e7224 */ /* 0x040fe400078e028e */
[----:B------:R-:W-:Y:S02]  /*d080*/  IMAD R130, R2, R117, R130 ;  /* 0x0000007502827224 */ /* 0x000fe400078e0282 */
[----:B------:R-:W-:-:S04]  /*d090*/  IMAD.HI.U32 R11, R246, R93, RZ ;  /* 0x0000005df60b7227 */ /* 0x000fc800078e00ff */
[----:B------:R-:W-:Y:S02]  /*d0a0*/  IMAD.MOV R134, RZ, RZ, -R134 ;  /* 0x000000ffff867224 */ /* 0x000fe400078e0a86 */
[--C-:B------:R-:W-:Y:S01]  /*d0b0*/  @!P5 IMAD.IADD R109, R109, 0x1, -R2.reuse ;  /* 0x000000016d6dd824 */ /* 0x100fe200078e0a02 */
[C---:B------:R-:W-:Y:S01]  /*d0c0*/  ISETP.GT.U32.AND P5, PT, R2.reuse, R142, PT ;  /* 0x0000008e0200720c */ /* 0x040fe20003fa4070 */
[----:B------:R-:W-:Y:S01]  /*d0d0*/  @!P2 IMAD.IADD R101, R101, 0x1, -R2 ;  /* 0x000000016565a824 */ /* 0x000fe200078e0a02 */
[C---:B------:R-:W-:Y:S01]  /*d0e0*/  ISETP.GT.U32.AND P2, PT, R2.reuse, R130, PT ;  /* 0x000000820200720c */ /* 0x040fe20003f44070 */
[----:B------:R-:W-:Y:S02]  /*d0f0*/  IMAD.MOV R11, RZ, RZ, -R11 ;  /* 0x000000ffff0b7224 */ /* 0x000fe400078e0a0b */
[----:B------:R-:W-:Y:S02]  /*d100*/  IMAD R97, R2, R134, R97 ;  /* 0x0000008602617224 */ /* 0x000fe400078e0261 */
[----:B------:R-:W-:-:S04]  /*d110*/  IMAD.HI.U32 R134, R246, R125, RZ ;  /* 0x0000007df6867227 */ /* 0x000fc800078e00ff */
[----:B------:R-:W-:Y:S01]  /*d120*/  @!P0 IMAD.MOV R240, RZ, RZ, -R240 ;  /* 0x000000fffff08224 */ /* 0x000fe200078e0af0 */
[----:B------:R-:W-:Y:S01]  /*d130*/  ISETP.GE.AND P0, PT, R244, RZ, PT ;  /* 0x000000fff400720c */ /* 0x000fe20003f06270 */
[C---:B------:R-:W-:Y:S02]  /*d140*/  IMAD R93, R2.reuse, R11, R93 ;  /* 0x0000000b025d7224 */ /* 0x040fe400078e025d */
[----:B------:R-:W-:Y:S02]  /*d150*/  IMAD.MOV.U32 R244, RZ, RZ, R109 ;  /* 0x000000fffff47224 */ /* 0x000fe400078e006d */
[----:B------:R-:W-:Y:S02]  /*d160*/  IMAD.MOV R134, RZ, RZ, -R134 ;  /* 0x000000ffff867224 */ /* 0x000fe400078e0a86 */
[----:B------:R-:W-:Y:S01]  /*d170*/  IMAD.MOV.U32 R11, RZ, RZ, R101 ;  /* 0x000000ffff0b7224 */ /* 0x000fe200078e0065 */
[----:B------:R-:W-:Y:S01]  /*d180*/  IABS R117, R74 ;  /* 0x0000004a00757213 */ /* 0x000fe20000000000 */
[----:B------:R-:W-:Y:S01]  /*d190*/  @!P3 IMAD.MOV R244, RZ, RZ, -R244 ;  /* 0x000000fffff4b224 */ /* 0x000fe200078e0af4 */
[C---:B------:R-:W-:Y:S01]  /*d1a0*/  ISETP.GT.U32.AND P3, PT, R2.reuse, R97, PT ;  /* 0x000000610200720c */ /* 0x040fe20003f64070 */
[----:B------:R-:W-:-:S02]  /*d1b0*/  IMAD R101, R2, R134, R125 ;  /* 0x0000008602657224 */ /* 0x000fc400078e027d */
[----:B------:R-:W-:Y:S01]  /*d1c0*/  @!P6 IMAD.MOV R11, RZ, RZ, -R11 ;  /* 0x000000ffff0be224 */ /* 0x000fe200078e0a0b */
[----:B------:R-:W-:Y:S01]  /*d1d0*/  ISETP.GT.U32.AND P6, PT, R2, R93, PT ;  /* 0x0000005d0200720c */ /* 0x000fe20003fc4070 */
[--C-:B------:R-:W-:Y:S02]  /*d1e0*/  @!P5 IMAD.IADD R142, R142, 0x1, -R2.reuse ;  /* 0x000000018e8ed824 */ /* 0x100fe400078e0a02 */
[----:B------:R-:W-:Y:S01]  /*d1f0*/  @!P2 IMAD.IADD R130, R130, 0x1, -R2 ;  /* 0x000000018282a824 */ /* 0x000fe200078e0a02 */
[----:B------:R-:W-:Y:S01]  /*d200*/  ISETP.GT.U32.AND P2, PT, R2, R101, PT ;  /* 0x000000650200720c */ /* 0x000fe20003f44070 */
[----:B------:R-:W-:Y:S01]  /*d210*/  IMAD.HI.U32 R109, R246, R117, RZ ;  /* 0x00000075f66d7227 */ /* 0x000fe200078e00ff */
[----:B------:R-:W-:-:S03]  /*d220*/  ISETP.GT.U32.AND P5, PT, R2, R142, PT ;  /* 0x0000008e0200720c */ /* 0x000fc60003fa4070 */
[----:B------:R-:W-:Y:S02]  /*d230*/  IMAD.MOV R109, RZ, RZ, -R109 ;  /* 0x000000ffff6d7224 */ /* 0x000fe400078e0a6d */
[--C-:B------:R-:W-:Y:S01]  /*d240*/  @!P3 IMAD.IADD R97, R97, 0x1, -R2.reuse ;  /* 0x000000016161b824 */ /* 0x100fe200078e0a02 */
[C---:B------:R-:W-:Y:S01]  /*d250*/  ISETP.GT.U32.AND P3, PT, R2.reuse, R130, PT ;  /* 0x000000820200720c */ /* 0x040fe20003f64070 */
[----:B------:R-:W-:Y:S01]  /*d260*/  IMAD R109, R2, R109, R117 ;  /* 0x0000006d026d7224 */ /* 0x000fe200078e0275 */
[----:B------:R-:W-:Y:S01]  /*d270*/  IABS R117, R82 ;  /* 0x0000005200757213 */ /* 0x000fe20000000000 */
[--C-:B------:R-:W-:Y:S02]  /*d280*/  @!P6 IMAD.IADD R93, R93, 0x1, -R2.reuse ;  /* 0x000000015d5de824 */ /* 0x100fe400078e0a02 */
[--C-:B------:R-:W-:Y:S02]  /*d290*/  @!P2 IMAD.IADD R101, R101, 0x1, -R2.reuse ;  /* 0x000000016565a824 */ /* 0x100fe400078e0a02 */
[----:B------:R-:W-:Y:S01]  /*d2a0*/  @!P5 IMAD.IADD R142, R142, 0x1, -R2 ;  /* 0x000000018e8ed824 */ /* 0x000fe200078e0a02 */
[----:B------:R-:W-:Y:S01]  /*d2b0*/  ISETP.GT.U32.AND P2, PT, R2, R93, PT ;  /* 0x0000005d0200720c */ /* 0x000fe20003f44070 */
[----:B------:R-:W-:Y:S01]  /*d2c0*/  IMAD.HI.U32 R146, R246, R117, RZ ;  /* 0x00000075f6927227 */ /* 0x000fe200078e00ff */
[----:B------:R-:W-:-:S02]  /*d2d0*/  ISETP.GE.AND P5, PT, R66, RZ, PT ;  /* 0x000000ff4200720c */ /* 0x000fc40003fa6270 */
[C---:B------:R-:W-:Y:S01]  /*d2e0*/  ISETP.GT.U32.AND P6, PT, R2.reuse, R97, PT ;  /* 0x000000610200720c */ /* 0x040fe20003fc4070 */
[----:B------:R-:W-:Y:S02]  /*d2f0*/  IMAD.MOV.U32 R66, RZ, RZ, R142 ;  /* 0x000000ffff427224 */ /* 0x000fe400078e008e */
[----:B------:R-:W-:Y:S02]  /*d300*/  IMAD.MOV R146, RZ, RZ, -R146 ;  /* 0x000000ffff927224 */ /* 0x000fe400078e0a92 */
[----:B------:R-:W-:Y:S01]  /*d310*/  @!P1 IMAD.MOV R66, RZ, RZ, -R66 ;  /* 0x000000ffff429224 */ /* 0x000fe200078e0a42 */
[----:B------:R-:W-:Y:S01]  /*d320*/  ISETP.GT.U32.AND P1, PT, R2, R101, PT ;  /* 0x000000650200720c */ /* 0x000fe20003f24070 */
[--C-:B------:R-:W-:Y:S01]  /*d330*/  @!P3 IMAD.IADD R130, R130, 0x1, -R2.reuse ;  /* 0x000000018282b824 */ /* 0x100fe200078e0a02 */
[C---:B------:R-:W-:Y:S01]  /*d340*/  ISETP.GT.U32.AND P3, PT, R2.reuse, R109, PT ;  /* 0x0000006d0200720c */ /* 0x040fe20003f64070 */
[----:B------:R-:W-:Y:S02]  /*d350*/  IMAD R117, R2, R146, R117 ;  /* 0x0000009202757224 */ /* 0x000fe400078e0275 */
[----:B------:R-:W-:Y:S01]  /*d360*/  @!P2 IMAD.IADD R93, R93, 0x1, -R2 ;  /* 0x000000015d5da824 */ /* 0x000fe200078e0a02 */
[----:B------:R-:W-:-:S02]  /*d370*/  IABS R134, R49 ;  /* 0x0000003100867213 */ /* 0x000fc40000000000 */
[----:B------:R-:W-:Y:S01]  /*d380*/  ISETP.GT.U32.AND P2, PT, R2, R117, PT ;  /* 0x000000750200720c */ /* 0x000fe20003f44070 */
[----:B------:R-:W-:Y:S01]  /*d390*/  @!P6 IMAD.IADD R97, R97, 0x1, -R2 ;  /* 0x000000016161e824 */ /* 0x000fe200078e0a02 */
[----:B------:R-:W-:Y:S01]  /*d3a0*/  ISETP.GE.AND P6, PT, R62, RZ, PT ;  /* 0x000000ff3e00720c */ /* 0x000fe20003fc6270 */
[----:B------:R-:W-:Y:S01]  /*d3b0*/  IMAD.HI.U32 R62, R246, R134, RZ ;  /* 0x00000086f63e7227 */ /* 0x000fe200078e00ff */
[----:B------:R-:W-:-:S03]  /*d3c0*/  IABS R142, R51 ;  /* 0x00000033008e7213 */ /* 0x000fc60000000000 */
[--C-:B------:R-:W-:Y:S01]  /*d3d0*/  @!P1 IMAD.IADD R101, R101, 0x1, -R2.reuse ;  /* 0x0000000165659824 */ /* 0x100fe200078e0a02 */
[----:B------:R-:W-:Y:S01]  /*d3e0*/  ISETP.GE.AND P1, PT, R74, RZ, PT ;  /* 0x000000ff4a00720c */ /* 0x000fe20003f26270 */
[----:B------:R-:W-:Y:S02]  /*d3f0*/  @!P3 IMAD.IADD R109, R109, 0x1, -R2 ;  /* 0x000000016d6db824 */ /* 0x000fe400078e0a02 */
[----:B------:R-:W-:Y:S02]  /*d400*/  IMAD.MOV R74, RZ, RZ, -R62 ;  /* 0x000000ffff4a7224 */ /* 0x000fe400078e0a3e */
[----:B------:R-:W-:Y:S01]  /*d410*/  @!P2 IMAD.IADD R117, R117, 0x1, -R2 ;  /* 0x000000017575a824 */ /* 0x000fe200078e0a02 */
[----:B------:R-:W-:Y:S01]  /*d420*/  ISETP.GT.U32.AND P2, PT, R2, R109, PT ;  /* 0x0000006d0200720c */ /* 0x000fe20003f44070 */
[----:B------:R-:W-:Y:S01]  /*d430*/  IMAD.HI.U32 R62, R246, R142, RZ ;  /* 0x0000008ef63e7227 */ /* 0x000fe200078e00ff */
[----:B------:R-:W-:-:S03]  /*d440*/  IABS R125, R47 ;  /* 0x0000002f007d7213 */ /* 0x000fc60000000000 */
[C---:B------:R-:W-:Y:S02]  /*d450*/  IMAD R134, R2.reuse, R74, R134 ;  /* 0x0000004a02867224 */ /* 0x040fe400078e0286 */
[----:B------:R-:W-:Y:S02]  /*d460*/  IMAD.MOV R62, RZ, RZ, -R62 ;  /* 0x000000ffff3e7224 */ /* 0x000fe400078e0a3e */
[----:B------:R-:W-:Y:S01]  /*d470*/  @!P5 IMAD.MOV R93, RZ, RZ, -R93 ;  /* 0x000000ffff5dd224 */ /* 0x000fe200078e0a5d */
[----:B------:R-:W-:Y:S01]  /*d480*/  ISETP.GT.U32.AND P5, PT, R2, R134, PT ;  /* 0x000000860200720c */ /* 0x000fe20003fa4070 */
[----:B------:R-:W-:Y:S01]  /*d490*/  STL [R1+0x1964], R3 ;  /* 0x0019640301007387 */ /* 0x000fe20000100800 */
[----:B------:R-:W-:-:S03]  /*d4a0*/  IMAD.HI.U32 R146, R246, R125, RZ ;  /* 0x0000007df6927227 */ /* 0x000fc600078e00ff */
[----:B------:R-:W-:Y:S01]  /*d4b0*/  STL [R1+0x1968], R252 ;  /* 0x001968fc01007387 */ /* 0x000fe20000100800 */
[----:B------:R-:W-:-:S03]  /*d4c0*/  IMAD R142, R2, R62, R142 ;  /* 0x0000003e028e7224 */ /* 0x000fc600078e028e */
[----:B------:R-:W-:Y:S01]  /*d4d0*/  STL [R1+0x196c], R214 ;  /* 0x00196cd601007387 */ /* 0x000fe20000100800 */
[----:B------:R-:W-:-:S03]  /*d4e0*/  IMAD.MOV R146, RZ, RZ, -R146 ;  /* 0x000000ffff927224 */ /* 0x000fc600078e0a92 */
[----:B------:R-:W-:Y:S01]  /*d4f0*/  STL [R1+0x1970], R222 ;  /* 0x001970de01007387 */ /* 0x000fe20000100800 */
[----:B------:R-:W-:-:S03]  /*d500*/  @!P2 IMAD.IADD R109, R109, 0x1, -R2 ;  /* 0x000000016d6da824 */ /* 0x000fc600078e0a02 */
[----:B------:R-:W-:Y:S01]  /*d510*/  STL [R1+0x1978], R230 ;  /* 0x001978e601007387 */ /* 0x000fe20000100800 */
[----:B------:R-:W-:-:S03]  /*d520*/  ISETP.GE.AND P3, PT, R82, RZ, PT ;  /* 0x000000ff5200720c */ /* 0x000fc60003f66270 */
[----:B------:R-:W-:Y:S01]  /*d530*/  STL [R1+0x197c], R238 ;  /* 0x00197cee01007387 */ /* 0x000fe20000100800 */
[C---:B------:R-:W-:Y:S01]  /*d540*/  ISETP.GT.U32.AND P2, PT, R2.reuse, R142, PT ;  /* 0x0000008e0200720c */ /* 0x040fe20003f44070 */
[----:B------:R-:W-:Y:S02]  /*d550*/  IMAD R125, R2, R146, R125 ;  /* 0x00000092027d7224 */ /* 0x000fe400078e027d */
[----:B------:R-:W-:Y:S01]  /*d560*/  STL [R1+0x1980], R31 ;  /* 0x0019801f01007387 */ /* 0x000fe20000100800 */
[----:B------:R-:W-:-:S03]  /*d570*/  IMAD.MOV.U32 R82, RZ, RZ, R97 ;  /* 0x000000ffff527224 */ /* 0x000fc600078e0061 */
[----:B------:R-:W-:Y:S04]  /*d580*/  STL [R1+0x1984], R70 ;  /* 0x0019844601007387 */ /* 0x000fe80000100800 */
[----:B------:R-:W-:Y:S01]  /*d590*/  STL [R1+0x1988], R86 ;  /* 0x0019885601007387 */ /* 0x000fe20000100800 */
[----:B------:R-:W-:-:S03]  /*d5a0*/  IMAD.MOV.U32 R74, RZ, RZ, R130 ;  /* 0x000000ffff4a7224 */ /* 0x000fc600078e0082 */
[----:B------:R-:W-:Y:S01]  /*d5b0*/  STL [R1+0x198c], R105 ;  /* 0x00198c6901007387 */ /* 0x000fe20000100800 */
[----:B------:R-:W-:-:S03]  /*d5c0*/  @!P0 IMAD.MOV R82, RZ, RZ, -R82 ;  /* 0x000000ffff528224 */ /* 0x000fc600078e0a52 */
[----:B------:R0:W-:Y:S01]  /*d5d0*/  STL [R1+0x1990], R121 ;  /* 0x0019907901007387 */ /* 0x0001e20000100800 */
[----:B------:R-:W-:Y:S01]  /*d5e0*/  @!P5 IMAD.IADD R134, R134, 0x1, -R2 ;  /* 0x000000018686d824 */ /* 0x000fe200078e0a02 */
[C---:B------:R-:W-:Y:S02]  /*d5f0*/  ISETP.GT.U32.AND P0, PT, R2.reuse, R125, PT ;  /* 0x0000007d0200720c */ /* 0x040fe40003f04070 */
[----:B------:R-:W-:Y:S01]  /*d600*/  IABS R161, R19 ;  /* 0x0000001300a17213 */ /* 0x000fe20000000000 */
[----:B------:R-:W-:Y:S01]  /*d610*/  @!P4 IMAD.MOV R74, RZ, RZ, -R74 ;  /* 0x000000ffff4ac224 */ /* 0x000fe200078e0a4a */
[----:B0-----:R-:W3:Y:S04]  /*d620*/  LDL.LU R121, [R1+0x38] ;  /* 0x0000380001797983 */ /* 0x001ee80000300800 */
[----:B------:R0:W-:Y:S01]  /*d630*/  STL [R1+0x1994], R138 ;  /* 0x0019948a01007387 */ /* 0x0001e20000100800 */
[----:B------:R-:W-:Y:S01]  /*d640*/  @!P6 IMAD.MOV R101, RZ, RZ, -R101 ;  /* 0x000000ffff65e224 */ /* 0x000fe200078e0a65 */
[----:B------:R-:W-:Y:S01]  /*d650*/  ISETP.GT.U32.AND P4, PT, R2, R117, PT ;  /* 0x000000750200720c */ /* 0x000fe20003f84070 */
[----:B------:R-:W-:Y:S01]  /*d660*/  @!P1 IMAD.MOV R109, RZ, RZ, -R109 ;  /* 0x000000ffff6d9224 */ /* 0x000fe200078e0a6d */
[----:B------:R-:W-:Y:S01]  /*d670*/  ISETP.GE.AND P6, PT, R47, RZ, PT ;  /* 0x000000ff2f00720c */ /* 0x000fe20003fc6270 */
[----:B------:R-:W-:Y:S01]  /*d680*/  IMAD.HI.U32 R47, R246, R161, RZ ;  /* 0x000000a1f62f7227 */ /* 0x000fe200078e00ff */
[----:B------:R-:W-:Y:S01]  /*d690*/  ISETP.GT.U32.AND P1, PT, R2, R134, PT ;  /* 0x000000860200720c */ /* 0x000fe20003f24070 */
[----:B0-----:R-:W3:Y:S02]  /*d6a0*/  LDL.LU R138, [R1+0x34] ;  /* 0x00003400018a7983 */ /* 0x001ee40000300800 */
[----:B------:R-:W-:-:S02]  /*d6b0*/  @!P2 IMAD.IADD R142, R142, 0x1, -R2 ;  /* 0x000000018e8ea824 */ /* 0x000fc400078e0a02 */
[----:B------:R-:W-:Y:S01]  /*d6c0*/  IMAD.MOV R47, RZ, RZ, -R47 ;  /* 0x000000ffff2f7224 */ /* 0x000fe200078e0a2f */
[----:B------:R-:W-:Y:S01]  /*d6d0*/  IABS R150, R5 ;  /* 0x0000000500967213 */ /* 0x000fe20000000000 */
[--C-:B------:R-:W-:Y:S01]  /*d6e0*/  @!P0 IMAD.IADD R125, R125, 0x1, -R2.reuse ;  /* 0x000000017d7d8824 */ /* 0x100fe200078e0a02 */
[C---:B------:R-:W-:Y:S01]  /*d6f0*/  ISETP.GT.U32.AND P2, PT, R2.reuse, R142, PT ;  /* 0x0000008e0200720c */ /* 0x040fe20003f44070 */
[----:B------:R-:W-:Y:S02]  /*d700*/  IMAD R161, R2, R47, R161 ;  /* 0x0000002f02a17224 */ /* 0x000fe400078e02a1 */
[--C-:B------:R-:W-:Y:S01]  /*d710*/  @!P4 IMAD.IADD R117, R117, 0x1, -R2.reuse ;  /* 0x000000017575c824 */ /* 0x100fe200078e0a02 */
[----:B------:R-:W-:Y:S01]  /*d720*/  ISETP.GE.AND P4, PT, R49, RZ, PT ;  /* 0x000000ff3100720c */ /* 0x000fe20003f86270 */
[----:B------:R-:W-:Y:S01]  /*d730*/  @!P1 IMAD.IADD R134, R134, 0x1, -R2 ;  /* 0x0000000186869824 */ /* 0x000fe200078e0a02 */
[----:B------:R-:W-:Y:S01]  /*d740*/  ISETP.GT.U32.AND P5, PT, R2, R125, PT ;  /* 0x0000007d0200720c */ /* 0x000fe20003fa4070 */
[----:B------:R-:W-:Y:S01]  /*d750*/  IMAD.HI.U32 R49, R246, R150, RZ ;  /* 0x00000096f6317227 */ /* 0x000fe200078e00ff */
[----:B------:R-:W-:-:S02]  /*d760*/  ISETP.GT.U32.AND P1, PT, R2, R161, PT ;  /* 0x000000a10200720c */ /* 0x000fc40003f24070 */
[----:B------:R-:W-:Y:S01]  /*d770*/  IABS R175, R35 ;  /* 0x0000002300af7213 */ /* 0x000fe20000000000 */
[----:B------:R-:W-:Y:S01]  /*d780*/  IMAD.MOV R49, RZ, RZ, -R49 ;  /* 0x000000ffff317224 */ /* 0x000fe200078e0a31 */
[----:B------:R-:W-:Y:S01]  /*d790*/  STL [R1+0x1998], R154 ;  /* 0x0019989a01007387 */ /* 0x000fe20000100800 */
[----:B------:R-:W-:Y:S01]  /*d7a0*/  @!P2 IMAD.IADD R142, R142, 0x1, -R2 ;  /* 0x000000018e8ea824 */ /* 0x000fe200078e0a02 */
[----:B------:R-:W-:Y:S01]  /*d7b0*/  IABS R189, R248 ;  /* 0x000000f800bd7213 */ /* 0x000fe20000000000 */
[----:B------:R-:W-:Y:S01]  /*d7c0*/  IMAD R150, R2, R49, R150 ;  /* 0x0000003102967224 */ /* 0x000fe200078e0296 */
[----:B------:R-:W-:Y:S01]  /*d7d0*/  STL [R1+0x199c], R182 ;  /* 0x00199cb601007387 */ /* 0x000fe20000100800 */
[----:B------:R-:W-:Y:S01]  /*d7e0*/  ISETP.GE.AND P2, PT, R19, RZ, PT ;  /* 0x000000ff1300720c */ /* 0x000fe20003f46270 */
[----:B------:R-:W-:Y:S02]  /*d7f0*/  IMAD.HI.U32 R19, R246, R175, RZ ;  /* 0x000000aff6137227 */ /* 0x000fe400078e00ff */
[----:B------:R0:W-:Y:S01]  /*d800*/  STL [R1+0x19a0], R210 ;  /* 0x0019a0d201007387 */ /* 0x0001e20000100800 */
[----:B------:R-:W-:-:S03]  /*d810*/  ISETP.GE.AND P0, PT, R51, RZ, PT ;  /* 0x000000ff3300720c */ /* 0x000fc60003f06270 */
[----:B------:R-:W3:Y:S01]  /*d820*/  LDL.LU R105, [R1+0x3c] ;  /* 0x00003c0001697983 */ /* 0x000ee20000300800 */
[--C-:B------:R-:W-:Y:S01]  /*d830*/  @!P5 IMAD.IADD R125, R125, 0x1, -R2.reuse ;  /* 0x000000017d7dd824 */ /* 0x100fe200078e0a02 */
[----:B------:R-:W-:Y:S01]  /*d840*/  ISETP.GT.U32.AND P5, PT, R2, R150, PT ;  /* 0x000000960200720c */ /* 0x000fe20003fa4070 */
[----:B------:R-:W-:Y:S01]  /*d850*/  IMAD.HI.U32 R47, R246, R189, RZ ;  /* 0x000000bdf62f7227 */ /* 0x000fe200078e00ff */
[----:B------:R-:W-:Y:S01]  /*d860*/  IABS R203, R249 ;  /* 0x000000f900cb7213 */ /* 0x000fe20000000000 */
[----:B------:R-:W3:Y:S02]  /*d870*/  LDL.LU R86, [R1+0x40] ;  /* 0x0000400001567983 */ /* 0x000ee40000300800 */
[----:B------:R-:W-:Y:S02]  /*d880*/  IMAD.MOV R19, RZ, RZ, -R19 ;  /* 0x000000ffff137224 */ /* 0x000fe400078e0a13 */
[----:B------:R-:W-:Y:S01]  /*d890*/  @!P1 IMAD.IADD R161, R161, 0x1, -R2 ;  /* 0x00000001a1a19824 */ /* 0x000fe200078e0a02 */
[----:B------:R-:W3:Y:S01]  /*d8a0*/  LDL.LU R70, [R1+0x44] ;  /* 0x0000440001467983 */ /* 0x000ee20000300800 */
[----:B------:R-:W-:Y:S01]  /*d8b0*/  @!P3 IMAD.MOV R117, RZ, RZ, -R117 ;  /* 0x000000ffff75b224 */ /* 0x000fe200078e0a75 */
[----:B------:R-:W-:Y:S01]  /*d8c0*/  ISETP.GE.AND P3, PT, R5, RZ, PT ;  /* 0x000000ff0500720c */ /* 0x000fe20003f66270 */
[----:B------:R-:W-:Y:S01]  /*d8d0*/  IMAD.MOV R47, RZ, RZ, -R47 ;  /* 0x000000ffff2f7224 */ /* 0x000fe200078e0a2f */
[C---:B------:R-:W-:Y:S01]  /*d8e0*/  ISETP.GT.U32.AND P1, PT, R2.reuse, R161, PT ;  /* 0x000000a10200720c */ /* 0x040fe20003f24070 */
[----:B------:R-:W-:Y:S01]  /*d8f0*/  IMAD R175, R2, R19, R175 ;  /* 0x0000001302af7224 */ /* 0x000fe200078e02af */
[----:B------:R-:W3:Y:S01]  /*d900*/  LDL.LU R31, [R1+0x48] ;  /* 0x00004800011f7983 */ /* 0x000ee20000300800 */
[----:B------:R-:W-:Y:S01]  /*d910*/  IMAD.HI.U32 R5, R246, R203, RZ ;  /* 0x000000cbf6057227 */ /* 0x000fe200078e00ff */
[----:B------:R-:W-:-:S02]  /*d920*/  IABS R218, R250 ;  /* 0x000000fa00da7213 */ /* 0x000fc40000000000 */
[----:B------:R-:W3:Y:S01]  /*d930*/  LDL.LU R238, [R1+0x4c] ;  /* 0x00004c0001ee7983 */ /* 0x000ee20000300800 */
[C---:B------:R-:W-:Y:S02]  /*d940*/  IMAD R189, R2.reuse, R47, R189 ;  /* 0x0000002f02bd7224 */ /* 0x040fe400078e02bd */
[----:B------:R-:W-:Y:S01]  /*d950*/  @!P4 IMAD.MOV R134, RZ, RZ, -R134 ;  /* 0x000000ffff86c224 */ /* 0x000fe200078e0a86 */
[C---:B------:R-:W-:Y:S01]  /*d960*/  ISETP.GT.U32.AND P4, PT, R2.reuse, R175, PT ;  /* 0x000000af0200720c */ /* 0x040fe20003f84070 */
[----:B------:R-:W-:Y:S01]  /*d970*/  IMAD.MOV R5, RZ, RZ, -R5 ;  /* 0x000000ffff057224 */ /* 0x000fe200078e0a05 */
[----:B--2---:R-:W-:Y:S01]  /*d980*/  IABS R234, R4 ;  /* 0x0000000400ea7213 */ /* 0x004fe20000000000 */
[----:B------:R-:W-:Y:S01]  /*d990*/  @!P0 IMAD.MOV R142, RZ, RZ, -R142 ;  /* 0x000000ffff8e8224 */ /* 0x000fe200078e0a8e */
[----:B------:R-:W-:Y:S01]  /*d9a0*/  ISETP.GT.U32.AND P0, PT, R2, R189, PT ;  /* 0x000000bd0200720c */ /* 0x000fe20003f04070 */
[--C-:B------:R-:W-:Y:S01]  /*d9b0*/  @!P5 IMAD.IADD R150, R150, 0x1, -R2.reuse ;  /* 0x000000019696d824 */ /* 0x100fe200078e0a02 */
[----:B------:R-:W-:Y:S01]  /*d9c0*/  IABS R62, R247 ;  /* 0x000000f7003e7213 */ /* 0x000fe20000000000 */
[C---:B------:R-:W-:Y:S01]  /*d9d0*/  IMAD R203, R2.reuse, R5, R203 ;  /* 0x0000000502cb7224 */ /* 0x040fe200078e02cb */
[----:B------:R-:W2:Y:S01]  /*d9e0*/  LDL.LU R222, [R1+0x50] ;  /* 0x0000500001de7983 */ /* 0x000ea20000300800 */
[----:B------:R-:W-:Y:S01]  /*d9f0*/  @!P6 IMAD.MOV R125, RZ, RZ, -R125 ;  /* 0x000000ffff7de224 */ /* 0x000fe200078e0a7d */
[C---:B------:R-:W-:Y:S01]  /*da00*/  ISETP.GT.U32.AND P6, PT, R2.reuse, R150, PT ;  /* 0x000000960200720c */ /* 0x040fe20003fc4070 */
[--C-:B------:R-:W-:Y:S01]  /*da10*/  @!P1 IMAD.IADD R161, R161, 0x1, -R2.reuse ;  /* 0x00000001a1a19824 */ /* 0x100fe200078e0a02 */
[----:B------:R-:W-:Y:S01]  /*da20*/  ISETP.GT.U32.AND P1, PT, R2, R203, PT ;  /* 0x000000cb0200720c */ /* 0x000fe20003f24070 */
[----:B------:R-:W-:-:S04]  /*da30*/  @!P4 IMAD.IADD R175, R175, 0x1, -R2 ;  /* 0x00000001afafc824 */ /* 0x000fc800078e0a02 */
[--C-:B------:R-:W-:Y:S01]  /*da40*/  @!P0 IMAD.IADD R189, R189, 0x1, -R2.reuse ;  /* 0x00000001bdbd8824 */ /* 0x100fe200078e0a02 */
[----:B------:R-:W-:Y:S01]  /*da50*/  ISETP.GT.U32.AND P0, PT, R2, R175, PT ;  /* 0x000000af0200720c */ /* 0x000fe20003f04070 */
[----:B------:R-:W-:Y:S01]  /*da60*/  IMAD.HI.U32 R5, R246, R218, RZ ;  /* 0x000000daf6057227 */ /* 0x000fe200078e00ff */
[----:B------:R-:W-:Y:S01]  /*da70*/  ISETP.GE.AND P5, PT, R35, RZ, PT ;  /* 0x000000ff2300720c */ /* 0x000fe20003fa6270 */
[----:B------:R-:W2:Y:S02]  /*da80*/  LDL.LU R214, [R1+0x54] ;  /* 0x0000540001d67983 */ /* 0x000ea40000300800 */
[--C-:B------:R-:W-:Y:S02]  /*da90*/  @!P6 IMAD.IADD R150, R150, 0x1, -R2.reuse ;  /* 0x000000019696e824 */ /* 0x100fe400078e0a02 */
[----:B------:R-:W-:Y:S01]  /*daa0*/  IMAD.MOV R5, RZ, RZ, -R5 ;  /* 0x000000ffff057224 */ /* 0x000fe200078e0a05 */
[----:B------:R-:W2:Y:S01]  /*dab0*/  LDL.LU R252, [R1+0x58] ;  /* 0x0000580001fc7983 */ /* 0x000ea20000300800 */
[----:B------:R-:W-:-:S02]  /*dac0*/  @!P1 IMAD.IADD R203, R203, 0x1, -R2 ;  /* 0x00000001cbcb9824 */ /* 0x000fc400078e0a02 */
[----:B------:R-:W-:Y:S01]  /*dad0*/  @!P3 IMAD.MOV R150, RZ, RZ, -R150 ;  /* 0x000000ffff96b224 */ /* 0x000fe200078e0a96 */
[----:B------:R-:W2:Y:S01]  /*dae0*/  LDL.LU R3, [R1+0x5c] ;  /* 0x00005c0001037983 */ /* 0x000ea20000300800 */
[C---:B------:R-:W-:Y:S01]  /*daf0*/  IMAD R218, R2.reuse, R5, R218 ;  /* 0x0000000502da7224 */ /* 0x040fe200078e02da */
[----:B------:R-:W-:Y:S01]  /*db00*/  ISETP.GT.U32.AND P3, PT, R2, R203, PT ;  /* 0x000000cb0200720c */ /* 0x000fe20003f64070 */
[----:B------:R-:W-:-:S04]  /*db10*/  IMAD.HI.U32 R35, R246, R234, RZ ;  /* 0x000000eaf6237227 */ /* 0x000fc800078e00ff */
[----:B------:R-:W-:Y:S01]  /*db20*/  @!P0 IMAD.IADD R175, R175, 0x1, -R2 ;  /* 0x00000001afaf8824 */ /* 0x000fe200078e0a02 */
[----:B------:R-:W-:Y:S01]  /*db30*/  ISETP.GT.U32.AND P0, PT, R2, R218, PT ;  /* 0x000000da0200720c */ /* 0x000fe20003f04070 */
[----:B------:R-:W-:-:S04]  /*db40*/  IMAD.HI.U32 R19, R246, R62, RZ ;  /* 0x0000003ef6137227 */ /* 0x000fc800078e00ff */
[----:B------:R-:W-:Y:S02]  /*db50*/  IMAD.MOV R35, RZ, RZ, -R35 ;  /* 0x000000ffff237224 */ /* 0x000fe400078e0a23 */
[----:B------:R-:W-:Y:S02]  /*db60*/  IMAD.MOV R19, RZ, RZ, -R19 ;  /* 0x000000ffff137224 */ /* 0x000fe400078e0a13 */
[C---:B------:R-:W-:Y:S02]  /*db70*/  IMAD R234, R2.reuse, R35, R234 ;  /* 0x0000002302ea7224 */ /* 0x040fe400078e02ea */
[C---:B------:R-:W-:Y:S02]  /*db80*/  IMAD R62, R2.reuse, R19, R62 ;  /* 0x00000013023e7224 */ /* 0x040fe400078e023e */
[--C-:B------:R-:W-:Y:S01]  /*db90*/  @!P3 IMAD.IADD R203, R203, 0x1, -R2.reuse ;  /* 0x00000001cbcbb824 */ /* 0x100fe200078e0a02 */
[----:B------:R-:W-:Y:S01]  /*dba0*/  ISETP.GT.U32.AND P3, PT, R2, R234, PT ;  /* 0x000000ea0200720c */ /* 0x000fe20003f64070 */
[----:B------:R-:W-:Y:S01]  /*dbb0*/  @!P0 IMAD.IADD R218, R218, 0x1, -R2 ;  /* 0x00000001dada8824 */ /* 0x000fe200078e0a02 */
[----:B------:R-:W-:-:S02]  /*dbc0*/  ISETP.GT.U32.AND P1, PT, R2, R189, PT ;  /* 0x000000bd0200720c */ /* 0x000fc40003f24070 */
[----:B------:R-:W-:-:S09]  /*dbd0*/  ISETP.GT.U32.AND P0, PT, R2, R62, PT ;  /* 0x0000003e0200720c */ /* 0x000fd20003f04070 */
[--C-:B------:R-:W-:Y:S02]  /*dbe0*/  @!P3 IMAD.IADD R234, R234, 0x1, -R2.reuse ;  /* 0x00000001eaeab824 */ /* 0x100fe400078e0a02 */
[--C-:B------:R-:W-:Y:S01]  /*dbf0*/  @!P1 IMAD.IADD R189, R189, 0x1, -R2.reuse ;  /* 0x00000001bdbd9824 */ /* 0x100fe200078e0a02 */
[----:B------:R-:W-:Y:S01]  /*dc00*/  ISETP.GE.AND P1, PT, R4, RZ, PT ;  /* 0x000000ff0400720c */ /* 0x000fe20003f26270 */
[----:B------:R-:W-:Y:S01]  /*dc10*/  @!P0 IMAD.IADD R62, R62, 0x1, -R2 ;  /* 0x000000013e3e8824 */ /* 0x000fe200078e0a02 */
[----:B------:R-:W-:Y:S01]  /*dc20*/  ISETP.GT.U32.AND P0, PT, R2, R234, PT ;  /* 0x000000ea0200720c */ /* 0x000fe20003f04070 */
[----:B------:R-:W2:Y:S04]  /*dc30*/  LDL.LU R4, [R1+0x60] ;  /* 0x0000600001047983 */ /* 0x000ea80000300800 */
[----:B------:R-:W2:Y:S01]  /*dc40*/  LDL.LU R230, [R1+0x64] ;  /* 0x0000640001e67983 */ /* 0x000ea20000300800 */
[----:B----4-:R-:W-:-:S07]  /*dc50*/  IABS R19, R127 ;  /* 0x0000007f00137213 */ /* 0x010fce0000000000 */
[----:B------:R-:W-:Y:S01]  /*dc60*/  @!P0 IMAD.IADD R234, R234, 0x1, -R2 ;  /* 0x00000001eaea8824 */ /* 0x000fe200078e0a02 */
[----:B------:R-:W-:Y:S02]  /*dc70*/  ISETP.GE.AND P0, PT, R127, RZ, PT ;  /* 0x000000ff7f00720c */ /* 0x000fe40003f06270 */
[----:B------:R-:W4:Y:S01]  /*dc80*/  LDL.LU R127, [R1+0x68] ;  /* 0x00006800017f7983 */ /* 0x000f220000300800 */
[----:B---3--:R-:W-:-:S05]  /*dc90*/  IABS R97, R251 ;  /* 0x000000fb00617213 */ /* 0x008fca0000000000 */
[----:B------:R-:W-:-:S04]  /*dca0*/  IMAD.HI.U32 R5, R246, R97, RZ ;  /* 0x00000061f6057227 */ /* 0x000fc800078e00ff */
[----:B------:R-:W-:-:S04]  /*dcb0*/  IMAD.MOV R5, RZ, RZ, -R5 ;  /* 0x000000ffff057224 */ /* 0x000fc800078e0a05 */
[----:B------:R-:W-:Y:S01]  /*dcc0*/  IMAD R97, R2, R5, R97 ;  /* 0x0000000502617224 */ /* 0x000fe200078e0261 */
[----:B------:R-:W-:-:S04]  /*dcd0*/  ISETP.GE.AND P4, PT, R249, RZ, PT ;  /* 0x000000fff900720c */ /* 0x000fc80003f86270 */
[----:B------:R-:W-:Y:S01]  /*dce0*/  ISETP.GT.U32.AND P3, PT, R2, R97, PT ;  /* 0x000000610200720c */ /* 0x000fe20003f64070 */
[----:B------:R-:W-:-:S08]  /*dcf0*/  IMAD.HI.U32 R130, R246, R19, RZ ;  /* 0x00000013f6827227 */ /* 0x000fd000078e00ff */
[----:B------:R-:W-:Y:S01]  /*dd00*/  @!P4 IMAD.MOV R203, RZ, RZ, -R203 ;  /* 0x000000ffffcbc224 */ /* 0x000fe200078e0acb */
[----:B------:R-:W-:-:S03]  /*dd10*/  ISETP.GT.U32.AND P4, PT, R2, R62, PT ;  /* 0x0000003e0200720c */ /* 0x000fc60003f84070 */
[----:B------:R-:W-:Y:S02]  /*dd20*/  @!P3 IMAD.IADD R97, R97, 0x1, -R2 ;  /* 0x000000016161b824 */ /* 0x000fe400078e0a02 */
[----:B------:R-:W-:-:S03]  /*dd30*/  IMAD.MOV R130, RZ, RZ, -R130 ;  /* 0x000000ffff827224 */ /* 0x000fc600078e0a82 */
[C---:B------:R-:W-:Y:S01]  /*dd40*/  ISETP.GT.U32.AND P3, PT, R2.reuse, R97, PT ;  /* 0x000000610200720c */ /* 0x040fe20003f64070 */
[----:B------:R-:W-:-:S04]  /*dd50*/  IMAD R130, R2, R130, R19 ;  /* 0x0000008202827224 */ /* 0x000fc800078e0213 */
[----:B------:R-:W-:Y:S01]  /*dd60*/  @!P4 IMAD.IADD R62, R62, 0x1, -R2 ;  /* 0x000000013e3ec824 */ /* 0x000fe200078e0a02 */
[----:B------:R-:W-:Y:S02]  /*dd70*/  ISETP.GT.U32.AND P4, PT, R2, R130, PT ;  /* 0x000000820200720c */ /* 0x000fe40003f84070 */
[----:B------:R-:W-:-:S05]  /*dd80*/  ISETP.GE.AND P6, PT, R248, RZ, PT ;  /* 0x000000fff800720c */ /* 0x000fca0003fc6270 */
[----:B------:R-:W-:-:S06]  /*dd90*/  @!P3 IMAD.IADD R97, R97, 0x1, -R2 ;  /* 0x000000016161b824 */ /* 0x000fcc00078e0a02 */
[----:B------:R-:W-:Y:S02]  /*dda0*/  @!P4 IMAD.IADD R130, R130, 0x1, -R2 ;  /* 0x000000018282c824 */ /* 0x000fe400078e0a02 */
[----:B------:R-:W-:Y:S01]  /*ddb0*/  @!P6 IMAD.MOV R189, RZ, RZ, -R189 ;  /* 0x000000ffffbde224 */ /* 0x000fe200078e0abd */
[----:B------:R-:W-:Y:S01]  /*ddc0*/  ISETP.GE.AND P6, PT, R247, RZ, PT ;  /* 0x000000fff700720c */ /* 0x000fe20003fc6270 */
[----:B------:R-:W-:Y:S01]  /*ddd0*/  @!P5 IMAD.MOV R175, RZ, RZ, -R175 ;  /* 0x000000ffffafd224 */ /* 0x000fe200078e0aaf */
[----:B------:R-:W-:Y:S01]  /*dde0*/  ISETP.GT.U32.AND P5, PT, R2, R218, PT ;  /* 0x000000da0200720c */ /* 0x000fe20003fa4070 */
[----:B------:R-:W-:Y:S01]  /*ddf0*/  @!P2 IMAD.MOV R161, RZ, RZ, -R161 ;  /* 0x000000ffffa1a224 */ /* 0x000fe200078e0aa1 */
[----:B------:R-:W-:-:S11]  /*de00*/  ISETP.GE.AND P2, PT, R250, RZ, PT ;  /* 0x000000fffa00720c */ /* 0x000fd60003f46270 */
[----:B------:R-:W-:-:S04]  /*de10*/  @!P5 IMAD.IADD R218, R218, 0x1, -R2 ;  /* 0x00000001dadad824 */ /* 0x000fc800078e0a02 */
[----:B------:R-:W-:Y:S01]  /*de20*/  @!P2 IMAD.MOV R218, RZ, RZ, -R218 ;  /* 0x000000ffffdaa224 */ /* 0x000fe200078e0ada */
[----:B------:R-:W-:-:S05]  /*de30*/  IABS R168, R138 ;  /* 0x0000008a00a87213 */ /* 0x000fca0000000000 */
[----:B------:R-:W-:-:S04]  /*de40*/  IMAD.HI.U32 R5, R246, R168, RZ ;  /* 0x000000a8f6057227 */ /* 0x000fc800078e00ff */
[----:B------:R-:W-:-:S04]  /*de50*/  IMAD.MOV R19, RZ, RZ, -R5 ;  /* 0x000000ffff137224 */ /* 0x000fc800078e0a05 */
[----:B------:R-:W-:-:S05]  /*de60*/  IMAD R168, R2, R19, R168 ;  /* 0x0000001302a87224 */ /* 0x000fca00078e02a8 */
[----:B------:R-:W-:Y:S02]  /*de70*/  ISETP.GT.U32.AND P3, PT, R2, R168, PT ;  /* 0x000000a80200720c */ /* 0x000fe40003f64070 */
[----:B------:R-:W-:-:S05]  /*de80*/  IABS R226, R121 ;  /* 0x0000007900e27213 */ /* 0x000fca0000000000 */
[----:B------:R-:W-:Y:S01]  /*de90*/  IMAD.HI.U32 R35, R246, R226, RZ ;  /* 0x000000e2f6237227 */ /* 0x000fe200078e00ff */
[----:B------:R-:W-:-:S05]  /*dea0*/  IABS R146, R105 ;  /* 0x0000006900927213 */ /* 0x000fca0000000000 */
[----:B------:R-:W-:Y:S01]  /*deb0*/  @!P3 IMAD.IADD R168, R168, 0x1, -R2 ;  /* 0x00000001a8a8b824 */ /* 0x000fe200078e0a02 */
[----:B------:R-:W-:Y:S01]  /*dec0*/  ISETP.GT.U32.AND P3, PT, R2, R130, PT ;  /* 0x000000820200720c */ /* 0x000fe20003f64070 */
[----:B------:R-:W-:Y:S01]  /*ded0*/  IMAD.HI.U32 R19, R246, R146, RZ ;  /* 0x00000092f6137227 */ /* 0x000fe200078e00ff */
[----:B------:R-:W-:-:S03]  /*dee0*/  IABS R49, R86 ;  /* 0x0000005600317213 */ /* 0x000fc60000000000 */
[----:B------:R-:W-:Y:S02]  /*def0*/  IMAD.MOV R5, RZ, RZ, -R35 ;  /* 0x000000ffff057224 */ /* 0x000fe400078e0a23 */
[----:B------:R-:W-:Y:S01]  /*df00*/  IMAD.MOV R247, RZ, RZ, -R19 ;  /* 0x000000fffff77224 */ /* 0x000fe200078e0a13 */
[----:B------:R-:W-:Y:S01]  /*df10*/  IABS R51, R70 ;  /* 0x0000004600337213 */ /* 0x000fe20000000000 */
[C---:B------:R-:W-:Y:S02]  /*df20*/  IMAD R226, R2.reuse, R5, R226 ;  /* 0x0000000502e27224 */ /* 0x040fe400078e02e2 */
[----:B------:R-:W-:Y:S01]  /*df30*/  IMAD R146, R2, R247, R146 ;  /* 0x000000f702927224 */ /* 0x000fe200078e0292 */
[----:B------:R-:W-:Y:S01]  /*df40*/  IABS R5, R31 ;  /* 0x0000001f00057213 */ /* 0x000fe20000000000 */
[----:B------:R-:W-:-:S04]  /*df50*/  IMAD.HI.U32 R35, R246, R49, RZ ;  /* 0x00000031f6237227 */ /* 0x000fc800078e00ff */
[----:B------:R-:W-:Y:S01]  /*df60*/  @!P3 IMAD.IADD R130, R130, 0x1, -R2 ;  /* 0x000000018282b824 */ /* 0x000fe200078e0a02 */
[----:B------:R-:W-:Y:S01]  /*df70*/  ISETP.GT.U32.AND P3, PT, R2, R146, PT ;  /* 0x000000920200720c */ /* 0x000fe20003f64070 */
[----:B------:R-:W-:-:S04]  /*df80*/  IMAD.HI.U32 R47, R246, R51, RZ ;  /* 0x00000033f62f7227 */ /* 0x000fc800078e00ff */
[----:B------:R-:W-:-:S04]  /*df90*/  IMAD.HI.U32 R248, R246, R5, RZ ;  /* 0x00000005f6f87227 */ /* 0x000fc800078e00ff */
[----:B------:R-:W-:Y:S02]  /*dfa0*/  IMAD.MOV R19, RZ, RZ, -R35 ;  /* 0x000000ffff137224 */ /* 0x000fe400078e0a23 */
[----:B------:R-:W-:Y:S02]  /*dfb0*/  IMAD.MOV R35, RZ, RZ, -R47 ;  /* 0x000000ffff237224 */ /* 0x000fe400078e0a2f */
[----:B------:R-:W-:Y:S01]  /*dfc0*/  IMAD.MOV R47, RZ, RZ, -R248 ;  /* 0x000000ffff2f7224 */ /* 0x000fe200078e0af8 */
[----:B------:R-:W-:-:S03]  /*dfd0*/  ISETP.GT.U32.AND P4, PT, R2, R226, PT ;  /* 0x000000e20200720c */ /* 0x000fc60003f84070 */
[----:B------:R-:W-:Y:S01]  /*dfe0*/  IMAD R5, R2, R47, R5 ;  /* 0x0000002f02057224 */ /* 0x000fe200078e0205 */
[----:B------:R-:W-:Y:S01]  /*dff0*/  IABS R47, R238 ;  /* 0x000000ee002f7213 */ /* 0x000fe20000000000 */
[----:B------:R-:W-:-:S03]  /*e000*/  @!P3 IMAD.IADD R146, R146, 0x1, -R2 ;  /* 0x000000019292b824 */ /* 0x000fc600078e0a02 */
[----:B------:R-:W-:Y:S01]  /*e010*/  ISETP.GT.U32.AND P3, PT, R2, R5, PT ;  /* 0x000000050200720c */ /* 0x000fe20003f64070 */
[----:B------:R-:W-:-:S04]  /*e020*/  IMAD.HI.U32 R247, R246, R47, RZ ;  /* 0x0000002ff6f77227 */ /* 0x000fc800078e00ff */
[----:B------:R-:W-:Y:S02]  /*e030*/  IMAD.MOV R247, RZ, RZ, -R247 ;  /* 0x000000fffff77224 */ /* 0x000fe400078e0af7 */
[--C-:B------:R-:W-:Y:S01]  /*e040*/  @!P4 IMAD.IADD R226, R226, 0x1, -R2.reuse ;  /* 0x00000001e2e2c824 */ /* 0x100fe200078e0a02 */
[C---:B------:R-:W-:Y:S01]  /*e050*/  ISETP.GT.U32.AND P2, PT, R2.reuse, R168, PT ;  /* 0x000000a80200720c */ /* 0x040fe20003f44070 */
[C---:B------:R-:W-:Y:S01]  /*e060*/  IMAD R49, R2.reuse, R19, R49 ;  /* 0x0000001302317224 */ /* 0x040fe200078e0231 */
[----:B--2---:R-:W-:Y:S01]  /*e070*/  IABS R19, R222 ;  /* 0x000000de00137213 */ /* 0x004fe20000000000 */
[C---:B------:R-:W-:Y:S01]  /*e080*/  IMAD R47, R2.reuse, R247, R47 ;  /* 0x000000f7022f7224 */ /* 0x040fe200078e022f */
[----:B------:R-:W-:Y:S01]  /*e090*/  ISETP.GT.U32.AND P4, PT, R2, R226, PT ;  /* 0x000000e20200720c */ /* 0x000fe20003f84070 */
[----:B------:R-:W-:Y:S02]  /*e0a0*/  @!P3 IMAD.IADD R5, R5, 0x1, -R2 ;  /* 0x000000010505b824 */ /* 0x000fe400078e0a02 */
[----:B------:R-:W-:Y:S01]  /*e0b0*/  IMAD.HI.U32 R248, R246, R19, RZ ;  /* 0x00000013f6f87227 */ /* 0x000fe200078e00ff */
[----:B------:R-:W-:-:S03]  /*e0c0*/  ISETP.GT.U32.AND P3, PT, R2, R47, PT ;  /* 0x0000002f0200720c */ /* 0x000fc60003f64070 */
[----:B------:R-:W-:Y:S02]  /*e0d0*/  IMAD.MOV R248, RZ, RZ, -R248 ;  /* 0x000000fffff87224 */ /* 0x000fe400078e0af8 */
[----:B------:R-:W-:Y:S01]  /*e0e0*/  IMAD R51, R2, R35, R51 ;  /* 0x0000002302337224 */ /* 0x000fe200078e0233 */
[----:B------:R-:W-:Y:S01]  /*e0f0*/  ISETP.GE.AND P5, PT, R251, RZ, PT ;  /* 0x000000fffb00720c */ /* 0x000fe20003fa6270 */
[--C-:B------:R-:W-:Y:S01]  /*e100*/  @!P2 IMAD.IADD R168, R168, 0x1, -R2.reuse ;  /* 0x00000001a8a8a824 */ /* 0x100fe200078e0a02 */
[----:B------:R-:W-:Y:S01]  /*e110*/  IABS R251, R252 ;  /* 0x000000fc00fb7213 */ /* 0x000fe20000000000 */
[C---:B------:R-:W-:Y:S01]  /*e120*/  IMAD R19, R2.reuse, R248, R19 ;  /* 0x000000f802137224 */ /* 0x040fe200078e0213 */
[----:B------:R-:W-:Y:S01]  /*e130*/  ISETP.GT.U32.AND P2, PT, R2, R49, PT ;  /* 0x000000310200720c */ /* 0x000fe20003f44070 */
[--C-:B------:R-:W-:Y:S01]  /*e140*/  @!P4 IMAD.IADD R226, R226, 0x1, -R2.reuse ;  /* 0x00000001e2e2c824 */ /* 0x100fe200078e0a02 */
[----:B------:R-:W-:Y:S02]  /*e150*/  IABS R35, R214 ;  /* 0x000000d600237213 */ /* 0x000fe40000000000 */
[C---:B------:R-:W-:Y:S01]  /*e160*/  ISETP.GT.U32.AND P4, PT, R2.reuse, R51, PT ;  /* 0x000000330200720c */ /* 0x040fe20003f84070 */
[----:B------:R-:W-:Y:S01]  /*e170*/  @!P3 IMAD.IADD R47, R47, 0x1, -R2 ;  /* 0x000000012f2fb824 */ /* 0x000fe200078e0a02 */
[----:B------:R-:W-:Y:S01]  /*e180*/  ISETP.GT.U32.AND P3, PT, R2, R19, PT ;  /* 0x000000130200720c */ /* 0x000fe20003f64070 */
[----:B------:R-:W-:-:S04]  /*e190*/  IMAD.HI.U32 R250, R246, R251, RZ ;  /* 0x000000fbf6fa7227 */ /* 0x000fc800078e00ff */
[----:B------:R-:W-:-:S04]  /*e1a0*/  IMAD.HI.U32 R249, R246, R35, RZ ;  /* 0x00000023f6f97227 */ /* 0x000fc800078e00ff */
[----:B------:R-:W-:Y:S02]  /*e1b0*/  IMAD.MOV R250, RZ, RZ, -R250 ;  /* 0x000000fffffa7224 */ /* 0x000fe400078e0afa */
[----:B------:R-:W-:Y:S02]  /*e1c0*/  IMAD.MOV R249, RZ, RZ, -R249 ;  /* 0x000000fffff97224 */ /* 0x000fe400078e0af9 */
[--C-:B------:R-:W-:Y:S02]  /*e1d0*/  @!P2 IMAD.IADD R49, R49, 0x1, -R2.reuse ;  /* 0x000000013131a824 */ /* 0x100fe400078e0a02 */
[C---:B------:R-:W-:Y:S01]  /*e1e0*/  IMAD R251, R2.reuse, R250, R251 ;  /* 0x000000fa02fb7224 */ /* 0x040fe200078e02fb */
[----:B------:R-:W-:Y:S01]  /*e1f0*/  IABS R250, R3 ;  /* 0x0000000300fa7213 */ /* 0x000fe20000000000 */
[----:B------:R-:W-:Y:S02]  /*e200*/  @!P4 IMAD.IADD R51, R51, 0x1, -R2 ;  /* 0x000000013333c824 */ /* 0x000fe400078e0a02 */
[----:B------:R-:W-:Y:S01]  /*e210*/  IMAD R35, R2, R249, R35 ;  /* 0x000000f902237224 */ /* 0x000fe200078e0223 */
[----:B------:R-:W-:Y:S01]  /*e220*/  IABS R249, R0 ;  /* 0x0000000000f97213 */ /* 0x000fe20000000000 */
[----:B------:R-:W-:Y:S01]  /*e230*/  @!P1 IMAD.MOV R234, RZ, RZ, -R234 ;  /* 0x000000ffffea9224 */ /* 0x000fe200078e0aea */
[----:B------:R-:W-:Y:S01]  /*e240*/  ISETP.GE.AND P4, PT, R121, RZ, PT ;  /* 0x000000ff7900720c */ /* 0x000fe20003f86270 */
[----:B------:R-:W-:Y:S01]  /*e250*/  @!P3 IMAD.IADD R19, R19, 0x1, -R2 ;  /* 0x000000011313b824 */ /* 0x000fe200078e0a02 */
[----:B------:R-:W-:Y:S01]  /*e260*/  IABS R247, R4 ;  /* 0x0000000400f77213 */ /* 0x000fe20000000000 */
[----:B------:R-:W-:Y:S01]  /*e270*/  @!P5 IMAD.MOV R97, RZ, RZ, -R97 ;  /* 0x000000ffff61d224 */ /* 0x000fe200078e0a61 */
[----:B------:R-:W-:-:S02]  /*e280*/  ISETP.GE.AND P2, PT, R138, RZ, PT ;  /* 0x000000ff8a00720c */ /* 0x000fc40003f46270 */
[----:B------:R-:W-:Y:S01]  /*e290*/  ISETP.GT.U32.AND P1, PT, R2, R146, PT ;  /* 0x000000920200720c */ /* 0x000fe20003f24070 */
[----:B------:R-:W-:Y:S01]  /*e2a0*/  IMAD.HI.U32 R138, R246, R250, RZ ;  /* 0x000000faf68a7227 */ /* 0x000fe200078e00ff */
[C---:B------:R-:W-:Y:S02]  /*e2b0*/  ISETP.GT.U32.AND P3, PT, R2.reuse, R49, PT ;  /* 0x000000310200720c */ /* 0x040fe40003f64070 */
[C---:B------:R-:W-:Y:S01]  /*e2c0*/  ISETP.GT.U32.AND P5, PT, R2.reuse, R51, PT ;  /* 0x000000330200720c */ /* 0x040fe20003fa4070 */
[----:B------:R-:W-:Y:S01]  /*e2d0*/  @!P0 IMAD.MOV R130, RZ, RZ, -R130 ;  /* 0x000000ffff828224 */ /* 0x000fe200078e0a82 */
[----:B------:R-:W-:Y:S01]  /*e2e0*/  ISETP.GT.U32.AND P0, PT, R2, R5, PT ;  /* 0x000000050200720c */ /* 0x000fe20003f04070 */
[----:B0-----:R-:W-:-:S04]  /*e2f0*/  IMAD.HI.U32 R210, R246, R249, RZ ;  /* 0x000000f9f6d27227 */ /* 0x001fc800078e00ff */
[----:B------:R-:W-:Y:S01]  /*e300*/  IMAD.HI.U32 R182, R246, R247, RZ ;  /* 0x000000f7f6b67227 */ /* 0x000fe200078e00ff */
[----:B------:R-:W-:-:S03]  /*e310*/  IABS R248, R230 ;  /* 0x000000e600f87213 */ /* 0x000fc60000000000 */
[----:B------:R-:W-:Y:S02]  /*e320*/  IMAD.MOV R138, RZ, RZ, -R138 ;  /* 0x000000ffff8a7224 */ /* 0x000fe400078e0a8a */
[----:B------:R-:W-:Y:S02]  /*e330*/  IMAD.MOV R210, RZ, RZ, -R210 ;  /* 0x000000ffffd27224 */ /* 0x000fe400078e0ad2 */
[----:B------:R-:W-:Y:S02]  /*e340*/  IMAD.MOV R182, RZ, RZ, -R182 ;  /* 0x000000ffffb67224 */ /* 0x000fe400078e0ab6 */
[C---:B------:R-:W-:Y:S02]  /*e350*/  IMAD R250, R2.reuse, R138, R250 ;  /* 0x0000008a02fa7224 */ /* 0x040fe400078e02fa */
[C---:B------:R-:W-:Y:S02]  /*e360*/  IMAD R249, R2.reuse, R210, R249 ;  /* 0x000000d202f97224 */ /* 0x040fe400078e02f9 */
[C---:B------:R-:W-:Y:S01]  /*e370*/  IMAD R247, R2.reuse, R182, R247 ;  /* 0x000000b602f77224 */ /* 0x040fe200078e02f7 */
[----:B----4-:R-:W-:Y:S01]  /*e380*/  IABS R121, R127 ;  /* 0x0000007f00797213 */ /* 0x010fe20000000000 */
[----:B------:R-:W-:Y:S01]  /*e390*/  @!P4 IMAD.MOV R226, RZ, RZ, -R226 ;  /* 0x000000ffffe2c224 */ /* 0x000fe200078e0ae2 */
[C---:B------:R-:W-:Y:S01]  /*e3a0*/  ISETP.GT.U32.AND P4, PT, R2.reuse, R35, PT ;  /* 0x000000230200720c */ /* 0x040fe20003f84070 */
[----:B------:R-:W-:Y:S01]  /*e3b0*/  @!P2 IMAD.MOV R168, RZ, RZ, -R168 ;  /* 0x000000ffffa8a224 */ /* 0x000fe200078e0aa8 */
[----:B------:R-:W-:Y:S01]  /*e3c0*/  ISETP.GT.U32.AND P2, PT, R2, R47, PT ;  /* 0x0000002f0200720c */ /* 0x000fe20003f44070 */
[--C-:B------:R-:W-:Y:S01]  /*e3d0*/  @!P1 IMAD.IADD R146, R146, 0x1, -R2.reuse ;  /* 0x0000000192929824 */ /* 0x100fe200078e0a02 */
[----:B------:R-:W-:Y:S01]  /*e3e0*/  ISETP.GT.U32.AND P1, PT, R2, R251, PT ;  /* 0x000000fb0200720c */ /* 0x000fe20003f24070 */
[----:B------:R-:W-:Y:S01]  /*e3f0*/  IMAD.HI.U32 R154, R246, R248, RZ ;  /* 0x000000f8f69a7227 */ /* 0x000fe200078e00ff */
[----:B------:R-:W2:Y:S03]  /*e400*/  LDL.LU R210, [R1+0x19a0] ;  /* 0x0019a00001d27983 */ /* 0x000ea60000300800 */
[--C-:B------:R-:W-:Y:S01]  /*e410*/  @!P3 IMAD.IADD R49, R49, 0x1, -R2.reuse ;  /* 0x000000013131b824 */ /* 0x100fe200078e0a02 */
[C---:B------:R-:W-:Y:S01]  /*e420*/  ISETP.GT.U32.AND P3, PT, R2.reuse, R250, PT ;  /* 0x000000fa0200720c */ /* 0x040fe20003f64070 */
[--C-:B------:R-:W-:Y:S01]  /*e430*/  @!P5 IMAD.IADD R51, R51, 0x1, -R2.reuse ;  /* 0x000000013333d824 */ /* 0x100fe200078e0a02 */
[C---:B------:R-:W-:Y:S01]  /*e440*/  ISETP.GT.U32.AND P5, PT, R2.reuse, R249, PT ;  /* 0x000000f90200720c */ /* 0x040fe20003fa4070 */
[----:B------:R-:W-:Y:S01]  /*e450*/  @!P0 IMAD.IADD R5, R5, 0x1, -R2 ;  /* 0x0000000105058824 */ /* 0x000fe200078e0a02 */
[C---:B------:R-:W-:Y:S01]  /*e460*/  ISETP.GT.U32.AND P0, PT, R2.reuse, R247, PT ;  /* 0x000000f70200720c */ /* 0x040fe20003f04070 */
[----:B------:R-:W-:Y:S01]  /*e470*/  @!P6 IMAD.MOV R62, RZ, RZ, -R62 ;  /* 0x000000ffff3ee224 */ /* 0x000fe200078e0a3e */
[----:B------:R-:W-:Y:S01]  /*e480*/  ISETP.GT.U32.AND P6, PT, R2, R19, PT ;  /* 0x000000130200720c */ /* 0x000fe20003fc4070 */
[----:B------:R-:W-:Y:S01]  /*e490*/  IMAD.MOV R154, RZ, RZ, -R154 ;  /* 0x000000ffff9a7224 */ /* 0x000fe200078e0a9a */
[----:B------:R-:W3:Y:S01]  /*e4a0*/  LDL.LU R182, [R1+0x199c] ;  /* 0x00199c0001b67983 */ /* 0x000ee20000300800 */
[----:B------:R-:W-:-:S04]  /*e4b0*/  IMAD.HI.U32 R138, R246, R121, RZ ;  /* 0x00000079f68a7227 */ /* 0x000fc800078e00ff */
[C---:B------:R-:W-:Y:S02]  /*e4c0*/  IMAD R246, R2.reuse, R154, R248 ;  /* 0x0000009a02f67224 */ /* 0x040fe400078e02f8 */
[----:B------:R-:W-:Y:S01]  /*e4d0*/  IMAD.MOV R248, RZ, RZ, -R138 ;  /* 0x000000fffff87224 */ /* 0x000fe200078e0a8a */
[----:B------:R-:W4:Y:S01]  /*e4e0*/  LDL.LU R154, [R1+0x1998] ;  /* 0x00199800019a7983 */ /* 0x000f220000300800 */
[--C-:B------:R-:W-:Y:S01]  /*e4f0*/  @!P4 IMAD.IADD R35, R35, 0x1, -R2.reuse ;  /* 0x000000012323c824 */ /* 0x100fe200078e0a02 */
[----:B------:R-:W-:Y:S01]  /*e500*/  ISETP.GE.AND P4, PT, R105, RZ, PT ;  /* 0x000000ff6900720c */ /* 0x000fe20003f86270 */
[C---:B------:R-:W-:Y:S01]  /*e510*/  IMAD R248, R2.reuse, R248, R121 ;  /* 0x000000f802f87224 */ /* 0x040fe200078e0279 */
[----:B------:R-:W2:Y:S01]  /*e520*/  LDL.LU R138, [R1+0x1994] ;  /* 0x00199400018a7983 */ /* 0x000ea20000300800 */
[--C-:B------:R-:W-:Y:S01]  /*e530*/  @!P2 IMAD.IADD R47, R47, 0x1, -R2.reuse ;  /* 0x000000012f2fa824 */ /* 0x100fe200078e0a02 */
[----:B------:R-:W-:Y:S01]  /*e540*/  ISETP.GT.U32.AND P2, PT, R2, R246, PT ;  /* 0x000000f60200720c */ /* 0x000fe20003f44070 */
[--C-:B------:R-:W-:Y:S01]  /*e550*/  @!P1 IMAD.IADD R251, R251, 0x1, -R2.reuse ;  /* 0x00000001fbfb9824 */ /* 0x100fe200078e0a02 */
[----:B------:R-:W-:Y:S01]  /*e560*/  ISETP.GE.AND P1, PT, R86, RZ, PT ;  /* 0x000000ff5600720c */ /* 0x000fe20003f26270 */
[--C-:B------:R-:W-:Y:S01]  /*e570*/  @!P3 IMAD.IADD R250, R250, 0x1, -R2.reuse ;  /* 0x00000001fafab824 */ /* 0x100fe200078e0a02 */
[----:B------:R-:W-:Y:S01]  /*e580*/  ISETP.GE.AND P3, PT, R70, RZ, PT ;  /* 0x000000ff4600720c */ /* 0x000fe20003f66270 */
[--C-:B------:R-:W-:Y:S01]  /*e590*/  @!P5 IMAD.IADD R249, R249, 0x1, -R2.reuse ;  /* 0x00000001f9f9d824 */ /* 0x100fe200078e0a02 */
[----:B------:R-:W-:Y:S01]  /*e5a0*/  ISETP.GE.AND P5, PT, R31, RZ, PT ;  /* 0x000000ff1f00720c */ /* 0x000fe20003fa6270 */
[--C-:B------:R-:W-:Y:S01]  /*e5b0*/  @!P0 IMAD.IADD R247, R247, 0x1, -R2.reuse ;  /* 0x00000001f7f78824 */ /* 0x100fe200078e0a02 */
[----:B------:R-:W-:Y:S01]  /*e5c0*/  ISETP.GE.AND P0, PT, R238, RZ, PT ;  /* 0x000000ffee00720c */ /* 0x000fe20003f06270 */
[----:B------:R-:W-:Y:S01]  /*e5d0*/  @!P6 IMAD.IADD R19, R19, 0x1, -R2 ;  /* 0x000000011313e824 */ /* 0x000fe200078e0a02 */
[C---:B------:R-:W-:Y:S01]  /*e5e0*/  ISETP.GT.U32.AND P6, PT, R2.reuse, R248, PT ;  /* 0x000000f80200720c */ /* 0x040fe20003fc4070 */
[----:B------:R-:W-:Y:S01]  /*e5f0*/  @!P4 IMAD.MOV R146, RZ, RZ, -R146 ;  /* 0x000000ffff92c224 */ /* 0x000fe200078e0a92 */
[----:B------:R-:W-:Y:S01]  /*e600*/  ISETP.GT.U32.AND P4, PT, R2, R35, PT ;  /* 0x000000230200720c */ /* 0x000fe20003f84070 */
[--C-:B------:R-:W-:Y:S01]  /*e610*/  @!P2 IMAD.IADD R246, R246, 0x1, -R2.reuse ;  /* 0x00000001f6f6a824 */ /* 0x100fe200078e0a02 */
[----:B------:R-:W3:Y:S01]  /*e620*/  LDL.LU R121, [R1+0x1990] ;  /* 0x0019900001797983 */ /* 0x000ee20000300800 */
[----:B------:R-:W-:Y:S01]  /*e630*/  @!P1 IMAD.MOV R49, RZ, RZ, -R49 ;  /* 0x000000ffff319224 */ /* 0x000fe200078e0a31 */
[C---:B------:R-:W-:Y:S01]  /*e640*/  ISETP.GT.U32.AND P1, PT, R2.reuse, R251, PT ;  /* 0x000000fb0200720c */ /* 0x040fe20003f24070 */
[----:B------:R-:W-:Y:S01]  /*e650*/  @!P3 IMAD.MOV R51, RZ, RZ, -R51 ;  /* 0x000000ffff33b224 */ /* 0x000fe200078e0a33 */
[C---:B------:R-:W-:Y:S01]  /*e660*/  ISETP.GT.U32.AND P3, PT, R2.reuse, R250, PT ;  /* 0x000000fa0200720c */ /* 0x040fe20003f64070 */
[----:B------:R-:W-:Y:S01]  /*e670*/  @!P5 IMAD.MOV R5, RZ, RZ, -R5 ;  /* 0x000000ffff05d224 */ /* 0x000fe200078e0a05 */
[C---:B------:R-:W-:Y:S01]  /*e680*/  ISETP.GT.U32.AND P5, PT, R2.reuse, R249, PT ;  /* 0x000000f90200720c */ /* 0x040fe20003fa4070 */
[----:B------:R-:W-:Y:S01]  /*e690*/  @!P0 IMAD.MOV R47, RZ, RZ, -R47 ;  /* 0x000000ffff2f8224 */ /* 0x000fe200078e0a2f */
[----:B------:R-:W-:Y:S01]  /*e6a0*/  ISETP.GT.U32.AND P0, PT, R2, R247, PT ;  /* 0x000000f70200720c */ /* 0x000fe20003f04070 */
[----:B------:R-:W-:Y:S01]  /*e6b0*/  @!P6 IMAD.IADD R248, R248, 0x1, -R2 ;  /* 0x00000001f8f8e824 */ /* 0x000fe200078e0a02 */
[----:B------:R-:W-:Y:S01]  /*e6c0*/  ISETP.GT.U32.AND P6, PT, R2, R246, PT ;  /* 0x000000f60200720c */ /* 0x000fe20003fc4070 */
[----:B------:R-:W4:Y:S01]  /*e6d0*/  LDL.LU R105, [R1+0x198c] ;  /* 0x00198c0001697983 */ /* 0x000f220000300800 */
[----:B------:R-:W-:-:S03]  /*e6e0*/  ISETP.GE.AND P2, PT, R222, RZ, PT ;  /* 0x000000ffde00720c */ /* 0x000fc60003f46270 */
[----:B------:R-:W2:Y:S01]  /*e6f0*/  LDL.LU R86, [R1+0x1988] ;  /* 0x0019880001567983 */ /* 0x000ea20000300800 */
[----:B------:R-:W-:-:S03]  /*e700*/  @!P4 IMAD.IADD R35, R35, 0x1, -R2 ;  /* 0x000000012323c824 */ /* 0x000fc600078e0a02 */
[----:B------:R-:W3:Y:S01]  /*e710*/  LDL.LU R70, [R1+0x1984] ;  /* 0x0019840001467983 */ /* 0x000ee20000300800 */
[----:B------:R-:W-:Y:S01]  /*e720*/  ISETP.GE.AND P4, PT, R214, RZ, PT ;  /* 0x000000ffd600720c */ /* 0x000fe20003f86270 */
[--C-:B------:R-:W-:Y:S02]  /*e730*/  @!P1 IMAD.IADD R251, R251, 0x1, -R2.reuse ;  /* 0x00000001fbfb9824 */ /* 0x100fe400078e0a02 */
[----:B------:R-:W4:Y:S01]  /*e740*/  LDL.LU R31, [R1+0x1980] ;  /* 0x00198000011f7983 */ /* 0x000f220000300800 */
[----:B------:R-:W-:Y:S01]  /*e750*/  ISETP.GE.AND P1, PT, R252, RZ, PT ;  /* 0x000000fffc00720c */ /* 0x000fe20003f26270 */
[--C-:B------:R-:W-:Y:S02]  /*e760*/  @!P3 IMAD.IADD R250, R250, 0x1, -R2.reuse ;  /* 0x00000001fafab824 */ /* 0x100fe400078e0a02 */
[----:B------:R-:W2:Y:S01]  /*e770*/  LDL.LU R238, [R1+0x197c] ;  /* 0x00197c0001ee7983 */ /* 0x000ea20000300800 */
[----:B------:R-:W-:Y:S01]  /*e780*/  ISETP.GE.AND P3, PT, R3, RZ, PT ;  /* 0x000000ff0300720c */ /* 0x000fe20003f66270 */
[----:B------:R-:W-:-:S02]  /*e790*/  @!P5 IMAD.IADD R249, R249, 0x1, -R2 ;  /* 0x00000001f9f9d824 */ /* 0x000fc400078e0a02 */
[----:B------:R-:W3:Y:S01]  /*e7a0*/  LDL.LU R222, [R1+0x20] ;  /* 0x0000200001de7983 */ /* 0x000ee20000300800 */
[----:B------:R-:W-:Y:S01]  /*e7b0*/  ISETP.GE.AND P5, PT, R4, RZ, PT ;  /* 0x000000ff0400720c */ /* 0x000fe20003fa6270 */
[--C-:B------:R-:W-:Y:S02]  /*e7c0*/  @!P0 IMAD.IADD R247, R247, 0x1, -R2.reuse ;  /* 0x00000001f7f78824 */ /* 0x100fe400078e0a02 */
[----:B------:R-:W4:Y:S01]  /*e7d0*/  LDL.LU R214, [R1+0x1c] ;  /* 0x00001c0001d67983 */ /* 0x000f220000300800 */
[----:B------:R-:W-:Y:S01]  /*e7e0*/  ISETP.GE.AND P0, PT, R230, RZ, PT ;  /* 0x000000ffe600720c */ /* 0x000fe20003f06270 */
[----:B------:R-:W-:Y:S02]  /*e7f0*/  @!P6 IMAD.IADD R246, R246, 0x1, -R2 ;  /* 0x00000001f6f6e824 */ /* 0x000fe400078e0a02 */
[----:B------:R-:W2:Y:S01]  /*e800*/  LDL.LU R252, [R1+0x18] ;  /* 0x0000180001fc7983 */ /* 0x000ea20000300800 */
[----:B------:R-:W-:-:S03]  /*e810*/  ISETP.GE.AND P6, PT, R127, RZ, PT ;  /* 0x000000ff7f00720c */ /* 0x000fc60003fc6270 */
[----:B------:R-:W2:Y:S04]  /*e820*/  LDL.LU R3, [R1+0x14] ;  /* 0x0000140001037983 */ /* 0x000ea80000300800 */
[----:B------:R-:W2:Y:S04]  /*e830*/  LDL.LU R4, [R1+0x10] ;  /* 0x0000100001047983 */ /* 0x000ea80000300800 */
[----:B------:R-:W2:Y:S04]  /*e840*/  LDL.LU R230, [R1+0x1978] ;  /* 0x0019780001e67983 */ /* 0x000ea80000300800 */
[----:B------:R-:W3:Y:S01]  /*e850*/  LDL.LU R127, [R1+0x1974] ;  /* 0x00197400017f7983 */ /* 0x000ee20000300800 */
[----:B------:R-:W-:Y:S01]  /*e860*/  @!P2 IMAD.MOV R19, RZ, RZ, -R19 ;  /* 0x000000ffff13a224 */ /* 0x000fe200078e0a13 */
[----:B------:R-:W-:Y:S01]  /*e870*/  ISETP.GT.U32.AND P2, PT, R2, R248, PT ;  /* 0x000000f80200720c */ /* 0x000fe20003f44070 */
[----:B------:R-:W-:Y:S01]  /*e880*/  @!P4 IMAD.MOV R35, RZ, RZ, -R35 ;  /* 0x000000ffff23c224 */ /* 0x000fe200078e0a23 */
[----:B------:R-:W-:Y:S01]  /*e890*/  ISETP.GE.AND P4, PT, R0, RZ, PT ;  /* 0x000000ff0000720c */ /* 0x000fe20003f86270 */
[----:B------:R0:W-:Y:S10]  /*e8a0*/  STL [R1+0x190c], R0 ;  /* 0x00190c0001007387 */ /* 0x0001f40000100800 */
[----:B------:R-:W-:Y:S01]  /*e8b0*/  @!P2 IMAD.IADD R248, R248, 0x1, -R2 ;  /* 0x00000001f8f8a824 */ /* 0x000fe200078e0a02 */
[----:B0-----:R-:W2:Y:S01]  /*e8c0*/  LDL.LU R0, [R1+0x8] ;  /* 0x0000080001007983 */ /* 0x001ea20000300800 */
[----:B---3--:R-:W-:-:S02]  /*e8d0*/  ISETP.NE.AND P2, PT, R127, RZ, PT ;  /* 0x000000ff7f00720c */ /* 0x008fc40003f45270 */
[----:B------:R-:W-:Y:S02]  /*e8e0*/  LOP3.LUT R2, RZ, R127, RZ, 0x33, !PT ;  /* 0x0000007fff027212 */ /* 0x000fe400078e33ff */
[----:B------:R-:W3:Y:S02]  /*e8f0*/  LDL.LU R127, [R1+0xc] ;  /* 0x00000c00017f7983 */ /* 0x000ee40000300800 */
[C---:B------:R-:W-:Y:S02]  /*e900*/  SEL R222, R2.reuse, R222, !P2 ;  /* 0x000000de02de7207 */ /* 0x040fe40005000000 */
[C---:B----4-:R-:W-:Y:S02]  /*e910*/  SEL R214, R2.reuse, R214, !P2 ;  /* 0x000000d602d67207 */ /* 0x050fe40005000000 */
[C---:B--2---:R-:W-:Y:S01]  /*e920*/  SEL R252, R2.reuse, R252, !P2 ;  /* 0x000000fc02fc7207 */ /* 0x044fe20005000000 */
[----:B------:R0:W-:Y:S01]  /*e930*/  STL [R1+0x30], R222 ;  /* 0x000030de01007387 */ /* 0x0001e20000100800 */
[----:B------:R-:W-:-:S02]  /*e940*/  SEL R3, R2, R3, !P2 ;  /* 0x0000000302037207 */ /* 0x000fc40005000000 */
[C---:B------:R-:W-:Y:S01]  /*e950*/  SEL R4, R2.reuse, R4, !P2 ;  /* 0x0000000402047207 */ /* 0x040fe20005000000 */
[----:B0-----:R-:W2:Y:S04]  /*e960*/  LDL.LU R222, [R1+0x1970] ;  /* 0x0019700001de7983 */ /* 0x001ea80000300800 */
[----:B------:R0:W-:Y:S04]  /*e970*/  STL [R1+0x2c], R214 ;  /* 0x00002cd601007387 */ /* 0x0001e80000100800 */
[----:B0-----:R-:W4:Y:S04]  /*e980*/  LDL.LU R214, [R1+0x196c] ;  /* 0x00196c0001d67983 */ /* 0x001f280000300800 */
[----:B------:R0:W-:Y:S04]  /*e990*/  STL [R1+0x28], R252 ;  /* 0x000028fc01007387 */ /* 0x0001e80000100800 */
[----:B0-----:R-:W2:Y:S04]  /*e9a0*/  LDL.LU R252, [R1+0x1968] ;  /* 0x0019680001fc7983 */ /* 0x001ea80000300800 */
[----:B------:R0:W-:Y:S04]  /*e9b0*/  STL [R1+0x24], R3 ;  /* 0x0000240301007387 */ /* 0x0001e80000100800 */
[----:B0-----:R-:W4:Y:S04]  /*e9c0*/  LDL.LU R3, [R1+0x1964] ;  /* 0x0019640001037983 */ /* 0x001f280000300800 */
[----:B------:R0:W-:Y:S04]  /*e9d0*/  STL [R1+0x20], R4 ;  /* 0x0000200401007387 */ /* 0x0001e80000100800 */
[----:B0-----:R-:W2:Y:S01]  /*e9e0*/  LDL.LU R4, [R1+0x1960] ;  /* 0x0019600001047983 */ /* 0x001ea20000300800 */
[----:B---3--:R-:W-:-:S05]  /*e9f0*/  SEL R127, R2, R127, !P2 ;  /* 0x0000007f027f7207 */ /* 0x008fca0005000000 */
[----:B------:R0:W-:Y:S02]  /*ea00*/  STL [R1+0x1c], R127 ;  /* 0x00001c7f01007387 */ /* 0x0001e40000100800 */
[----:B0-----:R-:W-:-:S05]  /*ea10*/  SEL R127, R2, R0, !P2 ;  /* 0x00000000027f7207 */ /* 0x001fca0005000000 */
[----:B------:R-:W-:Y:S01]  /*ea20*/  STL [R1+0x18], R127 ;  /* 0x0000187f01007387 */ /* 0x000fe20000100800 */
[C---:B--2---:R-:W-:Y:S02]  /*ea30*/  SEL R0, R2.reuse, R4, !P2 ;  /* 0x0000000402007207 */ /* 0x044fe40005000000 */
[----:B----4-:R-:W-:-:S03]  /*ea40*/  SEL R4, R2, R3, !P2 ;  /* 0x0000000302047207 */ /* 0x010fc60005000000 */
[----:B------:R0:W-:Y:S01]  /*ea50*/  STL [R1+0x14], R0 ;  /* 0x0000140001007387 */ /* 0x0001e20000100800 */
[----:B------:R-:W-:-:S03]  /*ea60*/  SEL R3, R2, R252, !P2 ;  /* 0x000000fc02037207 */ /* 0x000fc60005000000 */
[----:B------:R1:W-:Y:S01]  /*ea70*/  STL [R1+0x10], R4 ;  /* 0x0000100401007387 */ /* 0x0003e20000100800 */
[C---:B0-----:R-:W-:Y:S02]  /*ea80*/  SEL R0, R2.reuse, R214, !P2 ;  /* 0x000000d602007207 */ /* 0x041fe40005000000 */
[----:B-1----:R-:W-:-:S03]  /*ea90*/  SEL R4, R2, R222, !P2 ;  /* 0x000000de02047207 */ /* 0x002fc60005000000 */
[----:B------:R0:W-:Y:S04]  /*eaa0*/  STL [R1+0x193c], R0 ;  /* 0x00193c0001007387 */ /* 0x0001e80000100800 */
[----:B------:R-:W-:Y:S04]  /*eab0*/  STL [R1+0xc], R3 ;  /* 0x00000c0301007387 */ /* 0x000fe80000100800 */
[----:B0-----:R-:W2:Y:S04]  /*eac0*/  LDL.LU R0, [R1+0x6c] ;  /* 0x00006c0001007983 */ /* 0x001ea80000300800 */
[----:B------:R0:W-:Y:S04]  /*ead0*/  STL [R1+0x1940], R4 ;  /* 0x0019400401007387 */ /* 0x0001e80000100800 */
[----:B0-----:R-:W3:Y:S01]  /*eae0*/  LDL.LU R4, [R1+0x70] ;  /* 0x0000700001047983 */ /* 0x001ee20000300800 */
[----:B------:R-:W-:-:S02]  /*eaf0*/  SEL R3, R2, R230, !P2 ;  /* 0x000000e602037207 */ /* 0x000fc40005000000 */
[C---:B------:R-:W-:Y:S02]  /*eb00*/  SEL R252, R2.reuse, R238, !P2 ;  /* 0x000000ee02fc7207 */ /* 0x040fe40005000000 */
[C---:B------:R-:W-:Y:S02]  /*eb10*/  SEL R238, R2.reuse, R31, !P2 ;  /* 0x0000001f02ee7207 */ /* 0x040fe40005000000 */
[C---:B------:R-:W-:Y:S01]  /*eb20*/  SEL R230, R2.reuse, R70, !P2 ;  /* 0x0000004602e67207 */ /* 0x040fe20005000000 */
[----:B------:R-:W-:Y:S01]  /*eb30*/  STL [R1+0x1944], R3 ;  /* 0x0019440301007387 */ /* 0x000fe20000100800 */
[C---:B------:R-:W-:Y:S02]  /*eb40*/  SEL R222, R2.reuse, R86, !P2 ;  /* 0x0000005602de7207 */ /* 0x040fe40005000000 */
[C---:B------:R-:W-:Y:S01]  /*eb50*/  SEL R105, R2.reuse, R105, !P2 ;  /* 0x0000006902697207 */ /* 0x040fe20005000000 */
[----:B------:R-:W-:Y:S01]  /*eb60*/  STL [R1+0x1948], R252 ;  /* 0x001948fc01007387 */ /* 0x000fe20000100800 */
[----:B------:R-:W-:-:S03]  /*eb70*/  SEL R121, R2, R121, !P2 ;  /* 0x0000007902797207 */ /* 0x000fc60005000000 */
[----:B------:R-:W-:Y:S04]  /*eb80*/  STL [R1+0x194c], R238 ;  /* 0x00194cee01007387 */ /* 0x000fe80000100800 */
[----:B------:R-:W-:Y:S04]  /*eb90*/  STL [R1+0x1950], R230 ;  /* 0x001950e601007387 */ /* 0x000fe80000100800 */
[----:B------:R-:W-:Y:S04]  /*eba0*/  STL [R1+0x1954], R222 ;  /* 0x001954de01007387 */ /* 0x000fe80000100800 */
[----:B------:R-:W-:Y:S04]  /*ebb0*/  STL [R1+0x1958], R105 ;  /* 0x0019586901007387 */ /* 0x000fe80000100800 */
[----:B------:R0:W-:Y:S04]  /*ebc0*/  STL [R1+0x195c], R121 ;  /* 0x00195c7901007387 */ /* 0x0001e80000100800 */
[----:B0-----:R-:W4:Y:S04]  /*ebd0*/  LDL.LU R121, [R1+0x30] ;  /* 0x0000300001797983 */ /* 0x001f280000300800 */
[----:B------:R-:W4:Y:S04]  /*ebe0*/  LDL.LU R105, [R1+0x2c] ;  /* 0x00002c0001697983 */ /* 0x000f280000300800 */
[----:B------:R-:W4:Y:S04]  /*ebf0*/  LDL.LU R222, [R1+0x28] ;  /* 0x0000280001de7983 */ /* 0x000f280000300800 */
[----:B------:R-:W4:Y:S04]  /*ec00*/  LDL.LU R230, [R1+0x24] ;  /* 0x0000240001e67983 */ /* 0x000f280000300800 */
[----:B------:R-:W4:Y:S01]  /*ec10*/  LDL.LU R238, [R1+0x20] ;  /* 0x0000200001ee7983 */ /* 0x000f220000300800 */
[----:B------:R-:W-:-:S03]  /*ec20*/  SEL R214, R2, R5, !P2 ;  /* 0x0000000502d67207 */ /* 0x000fc60005000000 */
[----:B------:R-:W4:Y:S01]  /*ec30*/  LDL.LU R252, [R1+0x1c] ;  /* 0x00001c0001fc7983 */ /* 0x000f220000300800 */
[----:B------:R-:W-:-:S03]  /*ec40*/  SEL R127, R2, R13, !P2 ;  /* 0x0000000d027f7207 */ /* 0x000fc60005000000 */
[----:B------:R-:W4:Y:S01]  /*ec50*/  LDL.LU R3, [R1+0x18] ;  /* 0x0000180001037983 */ /* 0x000f220000300800 */
[----:B--2---:R-:W-:Y:S02]  /*ec60*/  IMAD R13, R0, UR4, RZ ;  /* 0x00000004000d7c24 */ /* 0x004fe4000f8e02ff */
[----:B---3--:R-:W-:Y:S01]  /*ec70*/  IMAD R5, R4, UR4, RZ ;  /* 0x0000000404057c24 */ /* 0x008fe2000f8e02ff */
[C---:B------:R-:W-:Y:S01]  /*ec80*/  SEL R31, R2.reuse, R6, !P2 ;  /* 0x00000006021f7207 */ /* 0x040fe20005000000 */
[----:B------:R-:W2:Y:S01]  /*ec90*/  LDL.LU R4, [R1+0x14] ;  /* 0x0000140001047983 */ /* 0x000ea20000300800 */
[----:B------:R-:W-:Y:S01]  /*eca0*/  @!P1 IMAD.MOV R251, RZ, RZ, -R251 ;  /* 0x000000fffffb9224 */ /* 0x000fe200078e0afb */
[C---:B------:R-:W-:Y:S01]  /*ecb0*/  SEL R70, R2.reuse, R12, !P2 ;  /* 0x0000000c02467207 */ /* 0x040fe20005000000 */
[----:B------:R-:W-:Y:S01]  /*ecc0*/  @!P0 IMAD.MOV R246, RZ, RZ, -R246 ;  /* 0x000000fffff68224 */ /* 0x000fe200078e0af6 */
[----:B------:R-:W3:Y:S01]  /*ecd0*/  LDL.LU R0, [R1+0x10] ;  /* 0x0000100001007983 */ /* 0x000ee20000300800 */
[----:B------:R-:W-:Y:S01]  /*ece0*/  SEL R86, R2, R14, !P2 ;  /* 0x0000000e02567207 */ /* 0x000fe20005000000 */
[----:B------:R-:W-:-:S02]  /*ecf0*/  @!P3 IMAD.MOV R250, RZ, RZ, -R250 ;  /* 0x000000fffffab224 */ /* 0x000fc400078e0afa */
[----:B------:R-:W-:Y:S01]  /*ed00*/  @!P4 IMAD.MOV R249, RZ, RZ, -R249 ;  /* 0x000000fffff9c224 */ /* 0x000fe200078e0af9 */
[----:B------:R-:W0:Y:S01]  /*ed10*/  S2R R6, SR_TID.X ;  /* 0x0000000000067919 */ /* 0x000e220000002100 */
[----:B------:R-:W-:Y:S01]  /*ed20*/  IADD3 R12, P0, R5, UR6, RZ ;  /* 0x00000006050c7c10 */ /* 0x000fe2000ff1e0ff */
[----:B------:R-:W-:Y:S01]  /*ed30*/  @!P5 IMAD.MOV R247, RZ, RZ, -R247 ;  /* 0x000000fffff7d224 */ /* 0x000fe200078e0af7 */
[----:B------:R-:W-:Y:S01]  /*ed40*/  IADD3 R14, P1, R13, UR6, RZ ;  /* 0x000000060d0e7c10 */ /* 0x000fe2000ff3e0ff */
[----:B------:R-:W-:Y:S01]  /*ed50*/  @!P6 IMAD.MOV R248, RZ, RZ, -R248 ;  /* 0x000000fffff8e224 */ /* 0x000fe200078e0af8 */
[----:B------:R-:W-:Y:S01]  /*ed60*/  LEA.HI.X.SX32 R5, R5, UR7, 0x1, P0 ;  /* 0x0000000705057c11 */ /* 0x000fe200080f0eff */
[----:B------:R-:W-:Y:S01]  /*ed70*/  ULDC UR6, c[0x0][0x238] ;  /* 0x00008e0000067ab9 */ /* 0x000fe20000000800 */
[----:B------:R-:W-:Y:S01]  /*ed80*/  LEA.HI.X.SX32 R13, R13, UR7, 0x1, P1 ;  /* 0x000000070d0d7c11 */ /* 0x000fe200088f0eff */
[----:B------:R-:W-:Y:S01]  /*ed90*/  ULDC UR7, c[0x0][0x23c] ;  /* 0x00008f0000077ab9 */ /* 0x000fe20000000800 */
[----:B------:R-:W-:-:S02]  /*eda0*/  SEL R138, R2, R138, !P2 ;  /* 0x0000008a028a7207 */ /* 0x000fc40005000000 */
[C---:B------:R-:W-:Y:S02]  /*edb0*/  SEL R154, R2.reuse, R154, !P2 ;  /* 0x0000009a029a7207 */ /* 0x040fe40005000000 */
[C---:B------:R-:W-:Y:S02]  /*edc0*/  SEL R182, R2.reuse, R182, !P2 ;  /* 0x000000b602b67207 */ /* 0x040fe40005000000 */
[C---:B------:R-:W-:Y:S02]  /*edd0*/  SEL R210, R2.reuse, R210, !P2 ;  /* 0x000000d202d27207 */ /* 0x040fe40005000000 */
[C---:B------:R-:W-:Y:S02]  /*ede0*/  SEL R242, R2.reuse, R242, !P2 ;  /* 0x000000f202f27207 */ /* 0x040fe40005000000 */
[C---:B------:R-:W-:Y:S02]  /*edf0*/  SEL R113, R2.reuse, R113, !P2 ;  /* 0x0000007102717207 */ /* 0x040fe40005000000 */
        /* <DEDUP_REMOVED lines=219> */
[----:B------:R-:W-:Y:S01]  /*fbb0*/  SEL R35, R2, R35, !P2 ;  /* 0x0000002302237207 */ /* 0x000fe20005000000 */
[----:B----4-:R-:W-:Y:S01]  /*fbc0*/  IMAD R121, R121, UR30, RZ ;  /* 0x0000001e79797c24 */ /* 0x010fe2000f8e02ff */
[----:B0-----:R-:W-:Y:S01]  /*fbd0*/  LOP3.LUT R6, R6, 0x7f, RZ, 0xc0, !PT ;  /* 0x0000007f06067812 */ /* 0x001fe200078ec0ff */
[----:B------:R-:W-:Y:S01]  /*fbe0*/  IMAD R105, R105, UR30, RZ ;  /* 0x0000001e69697c24 */ /* 0x000fe2000f8e02ff */
[----:B------:R-:W-:Y:S01]  /*fbf0*/  SEL R251, R2, R251, !P2 ;  /* 0x000000fb02fb7207 */ /* 0x000fe20005000000 */
[----:B------:R-:W-:Y:S01]  /*fc00*/  IMAD R222, R222, UR30, RZ ;  /* 0x0000001edede7c24 */ /* 0x000fe2000f8e02ff */
[----:B------:R-:W-:Y:S01]  /*fc10*/  SEL R250, R2, R250, !P2 ;  /* 0x000000fa02fa7207 */ /* 0x000fe20005000000 */
[----:B------:R-:W-:Y:S01]  /*fc20*/  IMAD R230, R230, UR30, RZ ;  /* 0x0000001ee6e67c24 */ /* 0x000fe2000f8e02ff */
[----:B------:R-:W-:Y:S01]  /*fc30*/  SEL R249, R2, R249, !P2 ;  /* 0x000000f902f97207 */ /* 0x000fe20005000000 */
[----:B------:R-:W-:Y:S01]  /*fc40*/  IMAD R238, R238, UR30, RZ ;  /* 0x0000001eeeee7c24 */ /* 0x000fe2000f8e02ff */
[----:B------:R-:W-:Y:S01]  /*fc50*/  SEL R247, R2, R247, !P2 ;  /* 0x000000f702f77207 */ /* 0x000fe20005000000 */
[----:B------:R-:W-:Y:S01]  /*fc60*/  IMAD R252, R252, UR30, RZ ;  /* 0x0000001efcfc7c24 */ /* 0x000fe2000f8e02ff */
[C---:B------:R-:W-:Y:S01]  /*fc70*/  SEL R246, R2.reuse, R246, !P2 ;  /* 0x000000f602f67207 */ /* 0x040fe20005000000 */
[----:B------:R-:W-:Y:S01]  /*fc80*/  IMAD R3, R3, UR30, RZ ;  /* 0x0000001e03037c24 */ /* 0x000fe2000f8e02ff */
[----:B------:R-:W-:Y:S01]  /*fc90*/  SEL R248, R2, R248, !P2 ;  /* 0x000000f802f87207 */ /* 0x000fe20005000000 */
[----:B------:R-:W-:Y:S01]  /*fca0*/  IMAD R2, R6, UR7, RZ ;  /* 0x0000000706027c24 */ /* 0x000fe2000f8e02ff */
[----:B------:R-:W-:Y:S01]  /*fcb0*/  UIMAD UR21, UR21, 0x34, URZ ;  /* 0x00000034151578a4 */ /* 0x000fe2000f8e023f */
[----:B------:R-:W-:Y:S01]  /*fcc0*/  IMAD R127, R127, UR30, RZ ;  /* 0x0000001e7f7f7c24 */ /* 0x000fe2000f8e02ff */
[----:B------:R-:W-:-:S02]  /*fcd0*/  UIMAD UR43, UR43, 0x33, URZ ;  /* 0x000000332b2b78a4 */ /* 0x000fc4000f8e023f */
[----:B------:R-:W-:Y:S01]  /*fce0*/  IADD3 R6, P0, R2, UR10, RZ ;  /* 0x0000000a02067c10 */ /* 0x000fe2000ff1e0ff */
[----:B------:R-:W-:Y:S01]  /*fcf0*/  IMAD R214, R214, UR30, RZ ;  /* 0x0000001ed6d67c24 */ /* 0x000fe2000f8e02ff */
[----:B------:R-:W-:Y:S02]  /*fd00*/  ULDC UR4, c[0x0][0x238] ;  /* 0x00008e0000047ab9 */ /* 0x000fe40000000800 */
[----:B------:R-:W-:-:S05]  /*fd10*/  LEA.HI.X.SX32 R2, R2, UR11, 0x1, P0 ;  /* 0x0000000b02027c11 */ /* 0x000fca00080f0eff */
[----:B------:R0:W-:Y:S04]  /*fd20*/  STL [R1+0x1938], R2 ;  /* 0x0019380201007387 */ /* 0x0001e80000100800 */
[----:B0-----:R-:W4:Y:S04]  /*fd30*/  LDL.LU R2, [R1+0xc] ;  /* 0x00000c0001027983 */ /* 0x001f280000300800 */
[----:B------:R0:W-:Y:S01]  /*fd40*/  STL [R1+0x30], R121 ;  /* 0x0000307901007387 */ /* 0x0001e20000100800 */
[----:B--2---:R-:W-:-:S03]  /*fd50*/  IMAD R4, R4, UR30, RZ ;  /* 0x0000001e04047c24 */ /* 0x004fc6000f8e02ff */
[----:B0-----:R-:W2:Y:S04]  /*fd60*/  LDL.LU R121, [R1+0x195c] ;  /* 0x00195c0001797983 */ /* 0x001ea80000300800 */
[----:B------:R0:W-:Y:S01]  /*fd70*/  STL [R1+0x2c], R105 ;  /* 0x00002c6901007387 */ /* 0x0001e20000100800 */
[----:B---3--:R-:W-:-:S03]  /*fd80*/  IMAD R0, R0, UR30, RZ ;  /* 0x0000001e00007c24 */ /* 0x008fc6000f8e02ff */
[----:B0-----:R-:W3:Y:S04]  /*fd90*/  LDL.LU R105, [R1+0x1958] ;  /* 0x0019580001697983 */ /* 0x001ee80000300800 */
[----:B------:R0:W-:Y:S04]  /*fda0*/  STL [R1+0x28], R222 ;  /* 0x000028de01007387 */ /* 0x0001e80000100800 */
        /* <DEDUP_REMOVED lines=12> */
[----:B0-----:R-:W3:Y:S01]  /*fe70*/  LDL.LU R0, [R1+0x193c] ;  /* 0x00193c0001007983 */ /* 0x001ee20000300800 */
[----:B------:R-:W-:Y:S01]  /*fe80*/  UIMAD UR10, UR6, 0x7f, URZ ;  /* 0x0000007f060a78a4 */ /* 0x000fe2000f8e023f */
[----:B------:R-:W-:-:S03]  /*fe90*/  IMAD R138, R138, UR30, RZ ;  /* 0x0000001e8a8a7c24 */ /* 0x000fc6000f8e02ff */
[----:B------:R-:W-:Y:S01]  /*fea0*/  USHF.R.S32.HI UR11, URZ, 0x1f, UR10 ;  /* 0x0000001f3f0b7899 */ /* 0x000fe2000801140a */
[----:B------:R-:W-:Y:S02]  /*feb0*/  IMAD R154, R154, UR30, RZ ;  /* 0x0000001e9a9a7c24 */ /* 0x000fe4000f8e02ff */
[----:B------:R-:W-:Y:S02]  /*fec0*/  IMAD R182, R182, UR30, RZ ;  /* 0x0000001eb6b67c24 */ /* 0x000fe4000f8e02ff */
[----:B------:R-:W-:Y:S02]  /*fed0*/  IMAD R210, R210, UR30, RZ ;  /* 0x0000001ed2d27c24 */ /* 0x000fe4000f8e02ff */
[----:B------:R-:W-:Y:S02]  /*fee0*/  IMAD R242, R242, UR30, RZ ;  /* 0x0000001ef2f27c24 */ /* 0x000fe4000f8e02ff */
[----:B------:R-:W-:Y:S02]  /*fef0*/  IMAD R113, R113, UR30, RZ ;  /* 0x0000001e71717c24 */ /* 0x000fe4000f8e02ff */
[----:B------:R-:W-:-:S02]  /*ff00*/  IMAD R196, R196, UR30, RZ ;  /* 0x0000001ec4c47c24 */ /* 0x000fc4000f8e02ff */
        /* <DEDUP_REMOVED lines=71> */
[----:B----4-:R-:W-:-:S02]  /*10380*/  IMAD R2, R2, UR30, RZ ;  /* 0x0000001e02027c24 */ /* 0x010fc4000f8e02ff */
[----:B------:R-:W-:Y:S02]  /*10390*/  IMAD R108, R108, UR30, RZ ;  /* 0x0000001e6c6c7c24 */ /* 0x000fe4000f8e02ff */
[----:B------:R-:W-:Y:S02]  /*103a0*/  IMAD R110, R110, UR30, RZ ;  /* 0x0000001e6e6e7c24 */ /* 0x000fe4000f8e02ff */
[----:B------:R-:W-:Y:S02]  /*103b0*/  IMAD R112, R112, UR30, RZ ;  /* 0x0000001e70707c24 */ /* 0x000fe4000f8e02ff */
[----:B--2---:R-:W-:Y:S02]  /*103c0*/  IMAD R121, R121, UR30, RZ ;  /* 0x0000001e79797c24 */ /* 0x004fe4000f8e02ff */
[----:B------:R-:W-:Y:S02]  /*103d0*/  IMAD R114, R114, UR30, RZ ;  /* 0x0000001e72727c24 */ /* 0x000fe4000f8e02ff */
[----:B------:R-:W-:-:S02]  /*103e0*/  IMAD R116, R116, UR30, RZ ;  /* 0x0000001e74747c24 */ /* 0x000fc4000f8e02ff */
[----:B------:R-:W-:Y:S02]  /*103f0*/  IMAD R118, R118, UR30, RZ ;  /* 0x0000001e76767c24 */ /* 0x000fe4000f8e02ff */
[----:B---3--:R-:W-:Y:S02]  /*10400*/  IMAD R105, R105, UR30, RZ ;  /* 0x0000001e69697c24 */ /* 0x008fe4000f8e02ff */
        /* <DEDUP_REMOVED lines=12> */
[----:B------:R-:W-:-:S05]  /*104d0*/  IMAD R0, R0, UR30, RZ ;  /* 0x0000001e00007c24 */ /* 0x000fca000f8e02ff */
[----:B------:R0:W-:Y:S04]  /*104e0*/  STL [R1+0x1920], R0 ;  /* 0x0019200001007387 */ /* 0x0001e80000100800 */
[----:B------:R1:W-:Y:S04]  /*104f0*/  STL [R1+0xc], R2 ;  /* 0x00000c0201007387 */ /* 0x0003e80000100800 */
[----:B------:R2:W-:Y:S04]  /*10500*/  STL [R1+0x191c], R4 ;  /* 0x00191c0401007387 */ /* 0x0005e80000100800 */
[----:B------:R-:W-:Y:S01]  /*10510*/  STL [R1+0x1918], R3 ;  /* 0x0019180301007387 */ /* 0x000fe20000100800 */
[----:B0-----:R-:W-:-:S03]  /*10520*/  IADD3 R0, P0, R14, UR10, RZ ;  /* 0x0000000a0e007c10 */ /* 0x001fc6000ff1e0ff */
[----:B------:R-:W-:Y:S01]  /*10530*/  STL [R1+0x1914], R252 ;  /* 0x001914fc01007387 */ /* 0x000fe20000100800 */
[----:B------:R-:W-:Y:S01]  /*10540*/  IMAD R133, R133, UR30, RZ ;  /* 0x0000001e85857c24 */ /* 0x000fe2000f8e02ff */
[----:B-1----:R-:W-:Y:S01]  /*10550*/  IADD3 R2, P1, R12, UR10, RZ ;  /* 0x0000000a0c027c10 */ /* 0x002fe2000ff3e0ff */
[----:B------:R-:W-:Y:S01]  /*10560*/  IMAD R135, R135, UR30, RZ ;  /* 0x0000001e87877c24 */ /* 0x000fe2000f8e02ff */
[----:B------:R-:W-:Y:S01]  /*10570*/  STL [R1+0x1910], R238 ;  /* 0x001910ee01007387 */ /* 0x000fe20000100800 */
[----:B------:R-:W-:Y:S01]  /*10580*/  IMAD R137, R137, UR30, RZ ;  /* 0x0000001e89897c24 */ /* 0x000fe2000f8e02ff */
[----:B--2---:R-:W0:Y:S02]  /*10590*/  LDC R4, c[0x0][0x230] ;  /* 0x00008c00ff047b82 */ /* 0x004e240000000800 */
[----:B------:R-:W-:Y:S04]  /*105a0*/  STL [R1+0x1924], R230 ;  /* 0x001924e601007387 */ /* 0x000fe80000100800 */
[----:B------:R-:W-:Y:S01]  /*105b0*/  STL [R1+0x1928], R222 ;  /* 0x001928de01007387 */ /* 0x000fe20000100800 */
[----:B------:R-:W-:-:S03]  /*105c0*/  IMAD R139, R139, UR30, RZ ;  /* 0x0000001e8b8b7c24 */ /* 0x000fc6000f8e02ff */
[----:B------:R-:W-:Y:S01]  /*105d0*/  STL [R1+0x192c], R105 ;  /* 0x00192c6901007387 */ /* 0x000fe20000100800 */
[----:B------:R-:W-:-:S03]  /*105e0*/  IMAD R141, R141, UR30, RZ ;  /* 0x0000001e8d8d7c24 */ /* 0x000fc6000f8e02ff */
[----:B------:R-:W-:Y:S01]  /*105f0*/  STL [R1+0x1930], R121 ;  /* 0x0019307901007387 */ /* 0x000fe20000100800 */
[----:B------:R-:W-:Y:S02]  /*10600*/  IMAD R143, R143, UR30, RZ ;  /* 0x0000001e8f8f7c24 */ /* 0x000fe4000f8e02ff */
[----:B------:R-:W-:Y:S01]  /*10610*/  IMAD R145, R145, UR30, RZ ;  /* 0x0000001e91917c24 */ /* 0x000fe2000f8e02ff */
[----:B------:R-:W-:Y:S01]  /*10620*/  STL [R1+0x1934], R138 ;  /* 0x0019348a01007387 */ /* 0x000fe20000100800 */
[----:B------:R-:W-:Y:S02]  /*10630*/  IMAD R147, R147, UR30, RZ ;  /* 0x0000001e93937c24 */ /* 0x000fe4000f8e02ff */
[----:B------:R-:W-:Y:S01]  /*10640*/  IMAD R149, R149, UR30, RZ ;  /* 0x0000001e95957c24 */ /* 0x000fe2000f8e02ff */
[----:B------:R1:W-:Y:S01]  /*10650*/  STL [R1+0x13e4], R0 ;  /* 0x0013e40001007387 */ /* 0x0003e20000100800 */
[----:B------:R-:W-:Y:S02]  /*10660*/  IMAD R151, R151, UR30, RZ ;  /* 0x0000001e97977c24 */ /* 0x000fe4000f8e02ff */
[----:B------:R-:W-:-:S02]  /*10670*/  IMAD R153, R153, UR30, RZ ;  /* 0x0000001e99997c24 */ /* 0x000fc4000f8e02ff */
[----:B------:R-:W-:Y:S02]  /*10680*/  IMAD R155, R155, UR30, RZ ;  /* 0x0000001e9b9b7c24 */ /* 0x000fe4000f8e02ff */
[----:B------:R-:W-:Y:S02]  /*10690*/  IMAD R157, R157, UR30, RZ ;  /* 0x0000001e9d9d7c24 */ /* 0x000fe4000f8e02ff */
[----:B------:R-:W-:Y:S01]  /*106a0*/  IMAD R158, R158, UR30, RZ ;  /* 0x0000001e9e9e7c24 */ /* 0x000fe2000f8e02ff */
[----:B-1----:R-:W-:Y:S01]  /*106b0*/  IADD3.X R0, R13, UR11, RZ, P0, !PT ;  /* 0x0000000b0d007c10 */ /* 0x002fe200087fe4ff */
        /* <DEDUP_REMOVED lines=130> */
[----:B------:R-:W-:Y:S01]  /*10ee0*/  IMAD R250, R250, UR30, RZ ;  /* 0x0000001efafa7c24 */ /* 0x000fe2000f8e02ff */
[----:B------:R-:W-:Y:S01]  /*10ef0*/  UIMAD UR30, UR6, 0x7e, URZ ;  /* 0x0000007e061e78a4 */ /* 0x000fe2000f8e023f */
[----:B------:R1:W-:Y:S03]  /*10f00*/  STL [R1+0x13ec], R2 ;  /* 0x0013ec0201007387 */ /* 0x0003e60000100800 */
[----:B------:R-:W-:Y:S01]  /*10f10*/  USHF.R.S32.HI UR10, URZ, 0x1f, UR30 ;  /* 0x0000001f3f0a7899 */ /* 0x000fe2000801141e */
[----:B------:R2:W-:Y:S01]  /*10f20*/  STL [R1+0x13e0], R0 ;  /* 0x0013e00001007387 */ /* 0x0005e20000100800 */
[----:B-1----:R-:W-:Y:S02]  /*10f30*/  IADD3.X R2, R5, UR11, RZ, P1, !PT ;  /* 0x0000000b05027c10 */ /* 0x002fe40008ffe4ff */
[----:B--2---:R-:W-:-:S03]  /*10f40*/  IADD3 R0, P0, R14, UR30, RZ ;  /* 0x0000001e0e007c10 */ /* 0x004fc6000ff1e0ff */
[----:B------:R1:W-:Y:S01]  /*10f50*/  STL [R1+0x13e8], R2 ;  /* 0x0013e80201007387 */ /* 0x0003e20000100800 */
[----:B------:R-:W-:-:S03]  /*10f60*/  UIMAD UR11, UR6, 0x7d, URZ ;  /* 0x0000007d060b78a4 */ /* 0x000fc6000f8e023f */
[----:B------:R2:W-:Y:S01]  /*10f70*/  STL [R1+0x13f4], R0 ;  /* 0x0013f40001007387 */ /* 0x0005e20000100800 */
[----:B-1----:R-:W-:Y:S02]  /*10f80*/  IADD3 R2, P1, R12, UR30, RZ ;  /* 0x0000001e0c027c10 */ /* 0x002fe4000ff3e0ff */
[----:B--2---:R-:W-:-:S03]  /*10f90*/  IADD3.X R0, R13, UR10, RZ, P0, !PT ;  /* 0x0000000a0d007c10 */ /* 0x004fc600087fe4ff */
[----:B------:R1:W-:Y:S01]  /*10fa0*/  STL [R1+0x13fc], R2 ;  /* 0x0013fc0201007387 */ /* 0x0003e20000100800 */
[----:B------:R-:W-:-:S03]  /*10fb0*/  USHF.R.S32.HI UR30, URZ, 0x1f, UR11 ;  /* 0x0000001f3f1e7899 */ /* 0x000fc6000801140b */
        /* <DEDUP_REMOVED lines=604> */
[----:B------:R-:W-:-:S03]  /*13580*/  USHF.L.U32 UR10, UR6, 0x6, URZ ;  /* 0x00000006060a7899 */ /* 0x000fc6000800063f */
        /* <DEDUP_REMOVED lines=34> */
[----:B------:R-:W-:-:S03]  /*137b0*/  UIMAD UR11, UR6, 0x3c, URZ ;  /* 0x0000003c060b78a4 */ /* 0x000fc6000f8e023f */
[----:B------:R2:W-:Y:S01]  /*137c0*/  STL [R1+0x17f0], R0 ;  /* 0x0017f00001007387 */ /* 0x0005e20000100800 */
[----:B-1----:R-:W-:Y:S02]  /*137d0*/  IADD3.X R2, R5, UR30, RZ, P1, !PT ;  /* 0x0000001e05027c10 */ /* 0x002fe40008ffe4ff */
[----:B--2---:R-:W-:-:S03]  /*137e0*/  IADD3 R0, P0, R14, UR10, RZ ;  /* 0x0000000a0e007c10 */ /* 0x004fc6000ff1e0ff */
[----:B------:R1:W-:Y:S01]  /*137f0*/  STL [R1+0x17f8], R2 ;  /* 0x0017f80201007387 */ /* 0x0003e20000100800 */
[----:B------:R-:W-:-:S03]  /*13800*/  USHF.R.S32.HI UR30, URZ, 0x1f, UR10 ;  /* 0x0000001f3f1e7899 */ /* 0x000fc6000801140a */
[----:B------:R2:W-:Y:S01]  /*13810*/  STL [R1+0x1804], R0 ;  /* 0x0018040001007387 */ /* 0x0005e20000100800 */
[C---:B------:R-:W-:Y:S02]  /*13820*/  IADD3 R3, P3, R12.reuse, UR11, RZ ;  /* 0x0000000b0c037c10 */ /* 0x040fe4000ff7e0ff */
[----:B-1----:R-:W-:Y:S02]  /*13830*/  IADD3 R2, P1, R12, UR10, RZ ;  /* 0x0000000a0c027c10 */ /* 0x002fe4000ff3e0ff */
[----:B--2---:R-:W-:-:S03]  /*13840*/  IADD3 R0, P2, R14, UR11, RZ ;  /* 0x0000000b0e007c10 */ /* 0x004fc6000ff5e0ff */
[----:B------:R1:W-:Y:S01]  /*13850*/  STL [R1+0x180c], R2 ;  /* 0x00180c0201007387 */ /* 0x0003e20000100800 */
[----:B------:R-:W-:-:S03]  /*13860*/  USHF.R.S32.HI UR10, URZ, 0x1f, UR11 ;  /* 0x0000001f3f0a7899 */ /* 0x000fc6000801140b */
[----:B------:R2:W-:Y:S01]  /*13870*/  STL [R1+0x1814], R0 ;  /* 0x0018140001007387 */ /* 0x0005e20000100800 */
[----:B-1----:R-:W-:-:S03]  /*13880*/  IADD3.X R2, R13, UR30, RZ, P0, !PT ;  /* 0x0000001e0d027c10 */ /* 0x002fc600087fe4ff */
[----:B------:R-:W-:Y:S01]  /*13890*/  STL [R1+0x181c], R3 ;  /* 0x00181c0301007387 */ /* 0x000fe20000100800 */
[----:B--2---:R-:W-:-:S03]  /*138a0*/  IADD3.X R0, R5, UR30, RZ, P1, !PT ;  /* 0x0000001e05007c10 */ /* 0x004fc60008ffe4ff */
[----:B------:R1:W-:Y:S01]  /*138b0*/  STL [R1+0x1800], R2 ;  /* 0x0018000201007387 */ /* 0x0003e20000100800 */
[----:B------:R-:W-:-:S03]  /*138c0*/  UIMAD UR11, UR6, 0x3b, URZ ;  /* 0x0000003b060b78a4 */ /* 0x000fc6000f8e023f */
[----:B------:R2:W-:Y:S01]  /*138d0*/  STL [R1+0x1808], R0 ;  /* 0x0018080001007387 */ /* 0x0005e20000100800 */
[----:B-1----:R-:W-:Y:S02]  /*138e0*/  IADD3.X R2, R13, UR10, RZ, P2, !PT ;  /* 0x0000000a0d027c10 */ /* 0x002fe400097fe4ff */
[----:B--2---:R-:W-:-:S03]  /*138f0*/  IADD3.X R0, R5, UR10, RZ, P3, !PT ;  /* 0x0000000a05007c10 */ /* 0x004fc60009ffe4ff */
[----:B------:R1:W-:Y:S01]  /*13900*/  STL [R1+0x1810], R2 ;  /* 0x0018100201007387 */ /* 0x0003e20000100800 */
[----:B------:R-:W-:-:S03]  /*13910*/  USHF.R.S32.HI UR10, URZ, 0x1f, UR11 ;  /* 0x0000001f3f0a7899 */ /* 0x000fc6000801140b */
[----:B------:R2:W-:Y:S01]  /*13920*/  STL [R1+0x1818], R0 ;  /* 0x0018180001007387 */ /* 0x0005e20000100800 */
[----:B-1----:R-:W-:Y:S02]  /*13930*/  IADD3 R2, P0, R14, UR11, RZ ;  /* 0x0000000b0e027c10 */ /* 0x002fe4000ff1e0ff */
[----:B--2---:R-:W-:-:S03]  /*13940*/  IADD3 R0, P1, R12, UR11, RZ ;  /* 0x0000000b0c007c10 */ /* 0x004fc6000ff3e0ff */
[----:B------:R1:W-:Y:S01]  /*13950*/  STL [R1+0x1824], R2 ;  /* 0x0018240201007387 */ /* 0x0003e20000100800 */
[----:B------:R-:W-:-:S03]  /*13960*/  UIMAD UR30, UR14, 0x3a, URZ ;  /* 0x0000003a0e1e78a4 */ /* 0x000fc6000f8e023f */
[----:B------:R2:W-:Y:S01]  /*13970*/  STL [R1+0x182c], R0 ;  /* 0x00182c0001007387 */ /* 0x0005e20000100800 */
[----:B-1----:R-:W-:Y:S01]  /*13980*/  IADD3.X R2, R13, UR10, RZ, P0, !PT ;  /* 0x0000000a0d027c10 */ /* 0x002fe200087fe4ff */
[----:B0-----:R-:W-:Y:S01]  /*13990*/  VIADD R4, R4, 0x7f ;  /* 0x0000007f04047836 */ /* 0x001fe20000000000 */
[----:B------:R-:W-:Y:S01]  /*139a0*/  UIMAD UR4, UR4, 0x31, URZ ;  /* 0x00000031040478a4 */ /* 0x000fe2000f8e023f */
[----:B--2---:R-:W-:Y:S02]  /*139b0*/  IADD3.X R0, R5, UR10, RZ, P1, !PT ;  /* 0x0000000a05007c10 */ /* 0x004fe40008ffe4ff */
[----:B------:R0:W-:Y:S01]  /*139c0*/  STL [R1+0x1820], R2 ;  /* 0x0018200201007387 */ /* 0x0001e20000100800 */
[----:B------:R-:W-:Y:S02]  /*139d0*/  USHF.R.S32.HI UR11, URZ, 0x1f, UR30 ;  /* 0x0000001f3f0b7899 */ /* 0x000fe4000801141e */
[----:B------:R-:W-:Y:S01]  /*139e0*/  UIMAD UR9, UR9, 0x30, URZ ;  /* 0x00000030090978a4 */ /* 0x000fe2000f8e023f */
[----:B------:R1:W-:Y:S01]  /*139f0*/  STL [R1+0x1828], R0 ;  /* 0x0018280001007387 */ /* 0x0003e20000100800 */
[----:B------:R-:W-:-:S02]  /*13a00*/  UIMAD UR29, UR29, 0x2f, URZ ;  /* 0x0000002f1d1d78a4 */ /* 0x000fc4000f8e023f */
[----:B------:R-:W-:Y:S02]  /*13a10*/  UIMAD UR19, UR19, 0x2d, URZ ;  /* 0x0000002d131378a4 */ /* 0x000fe4000f8e023f */
[----:B------:R-:W-:Y:S01]  /*13a20*/  UIMAD UR53, UR53, 0x2c, URZ ;  /* 0x0000002c353578a4 */ /* 0x000fe2000f8e023f */
[----:B0-----:R-:W-:Y:S01]  /*13a30*/  IADD3 R2, P0, R14, UR30, RZ ;  /* 0x0000001e0e027c10 */ /* 0x001fe2000ff1e0ff */
[----:B------:R-:W-:Y:S02]  /*13a40*/  UIMAD UR45, UR45, 0x2b, URZ ;  /* 0x0000002b2d2d78a4 */ /* 0x000fe4000f8e023f */
[----:B------:R-:W-:Y:S01]  /*13a50*/  UIMAD UR38, UR38, 0x2a, URZ ;  /* 0x0000002a262678a4 */ /* 0x000fe2000f8e023f */
[----:B-1----:R-:W-:Y:S01]  /*13a60*/  IADD3 R0, P1, R12, UR30, RZ ;  /* 0x0000001e0c007c10 */ /* 0x002fe2000ff3e0ff */
[----:B------:R0:W-:Y:S01]  /*13a70*/  STL [R1+0x1834], R2 ;  /* 0x0018340201007387 */ /* 0x0001e20000100800 */
[----:B------:R-:W-:Y:S02]  /*13a80*/  UIMAD UR10, UR18, 0x39, URZ ;  /* 0x00000039120a78a4 */ /* 0x000fe4000f8e023f */
[----:B------:R-:W-:Y:S01]  /*13a90*/  UIMAD UR17, UR17, 0x29, URZ ;  /* 0x00000029111178a4 */ /* 0x000fe2000f8e023f */
[----:B------:R1:W-:Y:S01]  /*13aa0*/  STL [R1+0x183c], R0 ;  /* 0x00183c0001007387 */ /* 0x0003e20000100800 */
[----:B------:R-:W-:-:S02]  /*13ab0*/  UIMAD UR30, UR22, 0x38, URZ ;  /* 0x00000038161e78a4 */ /* 0x000fc4000f8e023f */
[----:B------:R-:W-:Y:S02]  /*13ac0*/  UIMAD UR49, UR49, 0x28, URZ ;  /* 0x00000028313178a4 */ /* 0x000fe4000f8e023f */
[----:B------:R-:W-:Y:S01]  /*13ad0*/  UIMAD UR37, UR37, 0x27, URZ ;  /* 0x00000027252578a4 */ /* 0x000fe2000f8e023f */
[----:B0-----:R-:W-:Y:S01]  /*13ae0*/  IADD3.X R2, R13, UR11, RZ, P0, !PT ;  /* 0x0000000b0d027c10 */ /* 0x001fe200087fe4ff */
[----:B------:R-:W-:Y:S02]  /*13af0*/  UIMAD UR42, UR42, 0x26, URZ ;  /* 0x000000262a2a78a4 */ /* 0x000fe4000f8e023f */
[----:B------:R-:W-:Y:S01]  /*13b00*/  UIMAD UR34, UR34, 0x25, URZ ;  /* 0x00000025222278a4 */ /* 0x000fe2000f8e023f */
[----:B-1----:R-:W-:Y:S01]  /*13b10*/  IADD3.X R0, R5, UR11, RZ, P1, !PT ;  /* 0x0000000b05007c10 */ /* 0x002fe20008ffe4ff */
[----:B------:R0:W-:Y:S01]  /*13b20*/  STL [R1+0x1830], R2 ;  /* 0x0018300201007387 */ /* 0x0001e20000100800 */
[----:B------:R-:W-:Y:S02]  /*13b30*/  USHF.R.S32.HI UR11, URZ, 0x1f, UR10 ;  /* 0x0000001f3f0b7899 */ /* 0x000fe4000801140a */
[----:B------:R-:W-:Y:S01]  /*13b40*/  UIMAD UR13, UR13, 0x23, URZ ;  /* 0x000000230d0d78a4 */ /* 0x000fe2000f8e023f */
[----:B------:R1:W-:Y:S01]  /*13b50*/  STL [R1+0x1838], R0 ;  /* 0x0018380001007387 */ /* 0x0003e20000100800 */
[----:B------:R-:W-:-:S02]  /*13b60*/  UIMAD UR55, UR55, 0x22, URZ ;  /* 0x00000022373778a4 */ /* 0x000fc4000f8e023f */
[----:B------:R-:W-:Y:S02]  /*13b70*/  UIMAD UR51, UR51, 0x21, URZ ;  /* 0x00000021333378a4 */ /* 0x000fe4000f8e023f */
[----:B------:R-:W-:Y:S01]  /*13b80*/  USHF.L.U32 UR25, UR25, 0x5, URZ ;  /* 0x0000000519197899 */ /* 0x000fe2000800063f */
        /* <DEDUP_REMOVED lines=12> */
[----:B------:R-:W-:Y:S01]  /*13c50*/  ULDC UR14, c[0x0][0x238] ;  /* 0x00008e00000e7ab9 */ /* 0x000fe20000000800 */
[----:B------:R-:W-:Y:S01]  /*13c60*/  ULDC UR18, c[0x0][0x238] ;  /* 0x00008e0000127ab9 */ /* 0x000fe20000000800 */
[----:B------:R-:W-:Y:S01]  /*13c70*/  ULDC UR22, c[0x0][0x238] ;  /* 0x00008e0000167ab9 */ /* 0x000fe20000000800 */
[----:B-1----:R-:W-:Y:S01]  /*13c80*/  IADD3.X R0, R5, UR11, RZ, P1, !PT ;  /* 0x0000000b05007c10 */ /* 0x002fe20008ffe4ff */
[----:B------:R0:W-:Y:S01]  /*13c90*/  STL [R1+0x1840], R2 ;  /* 0x0018400201007387 */ /* 0x0001e20000100800 */
[----:B------:R-:W-:-:S03]  /*13ca0*/  USHF.R.S32.HI UR10, URZ, 0x1f, UR30 ;  /* 0x0000001f3f0a7899 */ /* 0x000fc6000801141e */
[----:B------:R1:W-:Y:S01]  /*13cb0*/  STL [R1+0x1848], R0 ;  /* 0x0018480001007387 */ /* 0x0003e20000100800 */
[----:B0-----:R-:W-:Y:S02]  /*13cc0*/  IADD3 R2, P0, R14, UR30, RZ ;  /* 0x0000001e0e027c10 */ /* 0x001fe4000ff1e0ff */
[----:B-1----:R-:W-:-:S03]  /*13cd0*/  IADD3 R0, P1, R12, UR30, RZ ;  /* 0x0000001e0c007c10 */ /* 0x002fc6000ff3e0ff */
[----:B------:R0:W-:Y:S01]  /*13ce0*/  STL [R1+0x1854], R2 ;  /* 0x0018540201007387 */ /* 0x0001e20000100800 */
[----:B------:R-:W-:-:S03]  /*13cf0*/  UIMAD UR11, UR23, 0x37, URZ ;  /* 0x00000037170b78a4 */ /* 0x000fc6000f8e023f */
[----:B------:R1:W-:Y:S01]  /*13d00*/  STL [R1+0x185c], R0 ;  /* 0x00185c0001007387 */ /* 0x0003e20000100800 */
[----:B------:R-:W-:Y:S01]  /*13d10*/  UIMAD UR30, UR26, 0x36, URZ ;  /* 0x000000361a1e78a4 */ /* 0x000fe2000f8e023f */
[----:B------:R-:W-:Y:S02]  /*13d20*/  ULDC UR23, c[0x0][0x238] ;  /* 0x00008e0000177ab9 */ /* 0x000fe40000000800 */
[----:B------:R-:W-:Y:S01]  /*13d30*/  ULDC UR26, c[0x0][0x238] ;  /* 0x00008e00001a7ab9 */ /* 0x000fe20000000800 */
[----:B0-----:R-:W-:Y:S02]  /*13d40*/  IADD3.X R2, R13, UR10, RZ, P0, !PT ;  /* 0x0000000a0d027c10 */ /* 0x001fe400087fe4ff */
[----:B-1----:R-:W-:-:S03]  /*13d50*/  IADD3.X R0, R5, UR10, RZ, P1, !PT ;  /* 0x0000000a05007c10 */ /* 0x002fc60008ffe4ff */
[----:B------:R0:W-:Y:S01]  /*13d60*/  STL [R1+0x1850], R2 ;  /* 0x0018500201007387 */ /* 0x0001e20000100800 */
[----:B------:R-:W-:-:S03]  /*13d70*/  USHF.R.S32.HI UR10, URZ, 0x1f, UR11 ;  /* 0x0000001f3f0a7899 */ /* 0x000fc6000801140b */
[----:B------:R1:W-:Y:S01]  /*13d80*/  STL [R1+0x1858], R0 ;  /* 0x0018580001007387 */ /* 0x0003e20000100800 */
[----:B0-----:R-:W-:Y:S02]  /*13d90*/  IADD3 R2, P0, R14, UR11, RZ ;  /* 0x0000000b0e027c10 */ /* 0x001fe4000ff1e0ff */
[----:B-1----:R-:W-:-:S03]  /*13da0*/  IADD3 R0, P1, R12, UR11, RZ ;  /* 0x0000000b0c007c10 */ /* 0x002fc6000ff3e0ff */
[----:B------:R0:W-:Y:S04]  /*13db0*/  STL [R1+0x1864], R2 ;  /* 0x0018640201007387 */ /* 0x0001e80000100800 */
[----:B------:R1:W-:Y:S01]  /*13dc0*/  STL [R1+0x186c], R0 ;  /* 0x00186c0001007387 */ /* 0x0003e20000100800 */
[----:B0-----:R-:W-:Y:S02]  /*13dd0*/  IADD3.X R2, R13, UR10, RZ, P0, !PT ;  /* 0x0000000a0d027c10 */ /* 0x001fe400087fe4ff */
[----:B-1----:R-:W-:-:S03]  /*13de0*/  IADD3.X R0, R5, UR10, RZ, P1, !PT ;  /* 0x0000000a05007c10 */ /* 0x002fc60008ffe4ff */
[----:B------:R0:W-:Y:S01]  /*13df0*/  STL [R1+0x1860], R2 ;  /* 0x0018600201007387 */ /* 0x0001e20000100800 */
[----:B------:R-:W-:-:S03]  /*13e00*/  USHF.R.S32.HI UR11, URZ, 0x1f, UR30 ;  /* 0x0000001f3f0b7899 */ /* 0x000fc6000801141e */
[----:B------:R1:W-:Y:S01]  /*13e10*/  STL [R1+0x1868], R0 ;  /* 0x0018680001007387 */ /* 0x0003e20000100800 */
[----:B0-----:R-:W-:Y:S02]  /*13e20*/  IADD3 R2, P0, R14, UR30, RZ ;  /* 0x0000001e0e027c10 */ /* 0x001fe4000ff1e0ff */
[----:B-1----:R-:W-:-:S03]  /*13e30*/  IADD3 R0, P1, R12, UR30, RZ ;  /* 0x0000001e0c007c10 */ /* 0x002fc6000ff3e0ff */
[----:B------:R0:W-:Y:S01]  /*13e40*/  STL [R1+0x1874], R2 ;  /* 0x0018740201007387 */ /* 0x0001e20000100800 */
[----:B------:R-:W-:Y:S02]  /*13e50*/  UIMAD UR10, UR27, 0x35, URZ ;  /* 0x000000351b0a78a4 */ /* 0x000fe4000f8e023f */
[----:B------:R-:W-:Y:S01]  /*13e60*/  UIMAD UR8, UR8, 0x18, URZ ;  /* 0x00000018080878a4 */ /* 0x000fe2000f8e023f */
[----:B------:R1:W-:Y:S01]  /*13e70*/  STL [R1+0x187c], R0 ;  /* 0x00187c0001007387 */ /* 0x0003e20000100800 */
[----:B------:R-:W-:Y:S01]  /*13e80*/  ULDC UR27, c[0x0][0x238] ;  /* 0x00008e00001b7ab9 */ /* 0x000fe20000000800 */
[----:B------:R-:W-:Y:S02]  /*13e90*/  UIMAD UR5, UR5, 0x17, URZ ;  /* 0x00000017050578a4 */ /* 0x000fe4000f8e023f */
[----:B------:R-:W-:Y:S01]  /*13ea0*/  UIMAD UR61, UR61, 0x16, URZ ;  /* 0x000000163d3d78a4 */ /* 0x000fe2000f8e023f */
[----:B0-----:R-:W-:Y:S01]  /*13eb0*/  IADD3.X R2, R13, UR11, RZ, P0, !PT ;  /* 0x0000000b0d027c10 */ /* 0x001fe200087fe4ff */
[----:B------:R-:W-:-:S02]  /*13ec0*/  UIMAD UR12, UR12, 0x15, URZ ;  /* 0x000000150c0c78a4 */ /* 0x000fc4000f8e023f */
[----:B------:R-:W-:Y:S01]  /*13ed0*/  UIMAD UR16, UR16, 0x14, URZ ;  /* 0x00000014101078a4 */ /* 0x000fe2000f8e023f */
[----:B-1----:R-:W-:Y:S01]  /*13ee0*/  IADD3.X R0, R5, UR11, RZ, P1, !PT ;  /* 0x0000000b05007c10 */ /* 0x002fe20008ffe4ff */
[----:B------:R-:W-:Y:S01]  /*13ef0*/  STL [R1+0x1870], R2 ;  /* 0x0018700201007387 */ /* 0x000fe20000100800 */
[----:B------:R-:W-:Y:S01]  /*13f00*/  IADD3 R3, P0, R14, UR10, RZ ;  /* 0x0000000a0e037c10 */ /* 0x000fe2000ff1e0ff */
[----:B------:R-:W-:Y:S02]  /*13f10*/  UIMAD UR59, UR59, 0x13, URZ ;  /* 0x000000133b3b78a4 */ /* 0x000fe4000f8e023f */
[----:B------:R0:W-:Y:S01]  /*13f20*/  STL [R1+0x1878], R0 ;  /* 0x0018780001007387 */ /* 0x0001e20000100800 */
[----:B------:R-:W-:Y:S02]  /*13f30*/  UIMAD UR54, UR54, 0x12, URZ ;  /* 0x00000012363678a4 */ /* 0x000fe4000f8e023f */
[----:B------:R-:W-:Y:S01]  /*13f40*/  UIMAD UR52, UR52, 0x11, URZ ;  /* 0x00000011343478a4 */ /* 0x000fe2000f8e023f */
[----:B------:R-:W2:Y:S01]  /*13f50*/  LDL.LU R138, [R1+0x30] ;  /* 0x00003000018a7983 */ /* 0x000ea20000300800 */
[----:B------:R-:W-:-:S02]  /*13f60*/  USHF.L.U32 UR50, UR50, 0x4, URZ ;  /* 0x0000000432327899 */ /* 0x000fc4000800063f */
[----:B------:R-:W-:Y:S01]  /*13f70*/  UIMAD UR24, UR24, 0xf, URZ ;  /* 0x0000000f181878a4 */ /* 0x000fe2000f8e023f */
[----:B------:R-:W-:Y:S01]  /*13f80*/  STL [R1+0x1884], R3 ;  /* 0x0018840301007387 */ /* 0x000fe20000100800 */
[----:B------:R-:W-:Y:S01]  /*13f90*/  UIMAD UR28, UR28, 0xe, URZ ;  /* 0x0000000e1c1c78a4 */ /* 0x000fe2000f8e023f */
[----:B0-----:R-:W-:Y:S01]  /*13fa0*/  IADD3 R0, P1, R12, UR10, RZ ;  /* 0x0000000a0c007c10 */ /* 0x001fe2000ff3e0ff */
[----:B------:R-:W-:Y:S01]  /*13fb0*/  UIMAD UR32, UR32, 0xd, URZ ;  /* 0x0000000d202078a4 */ /* 0x000fe2000f8e023f */
[----:B------:R-:W3:Y:S01]  /*13fc0*/  LDL.LU R121, [R1+0x2c] ;  /* 0x00002c0001797983 */ /* 0x000ee20000300800 */
[----:B------:R-:W-:Y:S02]  /*13fd0*/  UIMAD UR36, UR36, 0xc, URZ ;  /* 0x0000000c242478a4 */ /* 0x000fe4000f8e023f */
[----:B------:R-:W-:Y:S01]  /*13fe0*/  UIMAD UR40, UR40, 0xb, URZ ;  /* 0x0000000b282878a4 */ /* 0x000fe2000f8e023f */
[----:B------:R0:W-:Y:S01]  /*13ff0*/  STL [R1+0x188c], R0 ;  /* 0x00188c0001007387 */ /* 0x0001e20000100800 */
[----:B------:R-:W-:-:S02]  /*14000*/  UIMAD UR44, UR44, 0xa, URZ ;  /* 0x0000000a2c2c78a4 */ /* 0x000fc4000f8e023f */
[----:B------:R-:W-:Y:S01]  /*14010*/  USHF.L.U32 UR46, UR46, 0x3, URZ ;  /* 0x000000032e2e7899 */ /* 0x000fe2000800063f */
[----:B------:R-:W4:Y:S01]  /*14020*/  LDL.LU R105, [R1+0x28] ;  /* 0x0000280001697983 */ /* 0x000f220000300800 */
[----:B------:R-:W-:Y:S02]  /*14030*/  UIMAD UR14, UR14, 0x7, URZ ;  /* 0x000000070e0e78a4 */ /* 0x000fe4000f8e023f */
[----:B------:R-:W-:Y:S01]  /*14040*/  UIMAD UR18, UR18, 0x6, URZ ;  /* 0x00000006121278a4 */ /* 0x000fe2000f8e023f */
[----:B------:R-:W4:Y:S01]  /*14050*/  LDL.LU R222, [R1+0x24] ;  /* 0x0000240001de7983 */ /* 0x000f220000300800 */
[----:B------:R-:W-:Y:S01]  /*14060*/  USHF.R.S32.HI UR10, URZ, 0x1f, UR10 ;  /* 0x0000001f3f0a7899 */ /* 0x000fe2000801140a */
[----:B------:R-:W-:Y:S01]  /*14070*/  SHF.R.S32.HI R2, RZ, 0x1f, R4 ;  /* 0x0000001fff027819 */ /* 0x000fe20000011404 */
[----:B------:R-:W-:Y:S01]  /*14080*/  UIMAD UR22, UR22, 0x5, URZ ;  /* 0x00000005161678a4 */ /* 0x000fe2000f8e023f */
[----:B------:R-:W4:Y:S01]  /*14090*/  LDL.LU R230, [R1+0x20] ;  /* 0x0000200001e67983 */ /* 0x000f220000300800 */
[----:B------:R-:W-:Y:S01]  /*140a0*/  USHF.L.U32 UR23, UR23, 0x2, URZ ;  /* 0x0000000217177899 */ /* 0x000fe2000800063f */
[----:B------:R-:W-:Y:S01]  /*140b0*/  LEA.HI R2, R2, R4, RZ, 0x7 ;  /* 0x0000000402027211 */ /* 0x000fe200078f38ff */
[----:B------:R-:W-:Y:S01]  /*140c0*/  UIMAD UR26, UR26, 0x3, URZ ;  /* 0x000000031a1a78a4 */ /* 0x000fe2000f8e023f */
[----:B------:R-:W-:Y:S01]  /*140d0*/  IADD3.X R238, R13, UR10, RZ, P0, !PT ;  /* 0x0000000a0dee7c10 */ /* 0x000fe200087fe4ff */
[----:B0-----:R-:W4:Y:S01]  /*140e0*/  LDL.LU R0, [R1+0x1c] ;  /* 0x00001c0001007983 */ /* 0x001f220000300800 */
[----:B------:R-:W-:Y:S01]  /*140f0*/  IADD3.X R2, R5, UR10, RZ, P1, !PT ;  /* 0x0000000a05027c10 */ /* 0x000fe20008ffe4ff */
[----:B------:R-:W-:-:S02]  /*14100*/  ULDC UR30, c[0x0][0x238] ;  /* 0x00008e00001e7ab9 */ /* 0x000fc40000000800 */
[----:B------:R-:W4:Y:S04]  /*14110*/  LDL.LU R4, [R1+0x18] ;  /* 0x0000180001047983 */ /* 0x000f280000300800 */
[----:B------:R-:W4:Y:S04]  /*14120*/  LDL.LU R3, [R1+0x14] ;  /* 0x0000140001037983 */ /* 0x000f280000300800 */
[----:B------:R-:W4:Y:S04]  /*14130*/  LDL.LU R252, [R1+0x10] ;  /* 0x0000100001fc7983 */ /* 0x000f280000300800 */
[----:B------:R0:W-:Y:S04]  /*14140*/  STL [R1+0x1880], R238 ;  /* 0x001880ee01007387 */ /* 0x0001e80000100800 */
[----:B0-----:R-:W4:Y:S04]  /*14150*/  LDL.LU R238, [R1+0xc] ;  /* 0x00000c0001ee7983 */ /* 0x001f280000300800 */
[----:B------:R0:W-:Y:S02]  /*14160*/  STL [R1+0x1888], R2 ;  /* 0x0018880201007387 */ /* 0x0001e40000100800 */
[----:B0-----:R-:W-:-:S05]  /*14170*/  IADD3 R2, P0, R14, UR21, RZ ;  /* 0x000000150e027c10 */ /* 0x001fca000ff1e0ff */
[----:B------:R0:W-:Y:S02]  /*14180*/  STL [R1+0x1894], R2 ;  /* 0x0018940201007387 */ /* 0x0001e40000100800 */
[----:B0-----:R-:W-:-:S05]  /*14190*/  IADD3 R2, P1, R12, UR21, RZ ;  /* 0x000000150c027c10 */ /* 0x001fca000ff3e0ff */
[----:B------:R0:W-:Y:S01]  /*141a0*/  STL [R1+0x189c], R2 ;  /* 0x00189c0201007387 */ /* 0x0001e20000100800 */
[----:B------:R-:W-:Y:S02]  /*141b0*/  UIMAD UR11, UR20, 0x32, URZ ;  /* 0x00000032140b78a4 */ /* 0x000fe4000f8e023f */
[----:B------:R-:W-:Y:S02]  /*141c0*/  USHF.R.S32.HI UR20, URZ, 0x1f, UR21 ;  /* 0x0000001f3f147899 */ /* 0x000fe40008011415 */
[----:B------:R-:W-:Y:S02]  /*141d0*/  USHF.R.S32.HI UR10, URZ, 0x1f, UR43 ;  /* 0x0000001f3f0a7899 */ /* 0x000fe4000801142b */
[----:B------:R-:W-:Y:S01]  /*141e0*/  USHF.L.U32 UR27, UR27, 0x1, URZ ;  /* 0x000000011b1b7899 */ /* 0x000fe2000800063f */
[----:B------:R-:W-:Y:S01]  /*141f0*/  ULDC UR21, c[0x0][0x238] ;  /* 0x00008e0000157ab9 */ /* 0x000fe20000000800 */
[----:B0-----:R-:W-:-:S05]  /*14200*/  IADD3 R2, P2, R14, UR43, RZ ;  /* 0x0000002b0e027c10 */ /* 0x001fca000ff5e0ff */
[----:B------:R0:W-:Y:S02]  /*14210*/  STL [R1+0x18a4], R2 ;  /* 0x0018a40201007387 */ /* 0x0001e40000100800 */
[----:B0-----:R-:W-:-:S05]  /*14220*/  IADD3 R2, P3, R12, UR43, RZ ;  /* 0x0000002b0c027c10 */ /* 0x001fca000ff7e0ff */
[----:B------:R0:W-:Y:S02]  /*14230*/  STL [R1+0x18ac], R2 ;  /* 0x0018ac0201007387 */ /* 0x0001e40000100800 */
[----:B0-----:R-:W-:-:S05]  /*14240*/  IADD3.X R2, R13, UR20, RZ, P0, !PT ;  /* 0x000000140d027c10 */ /* 0x001fca00087fe4ff */
[----:B------:R0:W-:Y:S02]  /*14250*/  STL [R1+0x1890], R2 ;  /* 0x0018900201007387 */ /* 0x0001e40000100800 */
[----:B0-----:R-:W-:-:S05]  /*14260*/  IADD3.X R2, R5, UR20, RZ, P1, !PT ;  /* 0x0000001405027c10 */ /* 0x001fca0008ffe4ff */
[----:B------:R0:W-:Y:S02]  /*14270*/  STL [R1+0x1898], R2 ;  /* 0x0018980201007387 */ /* 0x0001e40000100800 */
[----:B0-----:R-:W-:-:S05]  /*14280*/  IADD3.X R2, R13, UR10, RZ, P2, !PT ;  /* 0x0000000a0d027c10 */ /* 0x001fca00097fe4ff */
[----:B------:R0:W-:Y:S02]  /*14290*/  STL [R1+0x18a0], R2 ;  /* 0x0018a00201007387 */ /* 0x0001e40000100800 */
[----:B0-----:R-:W-:-:S05]  /*142a0*/  IADD3.X R2, R5, UR10, RZ, P3, !PT ;  /* 0x0000000a05027c10 */ /* 0x001fca0009ffe4ff */
[----:B------:R0:W-:Y:S02]  /*142b0*/  STL [R1+0x18a8], R2 ;  /* 0x0018a80201007387 */ /* 0x0001e40000100800 */
[----:B0-----:R-:W-:-:S05]  /*142c0*/  IADD3 R2, P1, R14, UR11, RZ ;  /* 0x0000000b0e027c10 */ /* 0x001fca000ff3e0ff */
[----:B------:R0:W-:Y:S02]  /*142d0*/  STL [R1+0x18b0], R2 ;  /* 0x0018b00201007387 */ /* 0x0001e40000100800 */
[----:B0-----:R-:W-:-:S05]  /*142e0*/  IADD3 R2, P0, R12, UR11, RZ ;  /* 0x0000000b0c027c10 */ /* 0x001fca000ff1e0ff */
[----:B------:R2:W-:Y:S02]  /*142f0*/  STL [R1+0x18b4], R2 ;  /* 0x0018b40201007387 */ /* 0x0005e40000100800 */
[----:B--2---:R-:W-:-:S05]  /*14300*/  IADD3 R2, P4, R138, R6, RZ ;  /* 0x000000068a027210 */ /* 0x004fca0007f9e0ff */
[----:B------:R3:W-:Y:S02]  /*14310*/  STL [R1+0x8cc], R2 ;  /* 0x0008cc0201007387 */ /* 0x0007e40000100800 */
[----:B---3--:R-:W-:-:S05]  /*14320*/  IADD3 R2, P5, R121, R6, RZ ;  /* 0x0000000679027210 */ /* 0x008fca0007fbe0ff */
[----:B------:R4:W-:Y:S02]  /*14330*/  STL [R1+0x8d4], R2 ;  /* 0x0008d40201007387 */ /* 0x0009e40000100800 */
[----:B----4-:R-:W-:-:S05]  /*14340*/  IADD3 R2, P2, R105, R6, RZ ;  /* 0x0000000669027210 */ /* 0x010fca0007f5e0ff */
[----:B------:R0:W-:Y:S02]  /*14350*/  STL [R1+0x8dc], R2 ;  /* 0x0008dc0201007387 */ /* 0x0001e40000100800 */
[----:B0-----:R-:W-:-:S05]  /*14360*/  IADD3 R2, P3, R222, R6, RZ ;  /* 0x00000006de027210 */ /* 0x001fca0007f7e0ff */
[----:B------:R0:W-:Y:S04]  /*14370*/  STL [R1+0x8e4], R2 ;  /* 0x0008e40201007387 */ /* 0x0001e80000100800 */
[----:B0-----:R-:W2:Y:S02]  /*14380*/  LDL.LU R2, [R1+0x1938] ;  /* 0x0019380001027983 */ /* 0x001ea40000300800 */
[-C--:B--2---:R-:W-:Y:S02]  /*14390*/  LEA.HI.X.SX32 R138, R138, R2.reuse, 0x1, P4 ;  /* 0x000000028a8a7211 */ /* 0x084fe400020f0eff */
[----:B------:R-:W-:-:S03]  /*143a0*/  LEA.HI.X.SX32 R121, R121, R2, 0x1, P5 ;  /* 0x0000000279797211 */ /* 0x000fc600028f0eff */
[----:B------:R0:W-:Y:S02]  /*143b0*/  STL [R1+0x8c8], R138 ;  /* 0x0008c88a01007387 */ /* 0x0001e40000100800 */
[----:B0-----:R-:W-:-:S05]  /*143c0*/  IADD3 R138, P4, R230, R6, RZ ;  /* 0x00000006e68a7210 */ /* 0x001fca0007f9e0ff */
[----:B------:R0:W-:Y:S01]  /*143d0*/  STL [R1+0x8ec], R138 ;  /* 0x0008ec8a01007387 */ /* 0x0001e20000100800 */
[----:B------:R-:W-:-:S03]  /*143e0*/  LEA.HI.X.SX32 R105, R105, R2, 0x1, P2 ;  /* 0x0000000269697211 */ /* 0x000fc600010f0eff */
[----:B0-----:R-:W2:Y:S04]  /*143f0*/  LDL.LU R138, [R1+0x1934] ;  /* 0x00193400018a7983 */ /* 0x001ea80000300800 */
[----:B------:R0:W-:Y:S02]  /*14400*/  STL [R1+0x8d0], R121 ;  /* 0x0008d07901007387 */ /* 0x0001e40000100800 */
[----:B0-----:R-:W-:-:S05]  /*14410*/  IADD3 R121, P5, R0, R6, RZ ;  /* 0x0000000600797210 */ /* 0x001fca0007fbe0ff */
[----:B------:R0:W-:Y:S01]  /*14420*/  STL [R1+0x8f4], R121 ;  /* 0x0008f47901007387 */ /* 0x0001e20000100800 */
[----:B------:R-:W-:-:S03]  /*14430*/  LEA.HI.X.SX32 R222, R222, R2, 0x1, P3 ;  /* 0x00000002dede7211 */ /* 0x000fc600018f0eff */
[----:B0-----:R-:W3:Y:S04]  /*14440*/  LDL.LU R121, [R1+0x1930] ;  /* 0x0019300001797983 */ /* 0x001ee80000300800 */
[----:B------:R0:W-:Y:S02]  /*14450*/  STL [R1+0x8d8], R105 ;  /* 0x0008d86901007387 */ /* 0x0001e40000100800 */
[----:B0-----:R-:W-:-:S05]  /*14460*/  IADD3 R105, P2, R4, R6, RZ ;  /* 0x0000000604697210 */ /* 0x001fca0007f5e0ff */
[----:B------:R0:W-:Y:S01]  /*14470*/  STL [R1+0x8fc], R105 ;  /* 0x0008fc6901007387 */ /* 0x0001e20000100800 */
[----:B------:R-:W-:-:S03]  /*14480*/  LEA.HI.X.SX32 R230, R230, R2, 0x1, P4 ;  /* 0x00000002e6e67211 */ /* 0x000fc600020f0eff */
[----:B0-----:R-:W4:Y:S04]  /*14490*/  LDL.LU R105, [R1+0x192c] ;  /* 0x00192c0001697983 */ /* 0x001f280000300800 */
[----:B------:R0:W-:Y:S02]  /*144a0*/  STL [R1+0x8e0], R222 ;  /* 0x0008e0de01007387 */ /* 0x0001e40000100800 */
[----:B0-----:R-:W-:-:S05]  /*144b0*/  IADD3 R222, P3, R3, R6, RZ ;  /* 0x0000000603de7210 */ /* 0x001fca0007f7e0ff */
[----:B------:R0:W-:Y:S01]  /*144c0*/  STL [R1+0x904], R222 ;  /* 0x000904de01007387 */ /* 0x0001e20000100800 */
[----:B------:R-:W-:-:S03]  /*144d0*/  LEA.HI.X.SX32 R0, R0, R2, 0x1, P5 ;  /* 0x0000000200007211 */ /* 0x000fc600028f0eff */
[----:B0-----:R-:W2:Y:S04]  /*144e0*/  LDL.LU R222, [R1+0x1928] ;  /* 0x0019280001de7983 */ /* 0x001ea80000300800 */
[----:B------:R0:W-:Y:S02]  /*144f0*/  STL [R1+0x8e8], R230 ;  /* 0x0008e8e601007387 */ /* 0x0001e40000100800 */
[----:B0-----:R-:W-:-:S05]  /*14500*/  IADD3 R230, P4, R252, R6, RZ ;  /* 0x00000006fce67210 */ /* 0x001fca0007f9e0ff */
[----:B------:R0:W-:Y:S04]  /*14510*/  STL [R1+0x90c], R230 ;  /* 0x00090ce601007387 */ /* 0x0001e80000100800 */
[----:B0-----:R-:W3:Y:S04]  /*14520*/  LDL.LU R230, [R1+0x1924] ;  /* 0x0019240001e67983 */ /* 0x001ee80000300800 */
[----:B------:R0:W-:Y:S02]  /*14530*/  STL [R1+0x8f0], R0 ;  /* 0x0008f00001007387 */ /* 0x0001e40000100800 */
[----:B0-----:R-:W-:-:S05]  /*14540*/  IADD3 R0, P5, R238, R6, RZ ;  /* 0x00000006ee007210 */ /* 0x001fca0007fbe0ff */
[----:B------:R0:W-:Y:S04]  /*14550*/  STL [R1+0x914], R0 ;  /* 0x0009140001007387 */ /* 0x0001e80000100800 */
[----:B0-----:R-:W4:Y:S01]  /*14560*/  LDL.LU R0, [R1+0x1920] ;  /* 0x0019200001007983 */ /* 0x001f220000300800 */
[----:B------:R-:W-:-:S05]  /*14570*/  LEA.HI.X.SX32 R4, R4, R2, 0x1, P2 ;  /* 0x0000000204047211 */ /* 0x000fca00010f0eff */
[----:B------:R4:W-:Y:S02]  /*14580*/  STL [R1+0x8f8], R4 ;  /* 0x0008f80401007387 */ /* 0x0009e40000100800 */
[----:B----4-:R-:W-:-:S05]  /*14590*/  IADD3 R4, P2, R0, R6, RZ ;  /* 0x0000000600047210 */ /* 0x010fca0007f5e0ff */
        /* <DEDUP_REMOVED lines=17> */
[-C--:B------:R-:W-:Y:S02]  /*146b0*/  LEA.HI.X.SX32 R0, R0, R2.reuse, 0x1, P2 ;  /* 0x0000000200007211 */ /* 0x080fe400010f0eff */
[----:B------:R-:W-:-:S03]  /*146c0*/  LEA.HI.X.SX32 R4, R4, R2, 0x1, P3 ;  /* 0x0000000204047211 */ /* 0x000fc600018f0eff */
[----:B------:R4:W-:Y:S01]  /*146d0*/  STL [R1+0x918], R0 ;  /* 0x0009180001007387 */ /* 0x0009e20000100800 */
[-C--:B------:R-:W-:Y:S02]  /*146e0*/  LEA.HI.X.SX32 R3, R3, R2.reuse, 0x1, P4 ;  /* 0x0000000203037211 */ /* 0x080fe400020f0eff */
[----:B------:R-:W-:Y:S02]  /*146f0*/  LEA.HI.X.SX32 R252, R252, R2, 0x1, P5 ;  /* 0x00000002fcfc7211 */ /* 0x000fe400028f0eff */
[----:B----4-:R-:W-:-:S05]  /*14700*/  IADD3 R0, P2, R238, R6, RZ ;  /* 0x00000006ee007210 */ /* 0x010fca0007f5e0ff */
[----:B------:R0:W-:Y:S04]  /*14710*/  STL [R1+0x93c], R0 ;  /* 0x00093c0001007387 */ /* 0x0001e80000100800 */
[----:B0-----:R0:W5:Y:S04]  /*14720*/  LDL.LU R0, [R1+0x190c] ;  /* 0x00190c0001007983 */ /* 0x0011680000300800 */
[----:B------:R3:W-:Y:S02]  /*14730*/  STL [R1+0x920], R4 ;  /* 0x0009200401007387 */ /* 0x0007e40000100800 */
[----:B---3--:R-:W-:-:S05]  /*14740*/  IADD3 R4, P3, R230, R6, RZ ;  /* 0x00000006e6047210 */ /* 0x008fca0007f7e0ff */
[----:B------:R1:W-:Y:S04]  /*14750*/  STL [R1+0x944], R4 ;  /* 0x0009440401007387 */ /* 0x0003e80000100800 */
[----:B-1----:R0:W5:Y:S04]  /*14760*/  LDL.LU R4, [R1+0x1908] ;  /* 0x0019080001047983 */ /* 0x0021680000300800 */
[----:B------:R2:W-:Y:S02]  /*14770*/  STL [R1+0x928], R3 ;  /* 0x0009280301007387 */ /* 0x0005e40000100800 */
[----:B--2---:R-:W-:-:S05]  /*14780*/  IADD3 R3, P4, R222, R6, RZ ;  /* 0x00000006de037210 */ /* 0x004fca0007f9e0ff */
[----:B------:R1:W-:Y:S04]  /*14790*/  STL [R1+0x94c], R3 ;  /* 0x00094c0301007387 */ /* 0x0003e80000100800 */
[----:B-1----:R0:W5:Y:S04]  /*147a0*/  LDL.LU R3, [R1+0x1904] ;  /* 0x0019040001037983 */ /* 0x0021680000300800 */
[----:B------:R1:W-:Y:S01]  /*147b0*/  STL [R1+0x930], R252 ;  /* 0x000930fc01007387 */ /* 0x0003e20000100800 */
[----:B------:R-:W-:Y:S02]  /*147c0*/  LEA.HI.X.SX32 R230, R230, R2, 0x1, P3 ;  /* 0x00000002e6e67211 */ /* 0x000fe400018f0eff */
[----:B-1----:R-:W-:-:S05]  /*147d0*/  IADD3 R252, P5, R105, R6, RZ ;  /* 0x0000000669fc7210 */ /* 0x002fca0007fbe0ff */
[----:B------:R1:W-:Y:S02]  /*147e0*/  STL [R1+0x954], R252 ;  /* 0x000954fc01007387 */ /* 0x0003e40000100800 */
[----:B-1----:R-:W-:Y:S02]  /*147f0*/  LEA.HI.X.SX32 R252, R238, R2, 0x1, P2 ;  /* 0x00000002eefc7211 */ /* 0x002fe400010f0eff */
[----:B------:R-:W-:-:S03]  /*14800*/  IADD3 R238, P2, R121, R6, RZ ;  /* 0x0000000679ee7210 */ /* 0x000fc60007f5e0ff */
[----:B------:R1:W-:Y:S04]  /*14810*/  STL [R1+0x938], R252 ;  /* 0x000938fc01007387 */ /* 0x0003e80000100800 */
[----:B------:R2:W-:Y:S04]  /*14820*/  STL [R1+0x95c], R238 ;  /* 0x00095cee01007387 */ /* 0x0005e80000100800 */
[----:B------:R3:W-:Y:S01]  /*14830*/  STL [R1+0x940], R230 ;  /* 0x000940e601007387 */ /* 0x0007e20000100800 */
[----:B-1----:R-:W-:Y:S02]  /*14840*/  IADD3 R252, P3, R138, R6, RZ ;  /* 0x000000068afc7210 */ /* 0x002fe40007f7e0ff */
[----:B--2---:R-:W-:-:S02]  /*14850*/  LEA.HI.X.SX32 R238, R222, R2, 0x1, P4 ;  /* 0x00000002deee7211 */ /* 0x004fc400020f0eff */
[----:B------:R-:W-:Y:S02]  /*14860*/  LEA.HI.X.SX32 R222, R105, R2, 0x1, P5 ;  /* 0x0000000269de7211 */ /* 0x000fe400028f0eff */
[-C--:B---3--:R-:W-:Y:S01]  /*14870*/  IADD3 R230, P4, R154, R6.reuse, RZ ;  /* 0x000000069ae67210 */ /* 0x088fe20007f9e0ff */
[----:B------:R-:W-:Y:S01]  /*14880*/  STL [R1+0x964], R252 ;  /* 0x000964fc01007387 */ /* 0x000fe20000100800 */
[----:B------:R-:W-:-:S03]  /*14890*/  IADD3 R105, P5, R182, R6, RZ ;  /* 0x00000006b6697210 */ /* 0x000fc60007fbe0ff */
[----:B------:R-:W-:Y:S01]  /*148a0*/  STL [R1+0x948], R238 ;  /* 0x000948ee01007387 */ /* 0x000fe20000100800 */
[----:B------:R-:W-:-:S03]  /*148b0*/  LEA.HI.X.SX32 R121, R121, R2, 0x1, P2 ;  /* 0x0000000279797211 */ /* 0x000fc600010f0eff */
[----:B------:R-:W-:Y:S04]  /*148c0*/  STL [R1+0x96c], R230 ;  /* 0x00096ce601007387 */ /* 0x000fe80000100800 */
[----:B------:R1:W-:Y:S04]  /*148d0*/  STL [R1+0x950], R222 ;  /* 0x000950de01007387 */ /* 0x0003e80000100800 */
[----:B------:R2:W-:Y:S01]  /*148e0*/  STL [R1+0x974], R105 ;  /* 0x0009746901007387 */ /* 0x0005e20000100800 */
[----:B-1----:R-:W-:-:S03]  /*148f0*/  IADD3 R222, P2, R210, R6, RZ ;  /* 0x00000006d2de7210 */ /* 0x002fc60007f5e0ff */
[----:B------:R1:W-:Y:S01]  /*14900*/  STL [R1+0x958], R121 ;  /* 0x0009587901007387 */ /* 0x0003e20000100800 */
[----:B--2---:R-:W-:-:S03]  /*14910*/  LEA.HI.X.SX32 R105, R138, R2, 0x1, P3 ;  /* 0x000000028a697211 */ /* 0x004fc600018f0eff */
[----:B------:R-:W-:Y:S01]  /*14920*/  STL [R1+0x97c], R222 ;  /* 0x00097cde01007387 */ /* 0x000fe20000100800 */
[----:B------:R-:W-:-:S03]  /*14930*/  LEA.HI.X.SX32 R138, R154, R2, 0x1, P4 ;  /* 0x000000029a8a7211 */ /* 0x000fc600020f0eff */
[----:B------:R2:W-:Y:S01]  /*14940*/  STL [R1+0x960], R105 ;  /* 0x0009606901007387 */ /* 0x0005e20000100800 */
[----:B-1----:R-:W-:-:S05]  /*14950*/  IADD3 R121, P3, R242, R6, RZ ;  /* 0x00000006f2797210 */ /* 0x002fca0007f7e0ff */
[----:B------:R1:W-:Y:S01]  /*14960*/  STL [R1+0x984], R121 ;  /* 0x0009847901007387 */ /* 0x0003e20000100800 */
[----:B--2---:R-:W-:-:S03]  /*14970*/  IADD3 R105, P4, R113, R6, RZ ;  /* 0x0000000671697210 */ /* 0x004fc60007f9e0ff */
[----:B------:R2:W-:Y:S04]  /*14980*/  STL [R1+0x968], R138 ;  /* 0x0009688a01007387 */ /* 0x0005e80000100800 */
[----:B------:R3:W-:Y:S01]  /*14990*/  STL [R1+0x98c], R105 ;  /* 0x00098c6901007387 */ /* 0x0007e20000100800 */
[----:B-1----:R-:W-:Y:S02]  /*149a0*/  LEA.HI.X.SX32 R121, R182, R2, 0x1, P5 ;  /* 0x00000002b6797211 */ /* 0x002fe400028f0eff */
[----:B--2---:R-:W-:-:S03]  /*149b0*/  IADD3 R138, P5, R196, R6, RZ ;  /* 0x00000006c48a7210 */ /* 0x004fc60007fbe0ff */
[----:B------:R1:W-:Y:S01]  /*149c0*/  STL [R1+0x970], R121 ;  /* 0x0009707901007387 */ /* 0x0003e20000100800 */
[----:B---3--:R-:W-:-:S03]  /*149d0*/  LEA.HI.X.SX32 R105, R210, R2, 0x1, P2 ;  /* 0x00000002d2697211 */ /* 0x008fc600010f0eff */
[----:B------:R2:W-:Y:S04]  /*149e0*/  STL [R1+0x994], R138 ;  /* 0x0009948a01007387 */ /* 0x0005e80000100800 */
[----:B------:R3:W-:Y:S01]  /*149f0*/  STL [R1+0x978], R105 ;  /* 0x0009786901007387 */ /* 0x0007e20000100800 */
[----:B-1----:R-:W-:Y:S02]  /*14a00*/  IADD3 R121, P2, R78, R6, RZ ;  /* 0x000000064e797210 */ /* 0x002fe40007f5e0ff */
[----:B--2---:R-:W-:-:S03]  /*14a10*/  LEA.HI.X.SX32 R138, R242, R2, 0x1, P3 ;  /* 0x00000002f28a7211 */ /* 0x004fc600018f0eff */
[----:B------:R1:W-:Y:S01]  /*14a20*/  STL [R1+0x99c], R121 ;  /* 0x00099c7901007387 */ /* 0x0003e20000100800 */
[----:B---3--:R-:W-:-:S03]  /*14a30*/  IADD3 R105, P3, R23, R6, RZ ;  /* 0x0000000617697210 */ /* 0x008fc60007f7e0ff */
[----:B------:R-:W-:Y:S04]  /*14a40*/  STL [R1+0x980], R138 ;  /* 0x0009808a01007387 */ /* 0x000fe80000100800 */
[----:B------:R2:W-:Y:S01]  /*14a50*/  STL [R1+0x9a4], R105 ;  /* 0x0009a46901007387 */ /* 0x0005e20000100800 */
[----:B-1----:R-:W-:Y:S02]  /*14a60*/  LEA.HI.X.SX32 R121, R113, R2, 0x1, P4 ;  /* 0x0000000271797211 */ /* 0x002fe400020f0eff */
[----:B------:R-:W-:-:S03]  /*14a70*/  IADD3 R113, P4, R42, R6, RZ ;  /* 0x000000062a717210 */ /* 0x000fc60007f9e0ff */
[----:B------:R1:W-:Y:S01]  /*14a80*/  STL [R1+0x988], R121 ;  /* 0x0009887901007387 */ /* 0x0003e20000100800 */
[----:B--2---:R-:W-:-:S03]  /*14a90*/  LEA.HI.X.SX32 R105, R196, R2, 0x1, P5 ;  /* 0x00000002c4697211 */ /* 0x004fc600028f0eff */
[----:B------:R2:W-:Y:S04]  /*14aa0*/  STL [R1+0x9ac], R113 ;  /* 0x0009ac7101007387 */ /* 0x0005e80000100800 */
[----:B------:R3:W-:Y:S01]  /*14ab0*/  STL [R1+0x990], R105 ;  /* 0x0009906901007387 */ /* 0x0007e20000100800 */
[----:B-1----:R-:W-:Y:S02]  /*14ac0*/  IADD3 R121, P5, R29, R6, RZ ;  /* 0x000000061d797210 */ /* 0x002fe40007fbe0ff */
[-C--:B--2---:R-:W-:Y:S02]  /*14ad0*/  LEA.HI.X.SX32 R113, R78, R2.reuse, 0x1, P2 ;  /* 0x000000024e717211 */ /* 0x084fe400010f0eff */
        /* <DEDUP_REMOVED lines=15> */
[----:B-1----:R-:W-:Y:S02]  /*14bd0*/  IADD3 R42, P5, R33, R6, RZ ;  /* 0x00000006212a7210 */ /* 0x002fe40007fbe0ff */
[----:B------:R-:W-:-:S03]  /*14be0*/  LEA.HI.X.SX32 R8, R25, R2, 0x1, P3 ;  /* 0x0000000219087211 */ /* 0x000fc600018f0eff */
[----:B------:R-:W-:Y:S01]  /*14bf0*/  STL [R1+0x9d4], R42 ;  /* 0x0009d42a01007387 */ /* 0x000fe20000100800 */
[----:B--2---:R-:W-:-:S03]  /*14c00*/  IADD3 R23, P2, R27, R6, RZ ;  /* 0x000000061b177210 */ /* 0x004fc60007f5e0ff */
[----:B------:R-:W-:Y:S01]  /*14c10*/  STL [R1+0x9b8], R29 ;  /* 0x0009b81d01007387 */ /* 0x000fe20000100800 */
[----:B------:R-:W-:-:S03]  /*14c20*/  IADD3 R25, P3, R38, R6, RZ ;  /* 0x0000000626197210 */ /* 0x000fc60007f7e0ff */
[----:B------:R1:W-:Y:S04]  /*14c30*/  STL [R1+0x9dc], R23 ;  /* 0x0009dc1701007387 */ /* 0x0003e80000100800 */
[----:B------:R2:W-:Y:S01]  /*14c40*/  STL [R1+0x9c0], R8 ;  /* 0x0009c00801007387 */ /* 0x0005e20000100800 */
[----:B-1----:R-:W-:-:S03]  /*14c50*/  LEA.HI.X.SX32 R23, R17, R2, 0x1, P4 ;  /* 0x0000000211177211 */ /* 0x002fc600020f0eff */
[----:B------:R-:W-:Y:S01]  /*14c60*/  STL [R1+0x9e4], R25 ;  /* 0x0009e41901007387 */ /* 0x000fe20000100800 */
[----:B--2---:R-:W-:-:S03]  /*14c70*/  IADD3 R8, P4, R45, R6, RZ ;  /* 0x000000062d087210 */ /* 0x004fc60007f9e0ff */
[----:B------:R1:W-:Y:S01]  /*14c80*/  STL [R1+0x9c8], R23 ;  /* 0x0009c81701007387 */ /* 0x0003e20000100800 */
[----:B------:R-:W-:-:S03]  /*14c90*/  LEA.HI.X.SX32 R17, R33, R2, 0x1, P5 ;  /* 0x0000000221117211 */ /* 0x000fc600028f0eff */
[----:B------:R2:W-:Y:S01]  /*14ca0*/  STL [R1+0x9ec], R8 ;  /* 0x0009ec0801007387 */ /* 0x0005e20000100800 */
[----:B-1----:R-:W-:-:S03]  /*14cb0*/  IADD3 R23, P5, R21, R6, RZ ;  /* 0x0000000615177210 */ /* 0x002fc60007fbe0ff */
[----:B------:R1:W-:Y:S01]  /*14cc0*/  STL [R1+0x9d0], R17 ;  /* 0x0009d01101007387 */ /* 0x0003e20000100800 */
[----:B--2---:R-:W-:-:S03]  /*14cd0*/  LEA.HI.X.SX32 R8, R27, R2, 0x1, P2 ;  /* 0x000000021b087211 */ /* 0x004fc600010f0eff */
[----:B------:R2:W-:Y:S04]  /*14ce0*/  STL [R1+0x9f4], R23 ;  /* 0x0009f41701007387 */ /* 0x0005e80000100800 */
[----:B------:R3:W-:Y:S01]  /*14cf0*/  STL [R1+0x9d8], R8 ;  /* 0x0009d80801007387 */ /* 0x0007e20000100800 */
[----:B-1----:R-:W-:Y:S02]  /*14d00*/  IADD3 R17, P2, R55, R6, RZ ;  /* 0x0000000637117210 */ /* 0x002fe40007f5e0ff */
[----:B--2---:R-:W-:-:S03]  /*14d10*/  LEA.HI.X.SX32 R23, R38, R2, 0x1, P3 ;  /* 0x0000000226177211 */ /* 0x004fc600018f0eff */
[----:B------:R1:W-:Y:S01]  /*14d20*/  STL [R1+0x9fc], R17 ;  /* 0x0009fc1101007387 */ /* 0x0003e20000100800 */
[----:B---3--:R-:W-:-:S03]  /*14d30*/  IADD3 R8, P3, R40, R6, RZ ;  /* 0x0000000628087210 */ /* 0x008fc60007f7e0ff */
[----:B------:R2:W-:Y:S04]  /*14d40*/  STL [R1+0x9e0], R23 ;  /* 0x0009e01701007387 */ /* 0x0005e80000100800 */
[----:B------:R3:W-:Y:S01]  /*14d50*/  STL [R1+0xa04], R8 ;  /* 0x000a040801007387 */ /* 0x0007e20000100800 */
[----:B-1----:R-:W-:Y:S02]  /*14d60*/  LEA.HI.X.SX32 R17, R45, R2, 0x1, P4 ;  /* 0x000000022d117211 */ /* 0x002fe400020f0eff */
[----:B--2---:R-:W-:-:S03]  /*14d70*/  IADD3 R23, P4, R31, R6, RZ ;  /* 0x000000061f177210 */ /* 0x004fc60007f9e0ff */
[----:B------:R1:W-:Y:S01]  /*14d80*/  STL [R1+0x9e8], R17 ;  /* 0x0009e81101007387 */ /* 0x0003e20000100800 */
[----:B---3--:R-:W-:-:S03]  /*14d90*/  LEA.HI.X.SX32 R8, R21, R2, 0x1, P5 ;  /* 0x0000000215087211 */ /* 0x008fc600028f0eff */
        /* <DEDUP_REMOVED lines=15> */
[----:B-1----:R-:W-:Y:S02]  /*14e90*/  IADD3 R17, P4, R70, R6, RZ ;  /* 0x0000000646117210 */ /* 0x002fe40007f9e0ff */
[----:B------:R-:W-:-:S03]  /*14ea0*/  LEA.HI.X.SX32 R9, R9, R2, 0x1, P2 ;  /* 0x0000000209097211 */ /* 0x000fc600010f0eff */
[----:B------:R-:W-:Y:S01]  /*14eb0*/  STL [R1+0xa2c], R17 ;  /* 0x000a2c1101007387 */ /* 0x000fe20000100800 */
[----:B--2---:R-:W-:-:S03]  /*14ec0*/  IADD3 R8, P5, R86, R6, RZ ;  /* 0x0000000656087210 */ /* 0x004fc60007fbe0ff */
[----:B------:R1:W-:Y:S04]  /*14ed0*/  STL [R1+0xa10], R7 ;  /* 0x000a100701007387 */ /* 0x0003e80000100800 */
        /* <DEDUP_REMOVED lines=816> */
[----:B-1----:R-:W-:Y:S01]  /*181e0*/  LEA.HI.X.SX32 R9, R214, R2, 0x1, P2 ;  /* 0x00000002d6097211 */ /* 0x002fe200010f0eff */
[----:B------:R-:W1:Y:S01]  /*181f0*/  S2R R252, SR_TID.X ;  /* 0x0000000000fc7919 */ /* 0x000e620000002100 */
[----:B--2---:R-:W-:Y:S02]  /*18200*/  IADD3 R7, P2, R251, R6, RZ ;  /* 0x00000006fb077210 */ /* 0x004fe40007f5e0ff */
[----:B---3--:R-:W-:Y:S01]  /*18210*/  LEA.HI.X.SX32 R8, R47, R2, 0x1, P3 ;  /* 0x000000022f087211 */ /* 0x008fe200018f0eff */
[----:B------:R2:W-:Y:S04]  /*18220*/  STL [R1+0x13a4], R9 ;  /* 0x0013a40901007387 */ /* 0x0005e80000100800 */
[----:B------:R3:W-:Y:S04]  /*18230*/  STL [R1+0x13c8], R7 ;  /* 0x0013c80701007387 */ /* 0x0007e80000100800 */
[----:B------:R4:W-:Y:S01]  /*18240*/  STL [R1+0x13ac], R8 ;  /* 0x0013ac0801007387 */ /* 0x0009e20000100800 */
[----:B--2---:R-:W-:-:S02]  /*18250*/  IADD3 R9, P3, R249, R6, RZ ;  /* 0x00000006f9097210 */ /* 0x004fc40007f7e0ff */
[----:B---3--:R-:W-:-:S03]  /*18260*/  LEA.HI.X.SX32 R7, R19, R2, 0x1, P4 ;  /* 0x0000000213077211 */ /* 0x008fc600020f0eff */
[----:B------:R2:W-:Y:S01]  /*18270*/  STL [R1+0x13dc], R9 ;  /* 0x0013dc0901007387 */ /* 0x0005e20000100800 */
[----:B----4-:R-:W-:-:S03]  /*18280*/  IADD3 R8, P4, R250, R6, RZ ;  /* 0x00000006fa087210 */ /* 0x010fc60007f9e0ff */
[----:B------:R3:W-:Y:S04]  /*18290*/  STL [R1+0x13b4], R7 ;  /* 0x0013b40701007387 */ /* 0x0007e80000100800 */
[----:B------:R4:W-:Y:S01]  /*182a0*/  STL [R1+0x13cc], R8 ;  /* 0x0013cc0801007387 */ /* 0x0009e20000100800 */
[----:B--2---:R-:W-:Y:S02]  /*182b0*/  LEA.HI.X.SX32 R9, R35, R2, 0x1, P5 ;  /* 0x0000000223097211 */ /* 0x004fe400028f0eff */
[----:B---3--:R-:W-:-:S03]  /*182c0*/  IADD3 R7, P5, R247, R6, RZ ;  /* 0x00000006f7077210 */ /* 0x008fc60007fbe0ff */
[----:B------:R2:W-:Y:S01]  /*182d0*/  STL [R1+0x13bc], R9 ;  /* 0x0013bc0901007387 */ /* 0x0005e20000100800 */
[----:B----4-:R-:W-:-:S03]  /*182e0*/  LEA.HI.X.SX32 R8, R251, R2, 0x1, P2 ;  /* 0x00000002fb087211 */ /* 0x010fc600010f0eff */
[----:B------:R3:W-:Y:S04]  /*182f0*/  STL [R1+0x13d0], R7 ;  /* 0x0013d00701007387 */ /* 0x0007e80000100800 */
[----:B------:R4:W-:Y:S01]  /*18300*/  STL [R1+0x13c4], R8 ;  /* 0x0013c40801007387 */ /* 0x0009e20000100800 */
[----:B--2---:R-:W-:Y:S02]  /*18310*/  IADD3 R9, P2, R246, R6, RZ ;  /* 0x00000006f6097210 */ /* 0x004fe40007f5e0ff */
[----:B---3--:R-:W-:-:S03]  /*18320*/  LEA.HI.X.SX32 R7, R249, R2, 0x1, P3 ;  /* 0x00000002f9077211 */ /* 0x008fc600018f0eff */
[----:B------:R-:W-:Y:S01]  /*18330*/  STL [R1+0x13d4], R9 ;  /* 0x0013d40901007387 */ /* 0x000fe20000100800 */
[----:B----4-:R-:W-:Y:S02]  /*18340*/  IADD3 R8, P3, R248, R6, RZ ;  /* 0x00000006f8087210 */ /* 0x010fe40007f7e0ff */
[----:B------:R-:W-:Y:S01]  /*18350*/  LEA.HI.X.SX32 R6, R250, R2, 0x1, P4 ;  /* 0x00000002fa067211 */ /* 0x000fe200020f0eff */
[----:B------:R2:W-:Y:S01]  /*18360*/  STL [R1+0x13d8], R7 ;  /* 0x0013d80701007387 */ /* 0x0005e20000100800 */
[----:B------:R-:W-:-:S03]  /*18370*/  USHF.R.S32.HI UR11, URZ, 0x1f, UR11 ;  /* 0x0000001f3f0b7899 */ /* 0x000fc6000801140b */
[----:B------:R-:W-:Y:S04]  /*18380*/  STL [R1+0xfbc], R8 ;  /* 0x000fbc0801007387 */ /* 0x000fe80000100800 */
[----:B------:R3:W-:Y:S01]  /*18390*/  STL [R1+0xc94], R6 ;  /* 0x000c940601007387 */ /* 0x0007e20000100800 */
[-C--:B--2---:R-:W-:Y:S02]  /*183a0*/  LEA.HI.X.SX32 R7, R247, R2.reuse, 0x1, P5 ;  /* 0x00000002f7077211 */ /* 0x084fe400028f0eff */
[-C--:B---3--:R-:W-:Y:S02]  /*183b0*/  LEA.HI.X.SX32 R6, R246, R2.reuse, 0x1, P2 ;  /* 0x00000002f6067211 */ /* 0x088fe400010f0eff */
[----:B------:R-:W-:Y:S01]  /*183c0*/  LEA.HI.X.SX32 R2, R248, R2, 0x1, P3 ;  /* 0x00000002f8027211 */ /* 0x000fe200018f0eff */
[----:B------:R2:W-:Y:S04]  /*183d0*/  STL [R1+0xfb4], R7 ;  /* 0x000fb40701007387 */ /* 0x0005e80000100800 */
[----:B------:R1:W-:Y:S04]  /*183e0*/  STL [R1+0xfb8], R6 ;  /* 0x000fb80601007387 */ /* 0x0003e80000100800 */
[----:B------:R3:W-:Y:S01]  /*183f0*/  STL [R1+0xc98], R2 ;  /* 0x000c980201007387 */ /* 0x0007e20000100800 */
[----:B--2---:R-:W-:Y:S01]  /*18400*/  IADD3.X R7, R13, UR11, RZ, P1, !PT ;  /* 0x0000000b0d077c10 */ /* 0x004fe20008ffe4ff */
[----:B-1----:R-:W-:Y:S01]  /*18410*/  IMAD.SHL.U32 R6, R252, 0x10, RZ ;  /* 0x00000010fc067824 */ /* 0x002fe200078e00ff */
[----:B---3--:R-:W-:-:S04]  /*18420*/  IADD3.X R2, R5, UR11, RZ, P0, !PT ;  /* 0x0000000b05027c10 */ /* 0x008fc800087fe4ff */
[----:B------:R-:W-:Y:S04]  /*18430*/  STL [R1+0x1900], R6 ;  /* 0x0019000601007387 */ /* 0x000fe80000100800 */
[----:B------:R-:W-:Y:S04]  /*18440*/  STL [R1+0xc9c], R7 ;  /* 0x000c9c0701007387 */ /* 0x000fe80000100800 */
[----:B------:R1:W-:Y:S01]  /*18450*/  STL [R1+0xca0], R2 ;  /* 0x000ca00201007387 */ /* 0x0003e20000100800 */
[----:B------:R-:W-:Y:S02]  /*18460*/  USHF.R.S32.HI UR10, URZ, 0x1f, UR4 ;  /* 0x0000001f3f0a7899 */ /* 0x000fe40008011404 */
[----:B-1----:R-:W-:-:S02]  /*18470*/  IADD3 R2, P0, R14, UR4, RZ ;  /* 0x000000040e027c10 */ /* 0x002fc4000ff1e0ff */
[----:B------:R-:W-:-:S03]  /*18480*/  IADD3 R7, P1, R12, UR4, RZ ;  /* 0x000000040c077c10 */ /* 0x000fc6000ff3e0ff */
[----:B------:R1:W-:Y:S01]  /*18490*/  STL [R1+0xca8], R2 ;  /* 0x000ca80201007387 */ /* 0x0003e20000100800 */
[----:B------:R-:W-:Y:S01]  /*184a0*/  IADD3 R8, P3, R12, UR9, RZ ;  /* 0x000000090c087c10 */ /* 0x000fe2000ff7e0ff */
[----:B------:R-:W-:Y:S02]  /*184b0*/  USHF.R.S32.HI UR4, URZ, 0x1f, UR9 ;  /* 0x0000001f3f047899 */ /* 0x000fe40008011409 */
[----:B------:R2:W-:Y:S01]  /*184c0*/  STL [R1+0xcb0], R7 ;  /* 0x000cb00701007387 */ /* 0x0005e20000100800 */
[----:B-1----:R-:W-:Y:S02]  /*184d0*/  IADD3 R2, P2, R14, UR9, RZ ;  /* 0x000000090e027c10 */ /* 0x002fe4000ff5e0ff */
[----:B--2---:R-:W-:-:S03]  /*184e0*/  IADD3.X R7, R13, UR10, RZ, P0, !PT ;  /* 0x0000000a0d077c10 */ /* 0x004fc600087fe4ff */
[----:B------:R1:W-:Y:S04]  /*184f0*/  STL [R1+0xcb8], R2 ;  /* 0x000cb80201007387 */ /* 0x0003e80000100800 */
[----:B------:R-:W-:Y:S01]  /*18500*/  STL [R1+0xcc0], R8 ;  /* 0x000cc00801007387 */ /* 0x000fe20000100800 */
[----:B-1----:R-:W-:-:S03]  /*18510*/  IADD3.X R2, R5, UR10, RZ, P1, !PT ;  /* 0x0000000a05027c10 */ /* 0x002fc60008ffe4ff */
[----:B------:R1:W-:Y:S04]  /*18520*/  STL [R1+0xca4], R7 ;  /* 0x000ca40701007387 */ /* 0x0003e80000100800 */
[----:B------:R2:W-:Y:S01]  /*18530*/  STL [R1+0xcac], R2 ;  /* 0x000cac0201007387 */ /* 0x0005e20000100800 */
[----:B-1----:R-:W-:Y:S02]  /*18540*/  IADD3.X R7, R13, UR4, RZ, P2, !PT ;  /* 0x000000040d077c10 */ /* 0x002fe400097fe4ff */
[----:B--2---:R-:W-:-:S03]  /*18550*/  IADD3.X R2, R5, UR4, RZ, P3, !PT ;  /* 0x0000000405027c10 */ /* 0x004fc60009ffe4ff */
[----:B------:R1:W-:Y:S04]  /*18560*/  STL [R1+0xcb4], R7 ;  /* 0x000cb40701007387 */ /* 0x0003e80000100800 */
[----:B------:R2:W-:Y:S04]  /*18570*/  STL [R1+0xcbc], R2 ;  /* 0x000cbc0201007387 */ /* 0x0005e80000100800 */
[----:B------:R-:W-:Y:S04]  /*18580*/  STL [R1+0x8a8], RZ ;  /* 0x0008a8ff01007387 */ /* 0x000fe80000100800 */
        /* <DEDUP_REMOVED lines=256> */
[----:B------:R-:W-:Y:S04]  /*19590*/  STL [R1], RZ ;  /* 0x000000ff01007387 */ /* 0x000fe80000100800 */
        /* <DEDUP_REMOVED lines=117> */
[----:B------:R-:W-:Y:S01]  /*19cf0*/  STL [R1+0x1d8], RZ ;  /* 0x0001d8ff01007387 */ /* 0x000fe20000100800 */
[----:B-1----:R-:W-:-:S03]  /*19d00*/  IADD3 R7, P0, R14, UR29, RZ ;  /* 0x0000001d0e077c10 */ /* 0x002fc6000ff1e0ff */
[----:B------:R-:W-:Y:S01]  /*19d10*/  STL [R1+0x1dc], RZ ;  /* 0x0001dcff01007387 */ /* 0x000fe20000100800 */
[----:B--2---:R-:W-:-:S03]  /*19d20*/  IADD3 R2, P1, R12, UR29, RZ ;  /* 0x0000001d0c027c10 */ /* 0x004fc6000ff3e0ff */
[----:B------:R-:W-:Y:S01]  /*19d30*/  STL [R1+0x1e0], RZ ;  /* 0x0001e0ff01007387 */ /* 0x000fe20000100800 */
[----:B------:R-:W-:-:S03]  /*19d40*/  USHF.R.S32.HI UR29, URZ, 0x1f, UR29 ;  /* 0x0000001f3f1d7899 */ /* 0x000fc6000801141d */
[----:B------:R-:W-:Y:S04]  /*19d50*/  STL [R1+0x1e4], RZ ;  /* 0x0001e4ff01007387 */ /* 0x000fe80000100800 */
[----:B------:R-:W-:Y:S04]  /*19d60*/  STL [R1+0x1e8], RZ ;  /* 0x0001e8ff01007387 */ /* 0x000fe80000100800 */
[----:B------:R-:W-:Y:S04]  /*19d70*/  STL [R1+0x1ec], RZ ;  /* 0x0001ecff01007387 */ /* 0x000fe80000100800 */
[----:B------:R-:W-:Y:S04]  /*19d80*/  STL [R1+0x1f0], RZ ;  /* 0x0001f0ff01007387 */ /* 0x000fe80000100800 */
[----:B------:R-:W-:Y:S01]  /*19d90*/  STL [R1+0x1f4], RZ ;  /* 0x0001f4ff01007387 */ /* 0x000fe20000100800 */
[----:B------:R-:W-:-:S03]  /*19da0*/  UIMAD UR10, UR60, 0x2e, URZ ;  /* 0x0000002e3c0a78a4 */ /* 0x000fc6000f8e023f */
[----:B------:R-:W-:Y:S01]  /*19db0*/  STL [R1+0x1f8], RZ ;  /* 0x0001f8ff01007387 */ /* 0x000fe20000100800 */
[----:B------:R-:W-:Y:S01]  /*19dc0*/  UIMAD UR11, UR48, 0x24, URZ ;  /* 0x00000024300b78a4 */ /* 0x000fe2000f8e023f */
[----:B------:R-:W-:Y:S02]  /*19dd0*/  ULDC UR60, c[0x0][0x238] ;  /* 0x00008e00003c7ab9 */ /* 0x000fe40000000800 */
[----:B------:R-:W-:Y:S04]  /*19de0*/  STL [R1+0x1fc], RZ ;  /* 0x0001fcff01007387 */ /* 0x000fe80000100800 */
[----:B------:R1:W-:Y:S04]  /*19df0*/  STL [R1+0xcc8], R7 ;  /* 0x000cc80701007387 */ /* 0x0003e80000100800 */
[----:B------:R2:W-:Y:S01]  /*19e00*/  STL [R1+0xcd0], R2 ;  /* 0x000cd00201007387 */ /* 0x0005e20000100800 */
[----:B-1----:R-:W-:-:S02]  /*19e10*/  IADD3.X R7, R13, UR29, RZ, P0, !PT ;  /* 0x0000001d0d077c10 */ /* 0x002fc400087fe4ff */
[----:B--2---:R-:W-:-:S03]  /*19e20*/  IADD3.X R2, R5, UR29, RZ, P1, !PT ;  /* 0x0000001d05027c10 */ /* 0x004fc60008ffe4ff */
[----:B------:R1:W-:Y:S01]  /*19e30*/  STL [R1+0xcc4], R7 ;  /* 0x000cc40701007387 */ /* 0x0003e20000100800 */
[----:B------:R-:W-:-:S03]  /*19e40*/  USHF.R.S32.HI UR29, URZ, 0x1f, UR10 ;  /* 0x0000001f3f1d7899 */ /* 0x000fc6000801140a */
[----:B------:R2:W-:Y:S01]  /*19e50*/  STL [R1+0xccc], R2 ;  /* 0x000ccc0201007387 */ /* 0x0005e20000100800 */
[----:B-1----:R-:W-:Y:S02]  /*19e60*/  IADD3 R7, P0, R14, UR10, RZ ;  /* 0x0000000a0e077c10 */ /* 0x002fe4000ff1e0ff */
[----:B--2---:R-:W-:-:S03]  /*19e70*/  IADD3 R2, P1, R12, UR10, RZ ;  /* 0x0000000a0c027c10 */ /* 0x004fc6000ff3e0ff */
[----:B------:R1:W-:Y:S04]  /*19e80*/  STL [R1+0xcd8], R7 ;  /* 0x000cd80701007387 */ /* 0x0003e80000100800 */
        /* <DEDUP_REMOVED lines=192> */
[----:B------:R-:W-:Y:S04]  /*1aa90*/  STL [R1+0xe24], R7 ;  /* 0x000e240701007387 */ /* 0x000fe80000100800 */
[----:B------:R1:W-:Y:S01]  /*1aaa0*/  STL [R1+0xe2c], R2 ;  /* 0x000e2c0201007387 */ /* 0x0003e20000100800 */
[----:B------:R-:W-:Y:S01]  /*1aab0*/  USHF.R.U32.HI UR20, URZ, 0x4, UR58 ;  /* 0x000000043f147899 */ /* 0x000fe2000801163a */
[----:B------:R-:W-:Y:S01]  /*1aac0*/  LOP3.LUT R252, R252, 0x7f, RZ, 0xc0, !PT ;  /* 0x0000007ffcfc7812 */ /* 0x000fe200078ec0ff */
[----:B------:R-:W-:Y:S01]  /*1aad0*/  UIADD3 UR43, UR58, 0x8000, URZ ;  /* 0x000080003a2b7890 */ /* 0x000fe2000fffe03f */
[----:B------:R-:W-:Y:S01]  /*1aae0*/  CS2R R24, SRZ ;  /* 0x0000000000187805 */ /* 0x000fe2000001ff00 */
[----:B------:R-:W-:Y:S01]  /*1aaf0*/  UIMAD UR48, UR60, 0x9, URZ ;  /* 0x000000093c3078a4 */ /* 0x000fe2000f8e023f */
[----:B------:R-:W-:-:S02]  /*1ab00*/  CS2R R26, SRZ ;  /* 0x00000000001a7805 */ /* 0x000fc4000001ff00 */
[----:B------:R-:W-:Y:S02]  /*1ab10*/  CS2R R28, SRZ ;  /* 0x00000000001c7805 */ /* 0x000fe4000001ff00 */
[----:B------:R-:W-:Y:S02]  /*1ab20*/  CS2R R30, SRZ ;  /* 0x00000000001e7805 */ /* 0x000fe4000001ff00 */
[----:B------:R-:W-:Y:S02]  /*1ab30*/  CS2R R32, SRZ ;  /* 0x0000000000207805 */ /* 0x000fe4000001ff00 */
[----:B------:R-:W-:Y:S02]  /*1ab40*/  CS2R R34, SRZ ;  /* 0x0000000000227805 */ /* 0x000fe4000001ff00 */
[----:B------:R-:W-:Y:S02]  /*1ab50*/  CS2R R36, SRZ ;  /* 0x0000000000247805 */ /* 0x000fe4000001ff00 */
        /* <DEDUP_REMOVED lines=25> */
[----:B------:R-:W-:Y:S01]  /*1acf0*/  CS2R R88, SRZ ;  /* 0x0000000000587805 */ /* 0x000fe2000001ff00 */
[----:B------:R-:W-:Y:S01]  /*1ad00*/  IMAD.MOV.U32 R90, RZ, RZ, RZ ;  /* 0x000000ffff5a7224 */ /* 0x000fe200078e00ff */
[----:B------:R-:W-:Y:S01]  /*1ad10*/  UMOV UR9, URZ ;  /* 0x0000003f00097c82 */ /* 0x000fe20008000000 */
[----:B------:R-:W-:Y:S01]  /*1ad20*/  UMOV UR4, URZ ;  /* 0x0000003f00047c82 */ /* 0x000fe20008000000 */
[----:B------:R-:W-:Y:S02]  /*1ad30*/  USHF.L.U32 UR7, UR7, 0x7, URZ ;  /* 0x0000000707077899 */ /* 0x000fe4000800063f */
[----:B------:R-:W-:Y:S02]  /*1ad40*/  USHF.R.S32.HI UR30, URZ, 0x1f, UR30 ;  /* 0x0000001f3f1e7899 */ /* 0x000fe4000801141e */
[----:B------:R-:W-:Y:S02]  /*1ad50*/  USHF.L.U32 UR6, UR6, 0x7, URZ ;  /* 0x0000000706067899 */ /* 0x000fe4000800063f */
[----:B------:R-:W-:-:S02]  /*1ad60*/  USGXT.U32 UR20, UR20, 0xe ;  /* 0x0000000e1414789a */ /* 0x000fc40008000000 */
[----:B------:R-:W-:Y:S02]  /*1ad70*/  USHF.R.U32.HI UR43, URZ, 0x4, UR43 ;  /* 0x000000043f2b7899 */ /* 0x000fe4000801162b */
[----:B------:R-:W-:Y:S02]  /*1ad80*/  USHF.R.S32.HI UR10, URZ, 0x1f, UR8 ;  /* 0x0000001f3f0a7899 */ /* 0x000fe40008011408 */
[----:B------:R-:W-:Y:S02]  /*1ad90*/  USHF.R.S32.HI UR13, URZ, 0x1f, UR5 ;  /* 0x0000001f3f0d7899 */ /* 0x000fe40008011405 */
[----:B------:R-:W-:Y:S02]  /*1ada0*/  USHF.R.S32.HI UR17, URZ, 0x1f, UR61 ;  /* 0x0000001f3f117899 */ /* 0x000fe4000801143d */
[----:B------:R-:W-:Y:S02]  /*1adb0*/  USHF.R.S32.HI UR60, URZ, 0x1f, UR12 ;  /* 0x0000001f3f3c7899 */ /* 0x000fe4000801140c */
[----:B------:R-:W-:-:S02]  /*1adc0*/  USHF.R.S32.HI UR55, URZ, 0x1f, UR16 ;  /* 0x0000001f3f377899 */ /* 0x000fc40008011410 */
[----:B------:R-:W-:Y:S02]  /*1add0*/  USHF.R.S32.HI UR53, URZ, 0x1f, UR59 ;  /* 0x0000001f3f357899 */ /* 0x000fe4000801143b */
        /* <DEDUP_REMOVED lines=16> */
[----:B------:R-:W-:Y:S01]  /*1aee0*/  USHF.R.S32.HI UR42, URZ, 0x1f, UR27 ;  /* 0x0000001f3f2a7899 */ /* 0x000fe2000801141b */
[----:B------:R-:W2:Y:S01]  /*1aef0*/  LDC R230, c[0x0][0x230] ;  /* 0x00008c00ffe67b82 */ /* 0x000ea20000000800 */
[----:B-1----:R-:W-:Y:S01]  /*1af00*/  IADD3 R2, P0, R14, UR8, RZ ;  /* 0x000000080e027c10 */ /* 0x002fe2000ff1e0ff */
[----:B------:R-:W-:Y:S01]  /*1af10*/  USGXT.U32 UR43, UR43, 0xe ;  /* 0x0000000e2b2b789a */ /* 0x000fe20008000000 */
[C---:B------:R-:W-:Y:S01]  /*1af20*/  IADD3 R7, P1, R12.reuse, UR8, RZ ;  /* 0x000000080c077c10 */ /* 0x040fe2000ff3e0ff */
[----:B------:R-:W-:Y:S01]  /*1af30*/  UIADD3 UR8, UP0, UR20, 0x2, URZ ;  /* 0x0000000214087890 */ /* 0x000fe2000ff1e03f */
[----:B------:R-:W-:Y:S01]  /*1af40*/  IADD3 R8, P5, R12, UR12, RZ ;  /* 0x0000000c0c087c10 */ /* 0x000fe2000ffbe0ff */
[----:B------:R1:W-:Y:S01]  /*1af50*/  STL [R1+0xe38], R2 ;  /* 0x000e380201007387 */ /* 0x0003e20000100800 */
[----:B------:R-:W-:Y:S01]  /*1af60*/  IMAD.MOV.U32 R91, RZ, RZ, RZ ;  /* 0x000000ffff5b7224 */ /* 0x000fe200078e00ff */
[----:B------:R-:W-:Y:S01]  /*1af70*/  UIADD3.X UR9, UR9, 0x40000040, URZ, UP0, !UPT ;  /* 0x4000004009097890 */ /* 0x000fe200087fe43f */
[----:B------:R-:W-:Y:S01]  /*1af80*/  CS2R R92, SRZ ;  /* 0x00000000005c7805 */ /* 0x000fe2000001ff00 */
[----:B------:R3:W-:Y:S01]  /*1af90*/  STL [R1+0xe40], R7 ;  /* 0x000e400701007387 */ /* 0x0007e20000100800 */
[----:B------:R-:W-:-:S02]  /*1afa0*/  CS2R R94, SRZ ;  /* 0x00000000005e7805 */ /* 0x000fc4000001ff00 */
[----:B------:R-:W-:Y:S02]  /*1afb0*/  CS2R R96, SRZ ;  /* 0x0000000000607805 */ /* 0x000fe4000001ff00 */
[----:B------:R-:W-:Y:S02]  /*1afc0*/  CS2R R98, SRZ ;  /* 0x0000000000627805 */ /* 0x000fe4000001ff00 */
[----:B------:R-:W-:Y:S02]  /*1afd0*/  CS2R R100, SRZ ;  /* 0x0000000000647805 */ /* 0x000fe4000001ff00 */
[----:B------:R-:W-:Y:S02]  /*1afe0*/  CS2R R102, SRZ ;  /* 0x0000000000667805 */ /* 0x000fe4000001ff00 */
[----:B-1----:R-:W-:Y:S02]  /*1aff0*/  LOP3.LUT R2, R6, 0x70, RZ, 0xc0, !PT ;  /* 0x0000007006027812 */ /* 0x002fe400078ec0ff */
[----:B------:R-:W-:-:S02]  /*1b000*/  CS2R R104, SRZ ;  /* 0x0000000000687805 */ /* 0x000fc4000001ff00 */
[----:B------:R-:W-:Y:S02]  /*1b010*/  IADD3.X R6, R13, UR10, RZ, P0, !PT ;  /* 0x0000000a0d067c10 */ /* 0x000fe400087fe4ff */
[----:B------:R-:W-:Y:S02]  /*1b020*/  CS2R R106, SRZ ;  /* 0x00000000006a7805 */ /* 0x000fe4000001ff00 */
[----:B---3--:R-:W-:Y:S01]  /*1b030*/  IADD3.X R7, R5, UR10, RZ, P1, !PT ;  /* 0x0000000a05077c10 */ /* 0x008fe20008ffe4ff */
[----:B------:R-:W-:Y:S01]  /*1b040*/  IMAD R2, R252, 0x80, R2 ;  /* 0x00000080fc027824 */ /* 0x000fe200078e0202 */
[----:B------:R-:W-:Y:S01]  /*1b050*/  UIADD3 UR10, UP1, UR43, 0x2, URZ ;  /* 0x000000022b0a7890 */ /* 0x000fe2000ff3e03f */
[----:B------:R-:W-:Y:S01]  /*1b060*/  STL [R1+0xe34], R6 ;  /* 0x000e340601007387 */ /* 0x000fe20000100800 */
[----:B--2---:R-:W-:Y:S01]  /*1b070*/  VIADD R230, R230, 0x7f ;  /* 0x0000007fe6e67836 */ /* 0x004fe20000000000 */
[----:B------:R-:W-:Y:S01]  /*1b080*/  CS2R R108, SRZ ;  /* 0x00000000006c7805 */ /* 0x000fe2000001ff00 */
[----:B------:R-:W-:Y:S01]  /*1b090*/  UIADD3.X UR11, UR4, 0x40000040, URZ, UP1, !UPT ;  /* 0x40000040040b7890 */ /* 0x000fe20008ffe43f */
[----:B------:R1:W-:Y:S01]  /*1b0a0*/  STL [R1+0xe3c], R7 ;  /* 0x000e3c0701007387 */ /* 0x0003e20000100800 */
[----:B------:R-:W-:-:S02]  /*1b0b0*/  CS2R R110, SRZ ;  /* 0x00000000006e7805 */ /* 0x000fc4000001ff00 */
[----:B------:R-:W-:Y:S02]  /*1b0c0*/  SHF.R.S32.HI R238, RZ, 0x1f, R230 ;  /* 0x0000001fffee7819 */ /* 0x000fe400000114e6 */
[----:B------:R-:W-:Y:S01]  /*1b0d0*/  CS2R R112, SRZ ;  /* 0x0000000000707805 */ /* 0x000fe2000001ff00 */
[----:B------:R-:W-:Y:S01]  /*1b0e0*/  STL [R1+0x18b8], R2 ;  /* 0x0018b80201007387 */ /* 0x000fe20000100800 */
[----:B------:R-:W-:Y:S02]  /*1b0f0*/  CS2R R114, SRZ ;  /* 0x0000000000727805 */ /* 0x000fe4000001ff00 */
[----:B------:R-:W-:Y:S02]  /*1b100*/  LEA.HI R238, R238, R230, RZ, 0x7 ;  /* 0x000000e6eeee7211 */ /* 0x000fe400078f38ff */
[----:B------:R-:W-:Y:S02]  /*1b110*/  CS2R R116, SRZ ;  /* 0x0000000000747805 */ /* 0x000fe4000001ff00 */
[----:B------:R-:W-:-:S02]  /*1b120*/  CS2R R118, SRZ ;  /* 0x0000000000767805 */ /* 0x000fc4000001ff00 */
[----:B------:R-:W-:Y:S02]  /*1b130*/  CS2R R120, SRZ ;  /* 0x0000000000787805 */ /* 0x000fe4000001ff00 */
[----:B-1----:R-:W-:Y:S02]  /*1b140*/  IADD3 R7, P2, R14, UR5, RZ ;  /* 0x000000050e077c10 */ /* 0x002fe4000ff5e0ff */
[----:B------:R-:W-:Y:S02]  /*1b150*/  CS2R R122, SRZ ;  /* 0x00000000007a7805 */ /* 0x000fe4000001ff00 */
[----:B------:R-:W-:Y:S02]  /*1b160*/  SHF.R.S32.HI R6, RZ, 0x7, R238 ;  /* 0x00000007ff067819 */ /* 0x000fe400000114ee */
[----:B------:R-:W-:Y:S02]  /*1b170*/  CS2R R124, SRZ ;  /* 0x00000000007c7805 */ /* 0x000fe4000001ff00 */
[----:B------:R-:W-:Y:S01]  /*1b180*/  IADD3 R6, P3, R12, UR5, RZ ;  /* 0x000000050c067c10 */ /* 0x000fe2000ff7e0ff */
[----:B------:R1:W-:Y:S01]  /*1b190*/  STL [R1+0xe48], R7 ;  /* 0x000e480701007387 */ /* 0x0003e20000100800 */
[----:B------:R-:W-:-:S02]  /*1b1a0*/  CS2R R126, SRZ ;  /* 0x00000000007e7805 */ /* 0x000fc4000001ff00 */
[----:B------:R-:W-:Y:S02]  /*1b1b0*/  CS2R R128, SRZ ;  /* 0x0000000000807805 */ /* 0x000fe4000001ff00 */
[----:B------:R-:W-:Y:S01]  /*1b1c0*/  CS2R R130, SRZ ;  /* 0x0000000000827805 */ /* 0x000fe2000001ff00 */
[----:B------:R2:W-:Y:S01]  /*1b1d0*/  STL [R1+0xe50], R6 ;  /* 0x000e500601007387 */ /* 0x0005e20000100800 */
[----:B------:R-:W-:Y:S02]  /*1b1e0*/  CS2R R132, SRZ ;  /* 0x0000000000847805 */ /* 0x000fe4000001ff00 */
[----:B------:R-:W-:Y:S02]  /*1b1f0*/  CS2R R134, SRZ ;  /* 0x0000000000867805 */ /* 0x000fe4000001ff00 */
[----:B------:R-:W-:Y:S02]  /*1b200*/  CS2R R136, SRZ ;  /* 0x0000000000887805 */ /* 0x000fe4000001ff00 */
[----:B------:R-:W-:-:S02]  /*1b210*/  CS2R R138, SRZ ;  /* 0x00000000008a7805 */ /* 0x000fc4000001ff00 */
[----:B------:R-:W-:Y:S02]  /*1b220*/  CS2R R140, SRZ ;  /* 0x00000000008c7805 */ /* 0x000fe4000001ff00 */
[----:B-1----:R-:W-:Y:S02]  /*1b230*/  IADD3 R7, P0, R14, UR61, RZ ;  /* 0x0000003d0e077c10 */ /* 0x002fe4000ff1e0ff */
[----:B------:R-:W-:Y:S02]  /*1b240*/  CS2R R142, SRZ ;  /* 0x00000000008e7805 */ /* 0x000fe4000001ff00 */
[----:B------:R-:W-:Y:S02]  /*1b250*/  CS2R R144, SRZ ;  /* 0x0000000000907805 */ /* 0x000fe4000001ff00 */
[----:B------:R-:W-:Y:S02]  /*1b260*/  CS2R R146, SRZ ;  /* 0x0000000000927805 */ /* 0x000fe4000001ff00 */
[----:B--2---:R-:W-:Y:S01]  /*1b270*/  IADD3 R6, P1, R12, UR61, RZ ;  /* 0x0000003d0c067c10 */ /* 0x004fe2000ff3e0ff */
[----:B------:R1:W-:Y:S01]  /*1b280*/  STL [R1+0xe58], R7 ;  /* 0x000e580701007387 */ /* 0x0003e20000100800 */
[----:B------:R-:W-:-:S02]  /*1b290*/  CS2R R148, SRZ ;  /* 0x0000000000947805 */ /* 0x000fc4000001ff00 */
[----:B------:R-:W-:Y:S01]  /*1b2a0*/  CS2R R150, SRZ ;  /* 0x0000000000967805 */ /* 0x000fe2000001ff00 */
[----:B------:R-:W-:Y:S01]  /*1b2b0*/  USHF.R.S32.HI UR5, URZ, 0x1f, UR6 ;  /* 0x0000001f3f057899 */ /* 0x000fe20008011406 */
[----:B------:R2:W-:Y:S01]  /*1b2c0*/  STL [R1+0xe60], R6 ;  /* 0x000e600601007387 */ /* 0x0005e20000100800 */
[----:B------:R-:W-:Y:S01]  /*1b2d0*/  USHF.R.S32.HI UR4, URZ, 0x1f, UR7 ;  /* 0x0000001f3f047899 */ /* 0x000fe20008011407 */
[----:B-1----:R-:W-:Y:S02]  /*1b2e0*/  IADD3 R7, P4, R14, UR12, RZ ;  /* 0x0000000c0e077c10 */ /* 0x002fe4000ff9e0ff */
[----:B--2---:R-:W-:-:S03]  /*1b2f0*/  IADD3.X R6, R13, UR13, RZ, P2, !PT ;  /* 0x0000000d0d067c10 */ /* 0x004fc600097fe4ff */
[----:B------:R1:W-:Y:S04]  /*1b300*/  STL [R1+0xe68], R7 ;  /* 0x000e680701007387 */ /* 0x0003e80000100800 */
[----:B------:R2:W-:Y:S04]  /*1b310*/  STL [R1+0xe70], R8 ;  /* 0x000e700801007387 */ /* 0x0005e80000100800 */
[----:B------:R3:W-:Y:S01]  /*1b320*/  STL [R1+0xe44], R6 ;  /* 0x000e440601007387 */ /* 0x0007e20000100800 */
[----:B-1----:R-:W-:Y:S01]  /*1b330*/  IADD3.X R7, R5, UR13, RZ, P3, !PT ;  /* 0x0000000d05077c10 */ /* 0x002fe20009ffe4ff */
[----:B------:R-:W-:Y:S01]  /*1b340*/  UIADD3.64 UR12, UR8, 0x2, URZ ;  /* 0x00000002080c7897 */ /* 0x000fe2000fffe03f */
[----:B--2---:R-:W-:-:S03]  /*1b350*/  IADD3 R8, P3, R12, UR16, RZ ;  /* 0x000000100c087c10 */ /* 0x004fc6000ff7e0ff */
[----:B------:R1:W-:Y:S01]  /*1b360*/  STL [R1+0xe4c], R7 ;  /* 0x000e4c0701007387 */ /* 0x0003e20000100800 */
[----:B---3--:R-:W-:-:S05]  /*1b370*/  IADD3 R6, P2, R14, UR16, RZ ;  /* 0x000000100e067c10 */ /* 0x008fca000ff5e0ff */
[----:B------:R2:W-:Y:S01]  /*1b380*/  STL [R1+0xe78], R6 ;  /* 0x000e780601007387 */ /* 0x0005e20000100800 */
[----:B-1----:R-:W-:-:S03]  /*1b390*/  IADD3.X R7, R13, UR17, RZ, P0, !PT ;  /* 0x000000110d077c10 */ /* 0x002fc600087fe4ff */
[----:B------:R1:W-:Y:S04]  /*1b3a0*/  STL [R1+0xe80], R8 ;  /* 0x000e800801007387 */ /* 0x0003e80000100800 */
[----:B------:R3:W-:Y:S01]  /*1b3b0*/  STL [R1+0xe54], R7 ;  /* 0x000e540701007387 */ /* 0x0007e20000100800 */
[----:B--2---:R-:W-:Y:S01]  /*1b3c0*/  IADD3.X R6, R5, UR17, RZ, P1, !PT ;  /* 0x0000001105067c10 */ /* 0x004fe20008ffe4ff */
[----:B------:R-:W-:Y:S01]  /*1b3d0*/  UIADD3.64 UR16, UR8, 0x4, URZ ;  /* 0x0000000408107897 */ /* 0x000fe2000fffe03f */
[----:B-1----:R-:W-:-:S03]  /*1b3e0*/  IADD3 R8, P1, R12, UR59, RZ ;  /* 0x0000003b0c087c10 */ /* 0x002fc6000ff3e0ff */
        /* <DEDUP_REMOVED lines=25> */
[----:B------:R-:W-:Y:S02]  /*1b580*/  UIADD3.64 UR52, UR8, 0x202, URZ ;  /* 0x0000020208347897 */ /* 0x000fe4000fffe03f */
[----:B------:R-:W-:Y:S01]  /*1b590*/  UIADD3.64 UR52, UR8, 0x604, URZ ;  /* 0x0000060408347897 */ /* 0x000fe2000fffe03f */
[----:B-1----:R-:W-:Y:S01]  /*1b5a0*/  IADD3 R8, P1, R12, UR50, RZ ;  /* 0x000000320c087c10 */ /* 0x002fe2000ff3e0ff */
        /* <DEDUP_REMOVED lines=10> */
[----:B---3--:R-:W-:Y:S02]  /*1b650*/  IADD3 R7, P4, R14, UR24, RZ ;  /* 0x000000180e077c10 */ /* 0x008fe4000ff9e0ff */
[----:B------:R-:W-:-:S03]  /*1b660*/  ULDC UR50, c[0x0][0x238] ;  /* 0x00008e0000327ab9 */ /* 0x000fc60000000800 */
        /* <DEDUP_REMOVED lines=67> */
[----:B--2---:R-:W-:Y:S02]  /*1baa0*/  IADD3.X R6, R5, UR47, RZ, P1, !PT ;  /* 0x0000002f05067c10 */ /* 0x004fe40008ffe4ff */
        /* <DEDUP_REMOVED lines=18> */
[----:B-1----:R-:W-:-:S03]  /*1bbd0*/  LOP3.LUT R8, R2, 0x20, RZ, 0x3c, !PT ;  /* 0x0000002002087812 */ /* 0x002fc600078e3cff */
[----:B------:R1:W-:Y:S01]  /*1bbe0*/  STL [R1+0xf3c], R6 ;  /* 0x000f3c0601007387 */ /* 0x0003e20000100800 */
[----:B---3--:R-:W-:-:S05]  /*1bbf0*/  LOP3.LUT R7, R2, 0x10, RZ, 0x3c, !PT ;  /* 0x0000001002077812 */ /* 0x008fca00078e3cff */
[----:B------:R2:W-:Y:S01]  /*1bc00*/  STL [R1+0x18d8], R7 ;  /* 0x0018d80701007387 */ /* 0x0005e20000100800 */
[----:B-1----:R-:W-:-:S03]  /*1bc10*/  LOP3.LUT R6, R2, 0x30, RZ, 0x3c, !PT ;  /* 0x0000003002067812 */ /* 0x002fc600078e3cff */
[----:B------:R1:W-:Y:S04]  /*1bc20*/  STL [R1+0x18d4], R8 ;  /* 0x0018d40801007387 */ /* 0x0003e80000100800 */
[----:B------:R3:W-:Y:S01]  /*1bc30*/  STL [R1+0x18d0], R6 ;  /* 0x0018d00601007387 */ /* 0x0007e20000100800 */
[C---:B--2---:R-:W-:Y:S02]  /*1bc40*/  LOP3.LUT R7, R2.reuse, 0x40, RZ, 0x3c, !PT ;  /* 0x0000004002077812 */ /* 0x044fe400078e3cff */
[----:B-1----:R-:W-:-:S03]  /*1bc50*/  LOP3.LUT R8, R2, 0x50, RZ, 0x3c, !PT ;  /* 0x0000005002087812 */ /* 0x002fc600078e3cff */
[----:B------:R1:W-:Y:S01]  /*1bc60*/  STL [R1+0x18cc], R7 ;  /* 0x0018cc0701007387 */ /* 0x0003e20000100800 */
[----:B---3--:R-:W-:-:S03]  /*1bc70*/  LOP3.LUT R6, R2, 0x60, RZ, 0x3c, !PT ;  /* 0x0000006002067812 */ /* 0x008fc600078e3cff */
[----:B------:R-:W-:Y:S04]  /*1bc80*/  STL [R1+0x18c8], R8 ;  /* 0x0018c80801007387 */ /* 0x000fe80000100800 */
[----:B------:R2:W-:Y:S01]  /*1bc90*/  STL [R1+0x18c4], R6 ;  /* 0x0018c40601007387 */ /* 0x0005e20000100800 */
[----:B-1----:R-:W-:Y:S02]  /*1bca0*/  LOP3.LUT R7, R2, 0x70, RZ, 0x3c, !PT ;  /* 0x0000007002077812 */ /* 0x002fe400078e3cff */
[----:B------:R-:W-:-:S03]  /*1bcb0*/  IADD3 R2, P6, R14, UR22, RZ ;  /* 0x000000160e027c10 */ /* 0x000fc6000ffde0ff */
[----:B------:R1:W-:Y:S01]  /*1bcc0*/  STL [R1+0x18c0], R7 ;  /* 0x0018c00701007387 */ /* 0x0003e20000100800 */
[----:B--2---:R-:W-:-:S03]  /*1bcd0*/  IADD3 R6, P3, R12, UR22, RZ ;  /* 0x000000160c067c10 */ /* 0x004fc6000ff7e0ff */
[----:B------:R2:W-:Y:S01]  /*1bce0*/  STL [R1+0xf68], R2 ;  /* 0x000f680201007387 */ /* 0x0005e20000100800 */
[----:B------:R-:W-:-:S03]  /*1bcf0*/  UMOV UR22, UR43 ;  /* 0x0000002b00167c82 */ /* 0x000fc60008000000 */
[----:B------:R3:W-:Y:S01]  /*1bd00*/  STL [R1+0xf70], R6 ;  /* 0x000f700601007387 */ /* 0x0007e20000100800 */
[----:B-1----:R-:W-:Y:S02]  /*1bd10*/  IADD3 R7, P2, R14, UR23, RZ ;  /* 0x000000170e077c10 */ /* 0x002fe4000ff5e0ff */
[----:B--2---:R-:W-:-:S03]  /*1bd20*/  IADD3.X R2, R13, UR31, RZ, P1, !PT ;  /* 0x0000001f0d027c10 */ /* 0x004fc60008ffe4ff */
[----:B------:R1:W-:Y:S01]  /*1bd30*/  STL [R1+0xf78], R7 ;  /* 0x000f780701007387 */ /* 0x0003e20000100800 */
[----:B---3--:R-:W-:-:S03]  /*1bd40*/  IADD3 R6, P1, R12, UR23, RZ ;  /* 0x000000170c067c10 */ /* 0x008fc6000ff3e0ff */
[----:B------:R2:W-:Y:S01]  /*1bd50*/  STL [R1+0xf44], R2 ;  /* 0x000f440201007387 */ /* 0x0005e20000100800 */
[----:B------:R-:W-:-:S03]  /*1bd60*/  UMOV UR23, 0x40000040 ;  /* 0x4000004000177882 */ /* 0x000fc60000000000 */
[----:B------:R3:W-:Y:S01]  /*1bd70*/  STL [R1+0xf80], R6 ;  /* 0x000f800601007387 */ /* 0x0007e20000100800 */
[----:B-1----:R-:W-:Y:S02]  /*1bd80*/  IADD3.X R7, R5, UR31, RZ, P0, !PT ;  /* 0x0000001f05077c10 */ /* 0x002fe400087fe4ff */
[----:B--2---:R-:W-:-:S03]  /*1bd90*/  IADD3 R2, P0, R14, UR26, RZ ;  /* 0x0000001a0e027c10 */ /* 0x004fc6000ff1e0ff */
[----:B------:R1:W-:Y:S01]  /*1bda0*/  STL [R1+0xf4c], R7 ;  /* 0x000f4c0701007387 */ /* 0x0003e20000100800 */
[----:B---3--:R-:W-:-:S03]  /*1bdb0*/  IADD3.X R6, R13, UR34, RZ, P5, !PT ;  /* 0x000000220d067c10 */ /* 0x008fc6000affe4ff */
[----:B------:R2:W-:Y:S04]  /*1bdc0*/  STL [R1+0xf88], R2 ;  /* 0x000f880201007387 */ /* 0x0005e80000100800 */
[----:B------:R3:W-:Y:S01]  /*1bdd0*/  STL [R1+0xf54], R6 ;  /* 0x000f540601007387 */ /* 0x0007e20000100800 */
[----:B-1----:R-:W-:Y:S02]  /*1bde0*/  IADD3 R7, P5, R12, UR26, RZ ;  /* 0x0000001a0c077c10 */ /* 0x002fe4000ffbe0ff */
[----:B--2---:R-:W-:-:S03]  /*1bdf0*/  IADD3.X R2, R5, UR34, RZ, P4, !PT ;  /* 0x0000002205027c10 */ /* 0x004fc6000a7fe4ff */
[----:B------:R-:W-:Y:S01]  /*1be00*/  STL [R1+0xf90], R7 ;  /* 0x000f900701007387 */ /* 0x000fe20000100800 */
[----:B---3--:R-:W-:-:S03]  /*1be10*/  IADD3 R6, P4, R14, UR27, RZ ;  /* 0x0000001b0e067c10 */ /* 0x008fc6000ff9e0ff */
[----:B------:R1:W-:Y:S04]  /*1be20*/  STL [R1+0xf5c], R2 ;  /* 0x000f5c0201007387 */ /* 0x0003e80000100800 */
[----:B------:R2:W-:Y:S01]  /*1be30*/  STL [R1+0xf98], R6 ;  /* 0x000f980601007387 */ /* 0x0005e20000100800 */
[----:B-1----:R-:W-:Y:S02]  /*1be40*/  IADD3.X R2, R13, UR35, RZ, P6, !PT ;  /* 0x000000230d027c10 */ /* 0x002fe4000b7fe4ff */
[----:B------:R-:W-:Y:S02]  /*1be50*/  IADD3 R7, P6, R12, UR27, RZ ;  /* 0x0000001b0c077c10 */ /* 0x000fe4000ffde0ff */
[----:B--2---:R-:W-:Y:S01]  /*1be60*/  IADD3.X R6, R5, UR35, RZ, P3, !PT ;  /* 0x0000002305067c10 */ /* 0x004fe20009ffe4ff */
[----:B------:R1:W-:Y:S04]  /*1be70*/  STL [R1+0xf64], R2 ;  /* 0x000f640201007387 */ /* 0x0003e80000100800 */
[----:B------:R2:W-:Y:S04]  /*1be80*/  STL [R1+0xfa0], R7 ;  /* 0x000fa00701007387 */ /* 0x0005e80000100800 */
[----:B------:R3:W-:Y:S01]  /*1be90*/  STL [R1+0xf6c], R6 ;  /* 0x000f6c0601007387 */ /* 0x0007e20000100800 */
[----:B-1----:R-:W-:-:S02]  /*1bea0*/  IADD3 R2, P3, R14, UR50, RZ ;  /* 0x000000320e027c10 */ /* 0x002fc4000ff7e0ff */
[----:B--2---:R-:W-:-:S03]  /*1beb0*/  IADD3.X R7, R13, UR38, RZ, P2, !PT ;  /* 0x000000260d077c10 */ /* 0x004fc600097fe4ff */
[----:B------:R1:W-:Y:S01]  /*1bec0*/  STL [R1+0xfa8], R2 ;  /* 0x000fa80201007387 */ /* 0x0003e20000100800 */
[----:B---3--:R-:W-:-:S03]  /*1bed0*/  IADD3 R6, P2, R12, UR21, RZ ;  /* 0x000000150c067c10 */ /* 0x008fc6000ff5e0ff */
[----:B------:R2:W-:Y:S04]  /*1bee0*/  STL [R1+0xf74], R7 ;  /* 0x000f740701007387 */ /* 0x0005e80000100800 */
[----:B------:R3:W-:Y:S01]  /*1bef0*/  STL [R1+0xfb0], R6 ;  /* 0x000fb00601007387 */ /* 0x0007e20000100800 */
[----:B-1----:R-:W-:Y:S02]  /*1bf00*/  IADD3.X R2, R5, UR38, RZ, P1, !PT ;  /* 0x0000002605027c10 */ /* 0x002fe40008ffe4ff */
[----:B--2---:R-:W-:-:S03]  /*1bf10*/  IADD3.X R7, R13, UR39, RZ, P0, !PT ;  /* 0x000000270d077c10 */ /* 0x004fc600087fe4ff */
[----:B------:R1:W-:Y:S01]  /*1bf20*/  STL [R1+0xf7c], R2 ;  /* 0x000f7c0201007387 */ /* 0x0003e20000100800 */
[----:B---3--:R-:W-:-:S03]  /*1bf30*/  IADD3.X R6, R5, UR39, RZ, P5, !PT ;  /* 0x0000002705067c10 */ /* 0x008fc6000affe4ff */
        /* <DEDUP_REMOVED lines=8> */
[----:B-1----:R-:W-:-:S05]  /*1bfc0*/  IADD3.X R2, R5, UR30, RZ, P2, !PT ;  /* 0x0000001e05027c10 */ /* 0x002fca00097fe4ff */
[----:B------:R0:W-:Y:S02]  /*1bfd0*/  STL [R1+0xfac], R2 ;  /* 0x000fac0201007387 */ /* 0x0001e40000100800 */
.L_x_2:
[----:B------:R-:W-:Y:S04]  /*1bfe0*/  STL [R1+0x1fcc], R89 ;  /* 0x001fcc5901007387 */ /* 0x000fe80000100800 */
        /* <DEDUP_REMOVED lines=63> */
[----:B-1----:R1:W-:Y:S04]  /*1c3e0*/  STL [R1+0x1ecc], R25 ;  /* 0x001ecc1901007387 */ /* 0x0023e80000100800 */
[----:B-1----:R-:W2:Y:S04]  /*1c3f0*/  LDL.LU R25, [R1+0x8a8] ;  /* 0x0008a80001197983 */ /* 0x002ea80000300800 */
[----:B------:R-:W-:Y:S04]  /*1c400*/  STL [R1+0x1ec8], R244 ;  /* 0x001ec8f401007387 */ /* 0x000fe80000100800 */
[----:B------:R-:W-:Y:S04]  /*1c410*/  STL [R1+0x1ec4], R238 ;  /* 0x001ec4ee01007387 */ /* 0x000fe80000100800 */
[----:B------:R-:W-:Y:S04]  /*1c420*/  STL [R1+0x1ec0], R231 ;  /* 0x001ec0e701007387 */ /* 0x000fe80000100800 */
[----:B------:R1:W-:Y:S04]  /*1c430*/  STL [R1+0x19c4], R125 ;  /* 0x0019c47d01007387 */ /* 0x0003e80000100800 */
[----:B-1----:R-:W3:Y:S04]  /*1c440*/  LDL.LU R125, [R1+0x16cc] ;  /* 0x0016cc00017d7983 */ /* 0x002ee80000300800 */
[----:B------:R1:W-:Y:S04]  /*1c450*/  STL [R1+0x19c0], R126 ;  /* 0x0019c07e01007387 */ /* 0x0003e80000100800 */
[----:B-1----:R-:W4:Y:S04]  /*1c460*/  LDL.LU R126, [R1+0x16f0] ;  /* 0x0016f000017e7983 */ /* 0x002f280000300800 */
[----:B------:R1:W-:Y:S04]  /*1c470*/  STL [R1+0x19bc], R127 ;  /* 0x0019bc7f01007387 */ /* 0x0003e80000100800 */
[----:B-1----:R-:W3:Y:S04]  /*1c480*/  LDL.LU R127, [R1+0x16c4] ;  /* 0x0016c400017f7983 */ /* 0x002ee80000300800 */
        /* <DEDUP_REMOVED lines=46> */
[----:B------:R1:W-:Y:S01]  /*1c770*/  STL [R1+0x195c], R151 ;  /* 0x00195c9701007387 */ /* 0x0003e20000100800 */
[----:B0-----:R-:W-:-:S03]  /*1c780*/  MOV R2, UR49 ;  /* 0x0000003100027c02 */ /* 0x001fc60008000f00 */
[----:B-1----:R-:W3:Y:S01]  /*1c790*/  LDL.LU R151, [R1+0x1664] ;  /* 0x0016640001977983 */ /* 0x002ee20000300800 */
[----:B------:R-:W-:Y:S02]  /*1c7a0*/  MOV R6, UR7 ;  /* 0x0000000700067c02 */ /* 0x000fe40008000f00 */
[----:B------:R-:W-:Y:S01]  /*1c7b0*/  PRMT R89, RZ, 0x7610, R89 ;  /* 0x00007610ff597816 */ /* 0x000fe20000000059 */
[----:B-----5:R-:W-:Y:S01]  /*1c7c0*/  STL [R1+0x190c], R4 ;  /* 0x00190c0401007387 */ /* 0x020fe20000100800 */
[----:B------:R-:W-:Y:S02]  /*1c7d0*/  PRMT R86, RZ, 0x7610, R86 ;  /* 0x00007610ff567816 */ /* 0x000fe40000000056 */
[----:B------:R-:W-:Y:S01]  /*1c7e0*/  PRMT R87, RZ, 0x7610, R87 ;  /* 0x00007610ff577816 */ /* 0x000fe20000000057 */
[----:B------:R-:W-:Y:S01]  /*1c7f0*/  STL [R1+0x1e9c], R4 ;  /* 0x001e9c0401007387 */ /* 0x000fe20000100800 */
[----:B------:R-:W-:Y:S02]  /*1c800*/  PRMT R84, RZ, 0x7610, R84 ;  /* 0x00007610ff547816 */ /* 0x000fe40000000054 */
[----:B------:R-:W-:Y:S01]  /*1c810*/  PRMT R85, RZ, 0x7610, R85 ;  /* 0x00007610ff557816 */ /* 0x000fe20000000055 */
[----:B------:R-:W-:Y:S01]  /*1c820*/  STL [R1+0x1ea0], R4 ;  /* 0x001ea00401007387 */ /* 0x000fe20000100800 */
[----:B------:R-:W-:-:S02]  /*1c830*/  PRMT R82, RZ, 0x7610, R82 ;  /* 0x00007610ff527816 */ /* 0x000fc40000000052 */
[----:B------:R-:W-:Y:S01]  /*1c840*/  PRMT R83, RZ, 0x7610, R83 ;  /* 0x00007610ff537816 */ /* 0x000fe20000000053 */
[----:B------:R-:W-:Y:S01]  /*1c850*/  STL [R1+0x1ea4], R4 ;  /* 0x001ea40401007387 */ /* 0x000fe20000100800 */
        /* <DEDUP_REMOVED lines=23> */
[----:B------:R0:W-:Y:S01]  /*1c9d0*/  STL [R1+0x1904], R0 ;  /* 0x0019040001007387 */ /* 0x0001e20000100800 */
[----:B------:R-:W-:-:S02]  /*1c9e0*/  PRMT R69, RZ, 0x7610, R69 ;  /* 0x00007610ff457816 */ /* 0x000fc40000000045 */
[----:B------:R-:W-:Y:S01]  /*1c9f0*/  PRMT R243, RZ, 0x7610, R243 ;  /* 0x00007610fff37816 */ /* 0x000fe200000000f3 */
[----:B------:R1:W-:Y:S01]  /*1ca00*/  STL [R1+0x18f8], R2 ;  /* 0x0018f80201007387 */ /* 0x0003e20000100800 */
[----:B------:R-:W-:Y:S02]  /*1ca10*/  PRMT R66, RZ, 0x7610, R66 ;  /* 0x00007610ff427816 */ /* 0x000fe40000000042 */
[----:B------:R-:W-:Y:S02]  /*1ca20*/  PRMT R237, RZ, 0x7610, R237 ;  /* 0x00007610ffed7816 */ /* 0x000fe400000000ed */
[----:B------:R-:W-:Y:S02]  /*1ca30*/  PRMT R67, RZ, 0x7610, R67 ;  /* 0x00007610ff437816 */ /* 0x000fe40000000043 */
[----:B0-----:R-:W-:Y:S02]  /*1ca40*/  MOV R0, UR48 ;  /* 0x0000003000007c02 */ /* 0x001fe40008000f00 */
[----:B------:R-:W-:-:S02]  /*1ca50*/  PRMT R11, RZ, 0x7610, R11 ;  /* 0x00007610ff0b7816 */ /* 0x000fc4000000000b */
[----:B-1----:R-:W-:Y:S01]  /*1ca60*/  MOV R2, UR52 ;  /* 0x0000003400027c02 */ /* 0x002fe20008000f00 */
[----:B------:R0:W-:Y:S01]  /*1ca70*/  STL [R1+0x18f4], R0 ;  /* 0x0018f40001007387 */ /* 0x0001e20000100800 */
[----:B------:R-:W-:Y:S02]  /*1ca80*/  PRMT R64, RZ, 0x7610, R64 ;  /* 0x00007610ff407816 */ /* 0x000fe40000000040 */
[----:B------:R-:W-:Y:S01]  /*1ca90*/  PRMT R10, RZ, 0x7610, R10 ;  /* 0x00007610ff0a7816 */ /* 0x000fe2000000000a */
[----:B------:R1:W-:Y:S01]  /*1caa0*/  STL [R1+0x18ec], R2 ;  /* 0x0018ec0201007387 */ /* 0x0003e20000100800 */
[----:B------:R-:W-:Y:S02]  /*1cab0*/  PRMT R65, RZ, 0x7610, R65 ;  /* 0x00007610ff417816 */ /* 0x000fe40000000041 */
[----:B------:R-:W-:Y:S01]  /*1cac0*/  PRMT R62, RZ, 0x7610, R62 ;  /* 0x00007610ff3e7816 */ /* 0x000fe2000000003e */
[----:B------:R2:W-:Y:S01]  /*1cad0*/  STL [R1+0x18e8], R6 ;  /* 0x0018e80601007387 */ /* 0x0005e20000100800 */
[----:B------:R-:W-:-:S02]  /*1cae0*/  PRMT R63, RZ, 0x7610, R63 ;  /* 0x00007610ff3f7816 */ /* 0x000fc4000000003f */
[----:B0-----:R-:W-:Y:S02]  /*1caf0*/  MOV R0, UR6 ;  /* 0x0000000600007c02 */ /* 0x001fe40008000f00 */
[----:B------:R-:W-:Y:S02]  /*1cb00*/  PRMT R60, RZ, 0x7610, R60 ;  /* 0x00007610ff3c7816 */ /* 0x000fe4000000003c */
[----:B-1----:R-:W-:Y:S01]  /*1cb10*/  MOV R2, UR5 ;  /* 0x0000000500027c02 */ /* 0x002fe20008000f00 */
[----:B------:R0:W-:Y:S01]  /*1cb20*/  STL [R1+0x18e4], R0 ;  /* 0x0018e40001007387 */ /* 0x0001e20000100800 */
[----:B------:R-:W-:Y:S02]  /*1cb30*/  PRMT R61, RZ, 0x7610, R61 ;  /* 0x00007610ff3d7816 */ /* 0x000fe4000000003d */
[----:B--2---:R-:W-:Y:S02]  /*1cb40*/  MOV R6, UR4 ;  /* 0x0000000400067c02 */ /* 0x004fe40008000f00 */
[----:B------:R-:W-:-:S02]  /*1cb50*/  PRMT R58, RZ, 0x7610, R58 ;  /* 0x00007610ff3a7816 */ /* 0x000fc4000000003a */
[----:B------:R-:W-:Y:S02]  /*1cb60*/  PRMT R59, RZ, 0x7610, R59 ;  /* 0x00007610ff3b7816 */ /* 0x000fe4000000003b */
[----:B------:R-:W-:Y:S01]  /*1cb70*/  PRMT R252, RZ, 0x7610, R252 ;  /* 0x00007610fffc7816 */ /* 0x000fe200000000fc */
[----:B0-----:R-:W2:Y:S01]  /*1cb80*/  LDL R0, [R1+0xfac] ;  /* 0x000fac0001007983 */ /* 0x001ea20000100800 */
[----:B------:R-:W-:Y:S02]  /*1cb90*/  PRMT R56, RZ, 0x7610, R56 ;  /* 0x00007610ff387816 */ /* 0x000fe40000000038 */
[----:B------:R-:W-:Y:S01]  /*1cba0*/  PRMT R248, RZ, 0x7610, R248 ;  /* 0x00007610fff87816 */ /* 0x000fe200000000f8 */
[----:B------:R0:W-:Y:S01]  /*1cbb0*/  STL [R1+0x18e0], R2 ;  /* 0x0018e00201007387 */ /* 0x0001e20000100800 */
[----:B------:R-:W-:Y:S02]  /*1cbc0*/  PRMT R242, RZ, 0x7610, R242 ;  /* 0x00007610fff27816 */ /* 0x000fe400000000f2 */
[----:B------:R-:W-:-:S02]  /*1cbd0*/  PRMT R57, RZ, 0x7610, R57 ;  /* 0x00007610ff397816 */ /* 0x000fc40000000039 */
[----:B------:R-:W-:Y:S02]  /*1cbe0*/  PRMT R236, RZ, 0x7610, R236 ;  /* 0x00007610ffec7816 */ /* 0x000fe400000000ec */
[----:B------:R-:W-:Y:S02]  /*1cbf0*/  PRMT R54, RZ, 0x7610, R54 ;  /* 0x00007610ff367816 */ /* 0x000fe40000000036 */
[----:B------:R-:W-:Y:S01]  /*1cc00*/  PRMT R230, RZ, 0x7610, R230 ;  /* 0x00007610ffe67816 */ /* 0x000fe200000000e6 */
[----:B0-----:R-:W0:Y:S01]  /*1cc10*/  LDC R2, c[0x0][0x230] ;  /* 0x00008c00ff027b82 */ /* 0x001e220000000800 */
[----:B------:R1:W-:Y:S01]  /*1cc20*/  STL [R1+0x18dc], R6 ;  /* 0x0018dc0601007387 */ /* 0x0003e20000100800 */
[----:B------:R-:W-:Y:S02]  /*1cc30*/  PRMT R55, RZ, 0x7610, R55 ;  /* 0x00007610ff377816 */ /* 0x000fe40000000037 */
[----:B------:R-:W-:Y:S01]  /*1cc40*/  PRMT R225, RZ, 0x7610, R225 ;  /* 0x00007610ffe17816 */ /* 0x000fe200000000e1 */
[----:B------:R4:W-:Y:S01]  /*1cc50*/  STL [R1+0x1dd8], R12 ;  /* 0x001dd80c01007387 */ /* 0x0009e20000100800 */
[----:B------:R-:W-:-:S02]  /*1cc60*/  PRMT R52, RZ, 0x7610, R52 ;  /* 0x00007610ff347816 */ /* 0x000fc40000000034 */
[----:B------:R-:W-:Y:S02]  /*1cc70*/  PRMT R219, RZ, 0x7610, R219 ;  /* 0x00007610ffdb7816 */ /* 0x000fe400000000db */
[----:B------:R-:W-:Y:S02]  /*1cc80*/  PRMT R251, RZ, 0x7610, R251 ;  /* 0x00007610fffb7816 */ /* 0x000fe400000000fb */
[----:B------:R-:W-:Y:S02]  /*1cc90*/  PRMT R213, RZ, 0x7610, R213 ;  /* 0x00007610ffd57816 */ /* 0x000fe400000000d5 */
[----:B------:R-:W-:Y:S02]  /*1cca0*/  PRMT R247, RZ, 0x7610, R247 ;  /* 0x00007610fff77816 */ /* 0x000fe400000000f7 */
[----:B------:R-:W-:Y:S02]  /*1ccb0*/  PRMT R208, RZ, 0x7610, R208 ;  /* 0x00007610ffd07816 */ /* 0x000fe400000000d0 */
[----:B------:R-:W-:-:S02]  /*1ccc0*/  PRMT R241, RZ, 0x7610, R241 ;  /* 0x00007610fff17816 */ /* 0x000fc400000000f1 */
[----:B------:R-:W-:Y:S02]  /*1ccd0*/  PRMT R203, RZ, 0x7610, R203 ;  /* 0x00007610ffcb7816 */ /* 0x000fe400000000cb */
[----:B------:R-:W-:Y:S01]  /*1cce0*/  PRMT R235, RZ, 0x7610, R235 ;  /* 0x00007610ffeb7816 */ /* 0x000fe200000000eb */
[----:B0-----:R-:W-:Y:S01]  /*1ccf0*/  IMAD R2, R25, -0x80, R2 ;  /* 0xffffff8019027824 */ /* 0x001fe200078e0202 */
[----:B------:R-:W-:Y:S02]  /*1cd00*/  PRMT R198, RZ, 0x7610, R198 ;  /* 0x00007610ffc67816 */ /* 0x000fe400000000c6 */
[----:B------:R-:W-:Y:S02]  /*1cd10*/  PRMT R229, RZ, 0x7610, R229 ;  /* 0x00007610ffe57816 */ /* 0x000fe400000000e5 */
[----:B------:R-:W-:Y:S02]  /*1cd20*/  ISETP.GT.AND P0, PT, R2, RZ, PT ;  /* 0x000000ff0200720c */ /* 0x000fe40003f04270 */
[----:B------:R-:W-:-:S02]  /*1cd30*/  PRMT R193, RZ, 0x7610, R193 ;  /* 0x00007610ffc17816 */ /* 0x000fc400000000c1 */
[----:B------:R-:W-:Y:S02]  /*1cd40*/  PRMT R224, RZ, 0x7610, R224 ;  /* 0x00007610ffe07816 */ /* 0x000fe400000000e0 */
[----:B------:R-:W-:Y:S02]  /*1cd50*/  PRMT R188, RZ, 0x7610, R188 ;  /* 0x00007610ffbc7816 */ /* 0x000fe400000000bc */
[----:B------:R-:W-:Y:S02]  /*1cd60*/  PRMT R218, RZ, 0x7610, R218 ;  /* 0x00007610ffda7816 */ /* 0x000fe400000000da */
[----:B------:R-:W-:Y:S02]  /*1cd70*/  PRMT R223, RZ, 0x7610, R223 ;  /* 0x00007610ffdf7816 */ /* 0x000fe400000000df */
[----:B------:R-:W-:Y:S01]  /*1cd80*/  PRMT R53, RZ, 0x7610, R53 ;  /* 0x00007610ff357816 */ /* 0x000fe20000000035 */
[----:B-1----:R-:W-:Y:S01]  /*1cd90*/  @P0 IMAD.MOV.U32 R6, RZ, RZ, R12 ;  /* 0x000000ffff060224 */ /* 0x002fe200078e000c */
[----:B------:R-:W-:Y:S01]  /*1cda0*/  PRMT R217, RZ, 0x7610, R217 ;  /* 0x00007610ffd97816 */ /* 0x000fe200000000d9 */
[----:B----4-:R-:W4:Y:S01]  /*1cdb0*/  LDL.LU R12, [R1+0xfb0] ;  /* 0x000fb000010c7983 */ /* 0x010f220000300800 */
[----:B------:R-:W-:Y:S01]  /*1cdc0*/  ISETP.GT.AND P1, PT, R2, 0x1, PT ;  /* 0x000000010200780c */ /* 0x000fe20003f24270 */
[----:B------:R-:W-:Y:S01]  /*1cdd0*/  @P0 IMAD.MOV.U32 R7, RZ, RZ, R5 ;  /* 0x000000ffff070224 */ /* 0x000fe200078e0005 */
[----:B------:R-:W-:-:S02]  /*1cde0*/  PRMT R250, RZ, 0x7610, R250 ;  /* 0x00007610fffa7816 */ /* 0x000fc400000000fa */
[----:B------:R-:W-:Y:S02]  /*1cdf0*/  PRMT R212, RZ, 0x7610, R212 ;  /* 0x00007610ffd47816 */ /* 0x000fe400000000d4 */
[----:B------:R0:W3:Y:S01]  /*1ce00*/  @P0 LDG.E.U8 R89, desc[UR56][R6.64] ;  /* 0x0000003806590981 */ /* 0x0000e2000c1e1100 */
[----:B------:R-:W-:Y:S02]  /*1ce10*/  PRMT R246, RZ, 0x7610, R246 ;  /* 0x00007610fff67816 */ /* 0x000fe400000000f6 */
[----:B------:R-:W-:Y:S02]  /*1ce20*/  PRMT R207, RZ, 0x7610, R207 ;  /* 0x00007610ffcf7816 */ /* 0x000fe400000000cf */
[----:B------:R-:W-:Y:S02]  /*1ce30*/  PRMT R240, RZ, 0x7610, R240 ;  /* 0x00007610fff07816 */ /* 0x000fe400000000f0 */
[----:B------:R-:W-:Y:S02]  /*1ce40*/  PRMT R202, RZ, 0x7610, R202 ;  /* 0x00007610ffca7816 */ /* 0x000fe400000000ca */
[----:B------:R-:W-:Y:S01]  /*1ce50*/  PRMT R234, RZ, 0x7610, R234 ;  /* 0x00007610ffea7816 */ /* 0x000fe200000000ea */
[----:B0-----:R-:W-:Y:S01]  /*1ce60*/  @P0 IMAD.MOV.U32 R6, RZ, RZ, R14 ;  /* 0x000000ffff060224 */ /* 0x001fe200078e000e */
[----:B------:R-:W-:Y:S01]  /*1ce70*/  PRMT R197, RZ, 0x7610, R197 ;  /* 0x00007610ffc57816 */ /* 0x000fe200000000c5 */
        /* <DEDUP_REMOVED lines=101> */
[----:B------:R-:W-:Y:S01]  /*1d4d0*/  MOV R27, UR53 ;  /* 0x00000035001b7c02 */ /* 0x000fe20008000f00 */
[----:B--2---:R-:W-:Y:S02]  /*1d4e0*/  @P1 IMAD.MOV.U32 R7, RZ, RZ, R0 ;  /* 0x000000ffff071224 */ /* 0x004fe400078e0000 */
[----:B----4-:R-:W-:-:S05]  /*1d4f0*/  @P1 IMAD.MOV.U32 R6, RZ, RZ, R12 ;  /* 0x000000ffff061224 */ /* 0x010fca00078e000c */
[----:B------:R-:W2:Y:S04]  /*1d500*/  @P1 LDG.E.U8 R87, desc[UR56][R6.64] ;  /* 0x0000003806571981 */ /* 0x000ea8000c1e1100 */
[----:B------:R0:W-:Y:S04]  /*1d510*/  STL [R1+0x1bcc], R5 ;  /* 0x001bcc0501007387 */ /* 0x0001e80000100800 */
[----:B0-----:R-:W4:Y:S04]  /*1d520*/  LDL.LU R5, [R1+0xf98] ;  /* 0x000f980001057983 */ /* 0x001f280000300800 */
[----:B---3--:R0:W-:Y:S04]  /*1d530*/  STL [R1+0x674], R89 ;  /* 0x0006745901007387 */ /* 0x0081e80000100800 */
[----:B0-----:R-:W3:Y:S04]  /*1d540*/  LDL.LU R89, [R1+0x1fcc] ;  /* 0x001fcc0001597983 */ /* 0x001ee80000300800 */
[----:B------:R-:W-:Y:S04]  /*1d550*/  STL [R1+0x1e58], R14 ;  /* 0x001e580e01007387 */ /* 0x000fe80000100800 */
[----:B------:R0:W-:Y:S04]  /*1d560*/  STL [R1+0x1bc8], R13 ;  /* 0x001bc80d01007387 */ /* 0x0001e80000100800 */
[----:B------:R1:W-:Y:S01]  /*1d570*/  STL [R1+0x6ac], R86 ;  /* 0x0006ac5601007387 */ /* 0x0003e20000100800 */
[----:B0-----:R-:W-:-:S03]  /*1d580*/  IMAD.MOV.U32 R13, RZ, RZ, R25 ;  /* 0x000000ffff0d7224 */ /* 0x001fc600078e0019 */
[----:B-1----:R-:W3:Y:S04]  /*1d590*/  LDL.LU R86, [R1+0x1fc8] ;  /* 0x001fc80001567983 */ /* 0x002ee80000300800 */
[----:B------:R-:W3:Y:S04]  /*1d5a0*/  LDL.LU R25, [R1+0xf90] ;  /* 0x000f900001197983 */ /* 0x000ee80000300800 */
[----:B------:R-:W-:Y:S04]  /*1d5b0*/  STL [R1+0x1e84], R12 ;  /* 0x001e840c01007387 */ /* 0x000fe80000100800 */
[----:B------:R-:W3:Y:S04]  /*1d5c0*/  LDL.LU R0, [R1+0xf88] ;  /* 0x000f880001007983 */ /* 0x000ee80000300800 */
[----:B--2---:R0:W-:Y:S04]  /*1d5d0*/  STL [R1+0x664], R87 ;  /* 0x0006645701007387 */ /* 0x0041e80000100800 */
[----:B0-----:R-:W2:Y:S04]  /*1d5e0*/  LDL.LU R87, [R1+0x1fc4] ;  /* 0x001fc40001577983 */ /* 0x001ea80000300800 */
[----:B------:R-:W4:Y:S04]  /*1d5f0*/  LDL R6, [R1+0xfa4] ;  /* 0x000fa40001067983 */ /* 0x000f280000100800 */
[----:B------:R-:W4:Y:S02]  /*1d600*/  LDL R7, [R1+0xfa8] ;  /* 0x000fa80001077983 */ /* 0x000f240000100800 */
[----:B----4-:R-:W-:-:S04]  /*1d610*/  @P1 LOP3.LUT R7, R7, R6, RZ, 0x3c, !PT ;  /* 0x0000000607071212 */ /* 0x010fc800078e3cff */
[----:B------:R-:W-:-:S04]  /*1d620*/  @P1 LOP3.LUT R6, R7, R6, RZ, 0x3c, !PT ;  /* 0x0000000607061212 */ /* 0x000fc800078e3cff */
[----:B------:R-:W-:-:S05]  /*1d630*/  @P1 LOP3.LUT R7, R7, R6, RZ, 0x3c, !PT ;  /* 0x0000000607071212 */ /* 0x000fca00078e3cff */
[----:B------:R-:W4:Y:S01]  /*1d640*/  @P1 LDG.E.U8 R84, desc[UR56][R6.64] ;  /* 0x0000003806541981 */ /* 0x000f22000c1e1100 */
[----:B------:R-:W-:-:S03]  /*1d650*/  ISETP.GT.AND P2, PT, R2, 0x2, PT ;  /* 0x000000020200780c */ /* 0x000fc60003f44270 */
[----:B----4-:R0:W-:Y:S04]  /*1d660*/  STL [R1+0x6a8], R84 ;  /* 0x0006a85401007387 */ /* 0x0101e80000100800 */
[----:B0-----:R-:W4:Y:S04]  /*1d670*/  LDL.LU R84, [R1+0x1fc0] ;  /* 0x001fc00001547983 */ /* 0x001f280000300800 */
[----:B------:R-:W3:Y:S04]  /*1d680*/  LDL R6, [R1+0xf9c] ;  /* 0x000f9c0001067983 */ /* 0x000ee80000100800 */
[----:B------:R-:W3:Y:S02]  /*1d690*/  LDL R7, [R1+0xfa0] ;  /* 0x000fa00001077983 */ /* 0x000ee40000100800 */
[----:B---3--:R-:W-:-:S04]  /*1d6a0*/  @P2 LOP3.LUT R7, R7, R6, RZ, 0x3c, !PT ;  /* 0x0000000607072212 */ /* 0x008fc800078e3cff */
[----:B------:R-:W-:-:S04]  /*1d6b0*/  @P2 LOP3.LUT R6, R7, R6, RZ, 0x3c, !PT ;  /* 0x0000000607062212 */ /* 0x000fc800078e3cff */
[----:B------:R-:W-:-:S05]  /*1d6c0*/  @P2 LOP3.LUT R7, R7, R6, RZ, 0x3c, !PT ;  /* 0x0000000607072212 */ /* 0x000fca00078e3cff */
[----:B------:R-:W3:Y:S04]  /*1d6d0*/  @P2 LDG.E.U8 R85, desc[UR56][R6.64] ;  /* 0x0000003806552981 */ /* 0x000ee8000c1e1100 */
[----:B---3--:R0:W-:Y:S04]  /*1d6e0*/  STL [R1+0x660], R85 ;  /* 0x0006605501007387 */ /* 0x0081e80000100800 */
[----:B0-----:R-:W4:Y:S04]  /*1d6f0*/  LDL.LU R85, [R1+0x1fbc] ;  /* 0x001fbc0001557983 */ /* 0x001f280000300800 */
[----:B------:R-:W3:Y:S01]  /*1d700*/  LDL R7, [R1+0xf94] ;  /* 0x000f940001077983 */ /* 0x000ee20000100800 */
[----:B------:R-:W-:-:S05]  /*1d710*/  @P2 IMAD.MOV.U32 R6, RZ, RZ, R5 ;  /* 0x000000ffff062224 */ /* 0x000fca00078e0005 */
[----:B---3--:R-:W3:Y:S04]  /*1d720*/  @P2 LDG.E.U8 R82, desc[UR56][R6.64] ;  /* 0x0000003806522981 */ /* 0x008ee8000c1e1100 */
[----:B------:R-:W-:Y:S01]  /*1d730*/  STL [R1+0x1bd0], R5 ;  /* 0x001bd00501007387 */ /* 0x000fe20000100800 */
[----:B------:R-:W-:-:S03]  /*1d740*/  ISETP.GT.AND P0, PT, R2, 0x3, PT ;  /* 0x000000030200780c */ /* 0x000fc60003f04270 */
[----:B---3--:R0:W-:Y:S04]  /*1d750*/  STL [R1+0x6a4], R82 ;  /* 0x0006a45201007387 */ /* 0x0081e80000100800 */
[----:B0-----:R-:W3:Y:S04]  /*1d760*/  LDL.LU R82, [R1+0x1fb8] ;  /* 0x001fb80001527983 */ /* 0x001ee80000300800 */
[----:B------:R-:W2:Y:S02]  /*1d770*/  LDL R7, [R1+0xf8c] ;  /* 0x000f8c0001077983 */ /* 0x000ea40000100800 */
[----:B------:R-:W-:-:S05]  /*1d780*/  @P0 IMAD.MOV.U32 R6, RZ, RZ, R25 ;  /* 0x000000ffff060224 */ /* 0x000fca00078e0019 */
[----:B--2---:R-:W2:Y:S04]  /*1d790*/  @P0 LDG.E.U8 R83, desc[UR56][R6.64] ;  /* 0x0000003806530981 */ /* 0x004ea8000c1e1100 */
[----:B--2---:R0:W-:Y:S04]  /*1d7a0*/  STL [R1+0x650], R83 ;  /* 0x0006505301007387 */ /* 0x0041e80000100800 */
[----:B0-----:R-:W3:Y:S04]  /*1d7b0*/  LDL.LU R83, [R1+0x1fb4] ;  /* 0x001fb40001537983 */ /* 0x001ee80000300800 */
[----:B------:R-:W2:Y:S01]  /*1d7c0*/  LDL R7, [R1+0xf84] ;  /* 0x000f840001077983 */ /* 0x000ea20000100800 */
[----:B------:R-:W-:-:S05]  /*1d7d0*/  @P0 IMAD.MOV.U32 R6, RZ, RZ, R0 ;  /* 0x000000ffff060224 */ /* 0x000fca00078e0000 */
[----:B--2---:R-:W2:Y:S04]  /*1d7e0*/  @P0 LDG.E.U8 R80, desc[UR56][R6.64] ;  /* 0x0000003806500981 */ /* 0x004ea8000c1e1100 */
[----:B------:R-:W-:Y:S01]  /*1d7f0*/  STL [R1+0x1e5c], R0 ;  /* 0x001e5c0001007387 */ /* 0x000fe20000100800 */
[----:B------:R-:W-:-:S03]  /*1d800*/  ISETP.GT.AND P1, PT, R2, 0x4, PT ;  /* 0x000000040200780c */ /* 0x000fc60003f24270 */
[----:B--2---:R0:W-:Y:S04]  /*1d810*/  STL [R1+0x6a0], R80 ;  /* 0x0006a05001007387 */ /* 0x0041e80000100800 */
[----:B0-----:R-:W2:Y:S04]  /*1d820*/  LDL.LU R80, [R1+0x1fb0] ;  /* 0x001fb00001507983 */ /* 0x001ea80000300800 */
[----:B------:R-:W4:Y:S04]  /*1d830*/  LDL R6, [R1+0xf7c] ;  /* 0x000f7c0001067983 */ /* 0x000f280000100800 */
[----:B------:R-:W4:Y:S02]  /*1d840*/  LDL R7, [R1+0xf80] ;  /* 0x000f800001077983 */ /* 0x000f240000100800 */
[----:B----4-:R-:W-:-:S04]  /*1d850*/  @P1 LOP3.LUT R7, R7, R6, RZ, 0x3c, !PT ;  /* 0x0000000607071212 */ /* 0x010fc800078e3cff */
[----:B------:R-:W-:-:S04]  /*1d860*/  @P1 LOP3.LUT R6, R7, R6, RZ, 0x3c, !PT ;  /* 0x0000000607061212 */ /* 0x000fc800078e3cff */
[----:B------:R-:W-:-:S05]  /*1d870*/  @P1 LOP3.LUT R7, R7, R6, RZ, 0x3c, !PT ;  /* 0x0000000607071212 */ /* 0x000fca00078e3cff */
[----:B------:R-:W4:Y:S04]  /*1d880*/  @P1 LDG.E.U8 R81, desc[UR56][R6.64] ;  /* 0x0000003806511981 */ /* 0x000f28000c1e1100 */
[----:B----4-:R0:W-:Y:S04]  /*1d890*/  STL [R1+0x64c], R81 ;  /* 0x00064c5101007387 */ /* 0x0101e80000100800 */
        /* <DEDUP_REMOVED lines=18> */
[----:B------:R-:W3:Y:S04]  /*1d9c0*/  LDL R6, [R1+0xf64] ;  /* 0x000f640001067983 */ /* 0x000ee80000100800 */
[----:B------:R-:W3:Y:S02]  /*1d9d0*/  LDL R7, [R1+0xf68] ;  /* 0x000f680001077983 */ /* 0x000ee40000100800 */
[----:B---3--:R-:W-:-:S04]  /*1d9e0*/  @P2 LOP3.LUT R7, R7, R6, RZ, 0x3c, !PT ;  /* 0x0000000607072212 */ /* 0x008fc800078e3cff */
[----:B------:R-:W-:-:S04]  /*1d9f0*/  @P2 LOP3.LUT R6, R7, R6, RZ, 0x3c, !PT ;  /* 0x0000000607062212 */ /* 0x000fc800078e3cff */
[----:B------:R-:W-:-:S05]  /*1da00*/  @P2 LOP3.LUT R7, R7, R6, RZ, 0x3c, !PT ;  /* 0x0000000607072212 */ /* 0x000fca00078e3cff */
[----:B------:R-:W3:Y:S01]  /*1da10*/  @P2 LDG.E.U8 R76, desc[UR56][R6.64] ;  /* 0x00000038064c2981 */ /* 0x000ee2000c1e1100 */
[----:B------:R-:W-:-:S03]  /*1da20*/  ISETP.GT.AND P0, PT, R2, 0x6, PT ;  /* 0x000000060200780c */ /* 0x000fc60003f04270 */
[----:B---3--:R0:W-:Y:S04]  /*1da30*/  STL [R1+0x698], R76 ;  /* 0x0006984c01007387 */ /* 0x0081e80000100800 */
[----:B0-----:R-:W3:Y:S04]  /*1da40*/  LDL.LU R76, [R1+0x1fa0] ;  /* 0x001fa000014c7983 */ /* 0x001ee80000300800 */
[----:B------:R-:W2:Y:S04]  /*1da50*/  LDL R6, [R1+0xf5c] ;  /* 0x000f5c0001067983 */ /* 0x000ea80000100800 */
[----:B------:R-:W2:Y:S02]  /*1da60*/  LDL R7, [R1+0xf60] ;  /* 0x000f600001077983 */ /* 0x000ea40000100800 */
[----:B--2---:R-:W-:-:S04]  /*1da70*/  @P0 LOP3.LUT R7, R7, R6, RZ, 0x3c, !PT ;  /* 0x0000000607070212 */ /* 0x004fc800078e3cff */
[----:B------:R-:W-:-:S04]  /*1da80*/  @P0 LOP3.LUT R6, R7, R6, RZ, 0x3c, !PT ;  /* 0x0000000607060212 */ /* 0x000fc800078e3cff */
[----:B------:R-:W-:-:S05]  /*1da90*/  @P0 LOP3.LUT R7, R7, R6, RZ, 0x3c, !PT ;  /* 0x0000000607070212 */ /* 0x000fca00078e3cff */
[----:B------:R-:W2:Y:S04]  /*1daa0*/  @P0 LDG.E.U8 R77, desc[UR56][R6.64] ;  /* 0x00000038064d0981 */ /* 0x000ea8000c1e1100 */
[----:B--2---:R0:W-:Y:S04]  /*1dab0*/  STL [R1+0x634], R77 ;  /* 0x0006344d01007387 */ /* 0x0041e80000100800 */
[----:B0-----:R-:W3:Y:S04]  /*1dac0*/  LDL.LU R77, [R1+0x1f9c] ;  /* 0x001f9c00014d7983 */ /* 0x001ee80000300800 */
[----:B------:R-:W2:Y:S04]  /*1dad0*/  LDL R6, [R1+0xf54] ;  /* 0x000f540001067983 */ /* 0x000ea80000100800 */
[----:B------:R-:W2:Y:S02]  /*1dae0*/  LDL R7, [R1+0xf58] ;  /* 0x000f580001077983 */ /* 0x000ea40000100800 */
[----:B--2---:R-:W-:-:S04]  /*1daf0*/  @P0 LOP3.LUT R7, R7, R6, RZ, 0x3c, !PT ;  /* 0x0000000607070212 */ /* 0x004fc800078e3cff */
[----:B------:R-:W-:-:S04]  /*1db00*/  @P0 LOP3.LUT R6, R7, R6, RZ, 0x3c, !PT ;  /* 0x0000000607060212 */ /* 0x000fc800078e3cff */
[----:B------:R-:W-:-:S05]  /*1db10*/  @P0 LOP3.LUT R7, R7, R6, RZ, 0x3c, !PT ;  /* 0x0000000607070212 */ /* 0x000fca00078e3cff */
[----:B------:R-:W2:Y:S01]  /*1db20*/  @P0 LDG.E.U8 R74, desc[UR56][R6.64] ;  /* 0x00000038064a0981 */ /* 0x000ea2000c1e1100 */
        /* <DEDUP_REMOVED lines=25> */
[----:B------:R0:W3:Y:S04]  /*1dcc0*/  @P2 LDG.E.U8 R9, desc[UR56][R6.64] ;  /* 0x0000003806092981 */ /* 0x0000e8000c1e1100 */
[----:B------:R-:W0:Y:S04]  /*1dcd0*/  LDL R6, [R1+0xf34] ;  /* 0x000f340001067983 */ /* 0x000e280000100800 */
[----:B------:R-:W0:Y:S02]  /*1dce0*/  LDL R7, [R1+0xf38] ;  /* 0x000f380001077983 */ /* 0x000e240000100800 */
[----:B0-----:R-:W-:-:S04]  /*1dcf0*/  @P2 LOP3.LUT R7, R7, R6, RZ, 0x3c, !PT ;  /* 0x0000000607072212 */ /* 0x001fc800078e3cff */
[----:B------:R-:W-:-:S04]  /*1dd00*/  @P2 LOP3.LUT R6, R7, R6, RZ, 0x3c, !PT ;  /* 0x0000000607062212 */ /* 0x000fc800078e3cff */
[----:B------:R-:W-:-:S05]  /*1dd10*/  @P2 LOP3.LUT R7, R7, R6, RZ, 0x3c, !PT ;  /* 0x0000000607072212 */ /* 0x000fca00078e3cff */
[----:B------:R-:W2:Y:S01]  /*1dd20*/  @P2 LDG.E.U8 R73, desc[UR56][R6.64] ;  /* 0x0000003806492981 */ /* 0x000ea2000c1e1100 */
[----:B------:R-:W-:-:S03]  /*1dd30*/  ISETP.GT.AND P0, PT, R2, 0x9, PT ;  /* 0x000000090200780c */ /* 0x000fc60003f04270 */
[----:B--2---:R0:W-:Y:S04]  /*1dd40*/  STL [R1+0x68c], R73 ;  /* 0x00068c4901007387 */ /* 0x0041e80000100800 */
[----:B0-----:R-:W4:Y:S04]  /*1dd50*/  LDL.LU R73, [R1+0x1f8c] ;  /* 0x001f8c0001497983 */ /* 0x001f280000300800 */
[----:B------:R-:W2:Y:S04]  /*1dd60*/  LDL R6, [R1+0xf2c] ;  /* 0x000f2c0001067983 */ /* 0x000ea80000100800 */
[----:B------:R-:W2:Y:S02]  /*1dd70*/  LDL R7, [R1+0xf30] ;  /* 0x000f300001077983 */ /* 0x000ea40000100800 */
[----:B--2---:R-:W-:-:S04]  /*1dd80*/  @P0 LOP3.LUT R7, R7, R6, RZ, 0x3c, !PT ;  /* 0x0000000607070212 */ /* 0x004fc800078e3cff */
[----:B------:R-:W-:-:S04]  /*1dd90*/  @P0 LOP3.LUT R6, R7, R6, RZ, 0x3c, !PT ;  /* 0x0000000607060212 */ /* 0x000fc800078e3cff */
[----:B------:R-:W-:-:S05]  /*1dda0*/  @P0 LOP3.LUT R7, R7, R6, RZ, 0x3c, !PT ;  /* 0x0000000607070212 */ /* 0x000fca00078e3cff */
[----:B------:R0:W2:Y:S04]  /*1ddb0*/  @P0 LDG.E.U8 R8, desc[UR56][R6.64] ;  /* 0x0000003806080981 */ /* 0x0000a8000c1e1100 */
[----:B------:R-:W0:Y:S04]  /*1ddc0*/  LDL R6, [R1+0xf24] ;  /* 0x000f240001067983 */ /* 0x000e280000100800 */
[----:B------:R-:W0:Y:S02]  /*1ddd0*/  LDL R7, [R1+0xf28] ;  /* 0x000f280001077983 */ /* 0x000e240000100800 */
[----:B0-----:R-:W-:-:S04]  /*1dde0*/  @P0 LOP3.LUT R7, R7, R6, RZ, 0x3c, !PT ;  /* 0x0000000607070212 */ /* 0x001fc800078e3cff */
[----:B------:R-:W-:-:S04]  /*1ddf0*/  @P0 LOP3.LUT R6, R7, R6, RZ, 0x3c, !PT ;  /* 0x0000000607060212 */ /* 0x000fc800078e3cff */
[----:B------:R-:W-:-:S05]  /*1de00*/  @P0 LOP3.LUT R7, R7, R6, RZ, 0x3c, !PT ;  /* 0x0000000607070212 */ /* 0x000fca00078e3cff */
[----:B------:R-:W3:Y:S01]  /*1de10*/  @P0 LDG.E.U8 R70, desc[UR56][R6.64] ;  /* 0x0000003806460981 */ /* 0x000ee2000c1e1100 */
[----:B------:R-:W-:-:S03]  /*1de20*/  ISETP.GT.AND P1, PT, R2, 0xa, PT ;  /* 0x0000000a0200780c */ /* 0x000fc60003f24270 */
[----:B---3--:R0:W-:Y:S04]  /*1de30*/  STL [R1+0x680], R70 ;  /* 0x0006804601007387 */ /* 0x0081e80000100800 */
[----:B0-----:R-:W3:Y:S04]  /*1de40*/  LDL.LU R70, [R1+0x1f88] ;  /* 0x001f880001467983 */ /* 0x001ee80000300800 */
[----:B------:R-:W4:Y:S04]  /*1de50*/  LDL R6, [R1+0xf1c] ;  /* 0x000f1c0001067983 */ /* 0x000f280000100800 */
[----:B------:R-:W4:Y:S02]  /*1de60*/  LDL R7, [R1+0xf20] ;  /* 0x000f200001077983 */ /* 0x000f240000100800 */
[----:B----4-:R-:W-:-:S04]  /*1de70*/  @P1 LOP3.LUT R7, R7, R6, RZ, 0x3c, !PT ;  /* 0x0000000607071212 */ /* 0x010fc800078e3cff */
[----:B------:R-:W-:-:S04]  /*1de80*/  @P1 LOP3.LUT R6, R7, R6, RZ, 0x3c, !PT ;  /* 0x0000000607061212 */ /* 0x000fc800078e3cff */
[----:B------:R-:W-:-:S05]  /*1de90*/  @P1 LOP3.LUT R7, R7, R6, RZ, 0x3c, !PT ;  /* 0x0000000607071212 */ /* 0x000fca00078e3cff */
[----:B------:R-:W4:Y:S04]  /*1dea0*/  @P1 LDG.E.U8 R71, desc[UR56][R6.64] ;  /* 0x0000003806471981 */ /* 0x000f28000c1e1100 */
[----:B----4-:R0:W-:Y:S04]  /*1deb0*/  STL [R1+0x600], R71 ;  /* 0x0006004701007387 */ /* 0x0101e80000100800 */
[----:B0-----:R-:W3:Y:S04]  /*1dec0*/  LDL.LU R71, [R1+0x1f84] ;  /* 0x001f840001477983 */ /* 0x001ee80000300800 */
        /* <DEDUP_REMOVED lines=44> */
[----:B------:R0:W4:Y:S04]  /*1e190*/  @P1 LDG.E.U8 R237, desc[UR56][R6.64] ;  /* 0x0000003806ed1981 */ /* 0x000128000c1e1100 */
        /* <DEDUP_REMOVED lines=8> */
[----:B0-----:R-:W2:Y:S04]  /*1e220*/  LDL.LU R67, [R1+0x1f74] ;  /* 0x001f740001437983 */ /* 0x001ea80000300800 */
        /* <DEDUP_REMOVED lines=103> */
[----:B------:R-:W0:Y:S01]  /*1e8a0*/  LDL R7, [R1+0xe78] ;  /* 0x000e780001077983 */ /* 0x000e220000100800 */
[----:B------:R-:W-:Y:S02]  /*1e8b0*/  PRMT R5, RZ, 0x7610, R5 ;  /* 0x00007610ff057816 */ /* 0x000fe40000000005 */
[----:B0-----:R-:W-:-:S04]  /*1e8c0*/  @P2 LOP3.LUT R7, R7, R6, RZ, 0x3c, !PT ;  /* 0x0000000607072212 */ /* 0x001fc800078e3cff */
[----:B------:R-:W-:-:S04]  /*1e8d0*/  @P2 LOP3.LUT R6, R7, R6, RZ, 0x3c, !PT ;  /* 0x0000000607062212 */ /* 0x000fc800078e3cff */
[----:B------:R-:W-:-:S05]  /*1e8e0*/  @P2 LOP3.LUT R7, R7, R6, RZ, 0x3c, !PT ;  /* 0x0000000607072212 */ /* 0x000fca00078e3cff */
[----:B------:R-:W3:Y:S04]  /*1e8f0*/  @P2 LDG.E.U8 R5, desc[UR56][R6.64] ;  /* 0x0000003806052981 */ /* 0x000ee8000c1e1100 */
[----:B------:R-:W2:Y:S04]  /*1e900*/  LDL R6, [R1+0xe6c] ;  /* 0x000e6c0001067983 */ /* 0x000ea80000100800 */
[----:B------:R-:W2:Y:S01]  /*1e910*/  LDL R7, [R1+0xe70] ;  /* 0x000e700001077983 */ /* 0x000ea20000100800 */
[----:B------:R-:W-:-:S03]  /*1e920*/  ISETP.GT.AND P0, PT, R2, 0x15, PT ;  /* 0x000000150200780c */ /* 0x000fc60003f04270 */
[----:B---3--:R0:W-:Y:S04]  /*1e930*/  STL [R1+0x644], R5 ;  /* 0x0006440501007387 */ /* 0x0081e80000100800 */
[----:B0-----:R-:W3:Y:S06]  /*1e940*/  LDL R5, [R1+0xe50] ;  /* 0x000e500001057983 */ /* 0x001eec0000100800 */
        /* <DEDUP_REMOVED lines=28> */
[----:B------:R-:W4:Y:S02]  /*1eb10*/  LDL R7, [R1+0xe4c] ;  /* 0x000e4c0001077983 */ /* 0x000f240000100800 */
[----:B------:R-:W-:-:S02]  /*1eb20*/  @P2 IMAD.MOV.U32 R6, RZ, RZ, R5 ;  /* 0x000000ffff062224 */ /* 0x000fc400078e0005 */
[----:B------:R-:W3:Y:S04]  /*1eb30*/  LDL R5, [R1+0xe28] ;  /* 0x000e280001057983 */ /* 0x000ee80000100800 */
[----:B----4-:R0:W4:Y:S04]  /*1eb40*/  @P2 LDG.E.U8 R230, desc[UR56][R6.64] ;  /* 0x0000003806e62981 */ /* 0x010128000c1e1100 */
        /* <DEDUP_REMOVED lines=30> */
[----:B------:R-:W3:Y:S01]  /*1ed30*/  LDL R7, [R1+0xe24] ;  /* 0x000e240001077983 */ /* 0x000ee20000100800 */
[----:B0-----:R-:W-:Y:S01]  /*1ed40*/  @P1 IMAD.MOV.U32 R6, RZ, RZ, R5 ;  /* 0x000000ffff061224 */ /* 0x001fe200078e0005 */
[----:B------:R-:W-:-:S04]  /*1ed50*/  ISETP.GT.AND P2, PT, R2, 0x1a, PT ;  /* 0x0000001a0200780c */ /* 0x000fc80003f44270 */
[----:B---3--:R0:W3:Y:S04]  /*1ed60*/  @P1 LDG.E.U8 R251, desc[UR56][R6.64] ;  /* 0x0000003806fb1981 */ /* 0x0080e8000c1e1100 */
[----:B------:R-:W0:Y:S04]  /*1ed70*/  LDL R6, [R1+0xe1c] ;  /* 0x000e1c0001067983 */ /* 0x000e280000100800 */
[----:B------:R-:W0:Y:S02]  /*1ed80*/  LDL R7, [R1+0xe20] ;  /* 0x000e200001077983 */ /* 0x000e240000100800 */
[----:B0-----:R-:W-:-:S04]  /*1ed90*/  @P2 LOP3.LUT R7, R7, R6, RZ, 0x3c, !PT ;  /* 0x0000000607072212 */ /* 0x001fc800078e3cff */
        /* <DEDUP_REMOVED lines=8> */
[----:B------:R0:W3:Y:S04]  /*1ee20*/  @P2 LDG.E.U8 R247, desc[UR56][R6.64] ;  /* 0x0000003806f72981 */ /* 0x0000e8000c1e1100 */
[----:B------:R-:W0:Y:S04]  /*1ee30*/  LDL R6, [R1+0xe0c] ;  /* 0x000e0c0001067983 */ /* 0x000e280000100800 */
[----:B------:R-:W0:Y:S01]  /*1ee40*/  LDL R7, [R1+0xe10] ;  /* 0x000e100001077983 */ /* 0x000e220000100800 */
[----:B------:R-:W-:-:S13]  /*1ee50*/  ISETP.GT.AND P0, PT, R2, 0x1b, PT ;  /* 0x0000001b0200780c */ /* 0x000fda0003f04270 */
[----:B0-----:R-:W-:-:S04]  /*1ee60*/  @P0 LOP3.LUT R7, R7, R6, RZ, 0x3c, !PT ;  /* 0x0000000607070212 */ /* 0x001fc800078e3cff */
[----:B------:R-:W-:-:S04]  /*1ee70*/  @P0 LOP3.LUT R6, R7, R6, RZ, 0x3c, !PT ;  /* 0x0000000607060212 */ /* 0x000fc800078e3cff */
[----:B------:R-:W-:-:S05]  /*1ee80*/  @P0 LOP3.LUT R7, R7, R6, RZ, 0x3c, !PT ;  /* 0x0000000607070212 */ /* 0x000fca00078e3cff */
[----:B------:R0:W3:Y:S04]  /*1ee90*/  @P0 LDG.E.U8 R208, desc[UR56][R6.64] ;  /* 0x0000003806d00981 */ /* 0x0000e8000c1e1100 */
[----:B------:R-:W0:Y:S04]  /*1eea0*/  LDL R6, [R1+0xe04] ;  /* 0x000e040001067983 */ /* 0x000e280000100800 */
[----:B------:R-:W0:Y:S01]  /*1eeb0*/  LDL R7, [R1+0xe08] ;  /* 0x000e080001077983 */ /* 0x000e220000100800 */
[----:B------:R-:W-:-:S03]  /*1eec0*/  IMAD.MOV.U32 R5, RZ, RZ, R13 ;  /* 0x000000ffff057224 */ /* 0x000fc600078e000d */
[----:B------:R-:W4:Y:S01]  /*1eed0*/  LDL R13, [R1+0xe00] ;  /* 0x000e0000010d7983 */ /* 0x000f220000100800 */
[----:B0-----:R-:W-:-:S04]  /*1eee0*/  @P0 LOP3.LUT R7, R7, R6, RZ, 0x3c, !PT ;  /* 0x0000000607070212 */ /* 0x001fc800078e3cff */
[----:B------:R-:W-:-:S04]  /*1eef0*/  @P0 LOP3.LUT R6, R7, R6, RZ, 0x3c, !PT ;  /* 0x0000000607060212 */ /* 0x000fc800078e3cff */
[----:B------:R-:W-:-:S05]  /*1ef00*/  @P0 LOP3.LUT R7, R7, R6, RZ, 0x3c, !PT ;  /* 0x0000000607070212 */ /* 0x000fca00078e3cff */
[----:B------:R4:W3:Y:S04]  /*1ef10*/  @P0 LDG.E.U8 R241, desc[UR56][R6.64] ;  /* 0x0000003806f10981 */ /* 0x0008e8000c1e1100 */
[----:B------:R-:W2:Y:S01]  /*1ef20*/  LDL R7, [R1+0xdfc] ;  /* 0x000dfc0001077983 */ /* 0x000ea20000100800 */
[----:B------:R-:W-:-:S13]  /*1ef30*/  ISETP.GT.AND P1, PT, R2, 0x1c, PT ;  /* 0x0000001c0200780c */ /* 0x000fda0003f24270 */
[----:B----4-:R-:W-:Y:S01]  /*1ef40*/  @P1 IMAD.MOV.U32 R6, RZ, RZ, R13 ;  /* 0x000000ffff061224 */ /* 0x010fe200078e000d */
[----:B------:R-:W-:Y:S01]  /*1ef50*/  ISETP.GT.AND P2, PT, R2, 0x1d, PT ;  /* 0x0000001d0200780c */ /* 0x000fe20003f44270 */
[----:B------:R-:W4:Y:S04]  /*1ef60*/  LDL R13, [R1+0xdd8] ;  /* 0x000dd800010d7983 */ /* 0x000f280000100800 */
[----:B--2---:R0:W2:Y:S04]  /*1ef70*/  @P1 LDG.E.U8 R203, desc[UR56][R6.64] ;  /* 0x0000003806cb1981 */ /* 0x0040a8000c1e1100 */
[----:B------:R-:W0:Y:S04]  /*1ef80*/  LDL R6, [R1+0xdf4] ;  /* 0x000df40001067983 */ /* 0x000e280000100800 */
[----:B------:R-:W0:Y:S02]  /*1ef90*/  LDL R7, [R1+0xdf8] ;  /* 0x000df80001077983 */ /* 0x000e240000100800 */
[----:B0-----:R-:W-:-:S04]  /*1efa0*/  @P1 LOP3.LUT R7, R7, R6, RZ, 0x3c, !PT ;  /* 0x0000000607071212 */ /* 0x001fc800078e3cff */
        /* <DEDUP_REMOVED lines=16> */
[----:B------:R-:W0:Y:S01]  /*1f0b0*/  LDL R7, [R1+0xde0] ;  /* 0x000de00001077983 */ /* 0x000e220000100800 */
[----:B------:R-:W-:-:S13]  /*1f0c0*/  ISETP.GT.AND P0, PT, R2, 0x1e, PT ;  /* 0x0000001e0200780c */ /* 0x000fda0003f04270 */
[----:B0-----:R-:W-:-:S04]  /*1f0d0*/  @P0 LOP3.LUT R7, R7, R6, RZ, 0x3c, !PT ;  /* 0x0000000607070212 */ /* 0x001fc800078e3cff */
[----:B------:R-:W-:-:S04]  /*1f0e0*/  @P0 LOP3.LUT R6, R7, R6, RZ, 0x3c, !PT ;  /* 0x0000000607060212 */ /* 0x000fc800078e3cff */
[----:B------:R-:W-:-:S05]  /*1f0f0*/  @P0 LOP3.LUT R7, R7, R6, RZ, 0x3c, !PT ;  /* 0x0000000607070212 */ /* 0x000fca00078e3cff */
[----:B------:R4:W2:Y:S04]  /*1f100*/  @P0 LDG.E.U8 R193, desc[UR56][R6.64] ;  /* 0x0000003806c10981 */ /* 0x0008a8000c1e1100 */
[----:B------:R-:W3:Y:S01]  /*1f110*/  LDL R7, [R1+0xdd4] ;  /* 0x000dd40001077983 */ /* 0x000ee20000100800 */
[----:B----4-:R-:W-:Y:S01]  /*1f120*/  @P0 IMAD.MOV.U32 R6, RZ, RZ, R13 ;  /* 0x000000ffff060224 */ /* 0x010fe200078e000d */
[C---:B------:R-:W-:Y:S02]  /*1f130*/  ISETP.GT.AND P1, PT, R2.reuse, 0x1f, PT ;  /* 0x0000001f0200780c */ /* 0x040fe40003f24270 */
[----:B------:R-:W-:Y:S01]  /*1f140*/  ISETP.GT.AND P2, PT, R2, 0x20, PT ;  /* 0x000000200200780c */ /* 0x000fe20003f44270 */
[----:B------:R-:W4:Y:S04]  /*1f150*/  LDL R13, [R1+0xdb0] ;  /* 0x000db000010d7983 */ /* 0x000f280000100800 */
        /* <DEDUP_REMOVED lines=28> */
[----:B------:R-:W3:Y:S02]  /*1f320*/  LDL R7, [R1+0xdac] ;  /* 0x000dac0001077983 */ /* 0x000ee40000100800 */
[----:B----4-:R-:W-:-:S02]  /*1f330*/  @P0 IMAD.MOV.U32 R6, RZ, RZ, R13 ;  /* 0x000000ffff060224 */ /* 0x010fc400078e000d */
[----:B------:R-:W4:Y:S04]  /*1f340*/  LDL.LU R13, [R1+0xd84] ;  /* 0x000d8400010d7983 */ /* 0x000f280000300800 */
        /* <DEDUP_REMOVED lines=28> */
[----:B----4-:R-:W-:Y:S01]  /*1f510*/  STL [R1+0x1e88], R13 ;  /* 0x001e880d01007387 */ /* 0x010fe20000100800 */
[----:B------:R-:W-:Y:S01]  /*1f520*/  ISETP.GT.AND P0, PT, R2, 0x24, PT ;  /* 0x000000240200780c */ /* 0x000fe20003f04270 */
[----:B0-----:R-:W-:-:S02]  /*1f530*/  @P2 IMAD.MOV.U32 R6, RZ, RZ, R7 ;  /* 0x000000ffff062224 */ /* 0x001fc400078e0007 */
[----:B------:R-:W-:-:S05]  /*1f540*/  @P2 IMAD.MOV.U32 R7, RZ, RZ, R13 ;  /* 0x000000ffff072224 */ /* 0x000fca00078e000d */
[----:B------:R0:W4:Y:S04]  /*1f550*/  @P2 LDG.E.U8 R240, desc[UR56][R6.64] ;  /* 0x0000003806f02981 */ /* 0x000128000c1e1100 */
[----:B------:R-:W0:Y:S04]  /*1f560*/  LDL R6, [R1+0xd7c] ;  /* 0x000d7c0001067983 */ /* 0x000e280000100800 */
[----:B------:R-:W0:Y:S02]  /*1f570*/  LDL R7, [R1+0xd80] ;  /* 0x000d800001077983 */ /* 0x000e240000100800 */
[----:B0-----:R-:W-:-:S04]  /*1f580*/  @P0 LOP3.LUT R7, R7, R6, RZ, 0x3c, !PT ;  /* 0x0000000607070212 */ /* 0x001fc800078e3cff */
        /* <DEDUP_REMOVED lines=10> */
[----:B------:R-:W0:Y:S01]  /*1f630*/  LDL R7, [R1+0xd70] ;  /* 0x000d700001077983 */ /* 0x000e220000100800 */
[----:B------:R-:W-:-:S13]  /*1f640*/  ISETP.GT.AND P1, PT, R2, 0x25, PT ;  /* 0x000000250200780c */ /* 0x000fda0003f24270 */
        /* <DEDUP_REMOVED lines=408> */
[----:B0-----:R-:W3:Y:S04]  /*20fd0*/  LDL.LU R49, [R1+0x1f2c] ;  /* 0x001f2c0001317983 */ /* 0x001ee80000300800 */
        /* <DEDUP_REMOVED lines=150> */
[----:B------:R-:W0:Y:S01]  /*21940*/  LDL R7, [R1+0x16f4] ;  /* 0x0016f40001077983 */ /* 0x000e220000100800 */
[----:B------:R-:W-:Y:S01]  /*21950*/  ISETP.GT.AND P0, PT, R2, 0x4f, PT ;  /* 0x0000004f0200780c */ /* 0x000fe20003f04270 */
[----:B0-----:R-:W-:Y:S02]  /*21960*/  @P1 IMAD.MOV.U32 R6, RZ, RZ, R7 ;  /* 0x000000ffff061224 */ /* 0x001fe400078e0007 */
[----:B------:R-:W-:-:S05]  /*21970*/  @P1 IMAD.MOV.U32 R7, RZ, RZ, R126 ;  /* 0x000000ffff071224 */ /* 0x000fca00078e007e */
[----:B------:R0:W2:Y:S04]  /*21980*/  @P1 LDG.E.U8 R226, desc[UR56][R6.64] ;  /* 0x0000003806e21981 */ /* 0x0000a8000c1e1100 */
[----:B------:R-:W0:Y:S02]  /*21990*/  LDL R7, [R1+0x16ec] ;  /* 0x0016ec0001077983 */ /* 0x000e240000100800 */
[----:B0-----:R-:W-:Y:S02]  /*219a0*/  @P0 IMAD.MOV.U32 R6, RZ, RZ, R7 ;  /* 0x000000ffff060224 */ /* 0x001fe400078e0007 */
[----:B------:R-:W-:-:S05]  /*219b0*/  @P0 IMAD.MOV.U32 R7, RZ, RZ, R128 ;  /* 0x000000ffff070224 */ /* 0x000fca00078e0080 */
        /* <DEDUP_REMOVED lines=9> */
[----:B------:R-:W4:Y:S01]  /*21a50*/  @P1 LDG.E.U8 R41, desc[UR56][R6.64] ;  /* 0x0000003806291981 */ /* 0x000f22000c1e1100 */
[----:B------:R-:W-:-:S03]  /*21a60*/  ISETP.GT.AND P0, PT, R2, 0x51, PT ;  /* 0x000000510200780c */ /* 0x000fc60003f04270 */
[----:B----4-:R0:W-:Y:S04]  /*21a70*/  STL [R1+0x730], R41 ;  /* 0x0007302901007387 */ /* 0x0101e80000100800 */
[----:B0-----:R-:W3:Y:S04]  /*21a80*/  LDL.LU R41, [R1+0x1f0c] ;  /* 0x001f0c0001297983 */ /* 0x001ee80000300800 */
[----:B------:R-:W4:Y:S01]  /*21a90*/  LDL R7, [R1+0x16d4] ;  /* 0x0016d40001077983 */ /* 0x000f220000100800 */
[----:B------:R-:W-:Y:S01]  /*21aa0*/  PRMT R24, RZ, 0x7610, R24 ;  /* 0x00007610ff187816 */ /* 0x000fe20000000018 */
[----:B----4-:R-:W-:-:S02]  /*21ab0*/  @P1 IMAD.MOV.U32 R6, RZ, RZ, R7 ;  /* 0x000000ffff061224 */ /* 0x010fc400078e0007 */
[----:B------:R-:W-:-:S05]  /*21ac0*/  @P1 IMAD.MOV.U32 R7, RZ, RZ, R134 ;  /* 0x000000ffff071224 */ /* 0x000fca00078e0086 */
[----:B------:R0:W4:Y:S01]  /*21ad0*/  @P1 LDG.E.U8 R38, desc[UR56][R6.64] ;  /* 0x0000003806261981 */ /* 0x000122000c1e1100 */
[----:B------:R-:W-:Y:S01]  /*21ae0*/  ISETP.GT.AND P1, PT, R2, 0x52, PT ;  /* 0x000000520200780c */ /* 0x000fe20003f24270 */
[----:B0-----:R-:W-:Y:S02]  /*21af0*/  @P0 IMAD.MOV.U32 R6, RZ, RZ, R125 ;  /* 0x000000ffff060224 */ /* 0x001fe400078e007d */
[----:B------:R-:W-:-:S05]  /*21b00*/  @P0 IMAD.MOV.U32 R7, RZ, RZ, R136 ;  /* 0x000000ffff070224 */ /* 0x000fca00078e0088 */
[----:B------:R0:W2:Y:S02]  /*21b10*/  @P0 LDG.E.U8 R39, desc[UR56][R6.64] ;  /* 0x0000003806270981 */ /* 0x0000a4000c1e1100 */
[----:B0-----:R-:W-:Y:S02]  /*21b20*/  @P0 IMAD.MOV.U32 R6, RZ, RZ, R127 ;  /* 0x000000ffff060224 */ /* 0x001fe400078e007f */
[----:B------:R-:W-:-:S05]  /*21b30*/  @P0 IMAD.MOV.U32 R7, RZ, RZ, R138 ;  /* 0x000000ffff070224 */ /* 0x000fca00078e008a */
[----:B------:R0:W3:Y:S02]  /*21b40*/  @P0 LDG.E.U8 R36, desc[UR56][R6.64] ;  /* 0x0000003806240981 */ /* 0x0000e4000c1e1100 */
[----:B0-----:R-:W-:Y:S02]  /*21b50*/  @P1 IMAD.MOV.U32 R6, RZ, RZ, R129 ;  /* 0x000000ffff061224 */ /* 0x001fe400078e0081 */
[----:B------:R-:W-:-:S05]  /*21b60*/  @P1 IMAD.MOV.U32 R7, RZ, RZ, R140 ;  /* 0x000000ffff071224 */ /* 0x000fca00078e008c */
[----:B------:R0:W3:Y:S02]  /*21b70*/  @P1 LDG.E.U8 R37, desc[UR56][R6.64] ;  /* 0x0000003806251981 */ /* 0x0000e4000c1e1100 */
[----:B0-----:R-:W-:Y:S02]  /*21b80*/  @P1 IMAD.MOV.U32 R6, RZ, RZ, R131 ;  /* 0x000000ffff061224 */ /* 0x001fe400078e0083 */
[----:B------:R-:W-:-:S05]  /*21b90*/  @P1 IMAD.MOV.U32 R7, RZ, RZ, R142 ;  /* 0x000000ffff071224 */ /* 0x000fca00078e008e */
[----:B------:R-:W3:Y:S04]  /*21ba0*/  @P1 LDG.E.U8 R24, desc[UR56][R6.64] ;  /* 0x0000003806181981 */ /* 0x000ee8000c1e1100 */
[----:B----4-:R0:W-:Y:S04]  /*21bb0*/  STL [R1+0x7dc], R38 ;  /* 0x0007dc2601007387 */ /* 0x0101e80000100800 */
[----:B0-----:R-:W4:Y:S04]  /*21bc0*/  LDL.LU R38, [R1+0x1f08] ;  /* 0x001f080001267983 */ /* 0x001f280000300800 */
[----:B--2---:R0:W-:Y:S04]  /*21bd0*/  STL [R1+0x724], R39 ;  /* 0x0007242701007387 */ /* 0x0041e80000100800 */
[----:B0-----:R-:W4:Y:S04]  /*21be0*/  LDL.LU R39, [R1+0x1f04] ;  /* 0x001f040001277983 */ /* 0x001f280000300800 */
[----:B---3--:R0:W-:Y:S04]  /*21bf0*/  STL [R1+0x7d4], R36 ;  /* 0x0007d42401007387 */ /* 0x0081e80000100800 */
[----:B0-----:R-:W2:Y:S04]  /*21c00*/  LDL.LU R36, [R1+0x1f00] ;  /* 0x001f000001247983 */ /* 0x001ea80000300800 */
[----:B------:R0:W-:Y:S04]  /*21c10*/  STL [R1+0x714], R37 ;  /* 0x0007142501007387 */ /* 0x0001e80000100800 */
[----:B0-----:R-:W2:Y:S04]  /*21c20*/  LDL.LU R37, [R1+0x1efc] ;  /* 0x001efc0001257983 */ /* 0x001ea80000300800 */
[----:B------:R0:W-:Y:S04]  /*21c30*/  STL [R1+0x7c8], R24 ;  /* 0x0007c81801007387 */ /* 0x0001e80000100800 */
[----:B0-----:R-:W3:Y:S01]  /*21c40*/  LDL.LU R24, [R1+0x1688] ;  /* 0x0016880001187983 */ /* 0x001ee20000300800 */
[----:B------:R-:W-:-:S02]  /*21c50*/  ISETP.GT.AND P0, PT, R2, 0x53, PT ;  /* 0x000000530200780c */ /* 0x000fc40003f04270 */
[----:B------:R-:W-:-:S11]  /*21c60*/  ISETP.GT.AND P1, PT, R2, 0x54, PT ;  /* 0x000000540200780c */ /* 0x000fd60003f24270 */
[----:B------:R-:W-:Y:S02]  /*21c70*/  @P0 IMAD.MOV.U32 R6, RZ, RZ, R133 ;  /* 0x000000ffff060224 */ /* 0x000fe400078e0085 */
[----:B------:R-:W-:-:S05]  /*21c80*/  @P0 IMAD.MOV.U32 R7, RZ, RZ, R144 ;  /* 0x000000ffff070224 */ /* 0x000fca00078e0090 */
[----:B------:R0:W4:Y:S02]  /*21c90*/  @P0 LDG.E.U8 R34, desc[UR56][R6.64] ;  /* 0x0000003806220981 */ /* 0x000124000c1e1100 */
[----:B0-----:R-:W-:Y:S02]  /*21ca0*/  @P0 IMAD.MOV.U32 R6, RZ, RZ, R135 ;  /* 0x000000ffff060224 */ /* 0x001fe400078e0087 */
[----:B------:R-:W-:-:S05]  /*21cb0*/  @P0 IMAD.MOV.U32 R7, RZ, RZ, R146 ;  /* 0x000000ffff070224 */ /* 0x000fca00078e0092 */
[----:B------:R0:W2:Y:S01]  /*21cc0*/  @P0 LDG.E.U8 R35, desc[UR56][R6.64] ;  /* 0x0000003806230981 */ /* 0x0000a2000c1e1100 */
[----:B------:R-:W-:Y:S01]  /*21cd0*/  ISETP.GT.AND P0, PT, R2, 0x55, PT ;  /* 0x000000550200780c */ /* 0x000fe20003f04270 */
[----:B0-----:R-:W-:Y:S02]  /*21ce0*/  @P1 IMAD.MOV.U32 R6, RZ, RZ, R137 ;  /* 0x000000ffff061224 */ /* 0x001fe400078e0089 */
[----:B------:R-:W-:-:S05]  /*21cf0*/  @P1 IMAD.MOV.U32 R7, RZ, RZ, R148 ;  /* 0x000000ffff071224 */ /* 0x000fca00078e0094 */
[----:B------:R0:W2:Y:S02]  /*21d00*/  @P1 LDG.E.U8 R32, desc[UR56][R6.64] ;  /* 0x0000003806201981 */ /* 0x0000a4000c1e1100 */
[----:B0-----:R-:W-:Y:S02]  /*21d10*/  @P1 IMAD.MOV.U32 R6, RZ, RZ, R139 ;  /* 0x000000ffff061224 */ /* 0x001fe400078e008b */
[----:B------:R-:W-:-:S05]  /*21d20*/  @P1 IMAD.MOV.U32 R7, RZ, RZ, R150 ;  /* 0x000000ffff071224 */ /* 0x000fca00078e0096 */
[----:B------:R0:W2:Y:S02]  /*21d30*/  @P1 LDG.E.U8 R33, desc[UR56][R6.64] ;  /* 0x0000003806211981 */ /* 0x0000a4000c1e1100 */
[----:B0-----:R-:W-:Y:S02]  /*21d40*/  @P0 IMAD.MOV.U32 R6, RZ, RZ, R141 ;  /* 0x000000ffff060224 */ /* 0x001fe400078e008d */
[----:B---3--:R-:W-:-:S05]  /*21d50*/  @P0 IMAD.MOV.U32 R7, RZ, RZ, R24 ;  /* 0x000000ffff070224 */ /* 0x008fca00078e0018 */
[----:B------:R-:W3:Y:S04]  /*21d60*/  @P0 LDG.E.U8 R30, desc[UR56][R6.64] ;  /* 0x00000038061e0981 */ /* 0x000ee8000c1e1100 */
[----:B----4-:R0:W-:Y:S04]  /*21d70*/  STL [R1+0x704], R34 ;  /* 0x0007042201007387 */ /* 0x0101e80000100800 */
[----:B0-----:R-:W4:Y:S04]  /*21d80*/  LDL.LU R34, [R1+0x1ef8] ;  /* 0x001ef80001227983 */ /* 0x001f280000300800 */
[----:B--2---:R0:W-:Y:S04]  /*21d90*/  STL [R1+0x7b8], R35 ;  /* 0x0007b82301007387 */ /* 0x0041e80000100800 */
[----:B0-----:R-:W4:Y:S04]  /*21da0*/  LDL.LU R35, [R1+0x1ef4] ;  /* 0x001ef40001237983 */ /* 0x001f280000300800 */
[----:B------:R0:W-:Y:S04]  /*21db0*/  STL [R1+0x6f4], R32 ;  /* 0x0006f42001007387 */ /* 0x0001e80000100800 */
[----:B0-----:R-:W2:Y:S04]  /*21dc0*/  LDL.LU R32, [R1+0x1ef0] ;  /* 0x001ef00001207983 */ /* 0x001ea80000300800 */
[----:B------:R0:W-:Y:S04]  /*21dd0*/  STL [R1+0x7ac], R33 ;  /* 0x0007ac2101007387 */ /* 0x0001e80000100800 */
[----:B0-----:R-:W2:Y:S04]  /*21de0*/  LDL.LU R33, [R1+0x1eec] ;  /* 0x001eec0001217983 */ /* 0x001ea80000300800 */
[----:B---3--:R0:W-:Y:S04]  /*21df0*/  STL [R1+0x6e8], R30 ;  /* 0x0006e81e01007387 */ /* 0x0081e80000100800 */
[----:B0-----:R-:W3:Y:S04]  /*21e00*/  LDL.LU R30, [R1+0x1ee8] ;  /* 0x001ee800011e7983 */ /* 0x001ee80000300800 */
[----:B------:R-:W4:Y:S01]  /*21e10*/  LDL R7, [R1+0x1680] ;  /* 0x0016800001077983 */ /* 0x000f220000100800 */
[----:B------:R-:W-:-:S05]  /*21e20*/  @P0 IMAD.MOV.U32 R6, RZ, RZ, R143 ;  /* 0x000000ffff060224 */ /* 0x000fca00078e008f */
[----:B----4-:R-:W4:Y:S01]  /*21e30*/  @P0 LDG.E.U8 R31, desc[UR56][R6.64] ;  /* 0x00000038061f0981 */ /* 0x010f22000c1e1100 */
[----:B------:R-:W-:-:S03]  /*21e40*/  ISETP.GT.AND P1, PT, R2, 0x56, PT ;  /* 0x000000560200780c */ /* 0x000fc60003f24270 */
[----:B----4-:R0:W-:Y:S04]  /*21e50*/  STL [R1+0x79c], R31 ;  /* 0x00079c1f01007387 */ /* 0x0101e80000100800 */
[----:B0-----:R-:W3:Y:S04]  /*21e60*/  LDL.LU R31, [R1+0x1ee4] ;  /* 0x001ee400011f7983 */ /* 0x001ee80000300800 */
[----:B------:R-:W4:Y:S02]  /*21e70*/  LDL R7, [R1+0x1678] ;  /* 0x0016780001077983 */ /* 0x000f240000100800 */
[----:B------:R-:W-:-:S05]  /*21e80*/  @P1 IMAD.MOV.U32 R6, RZ, RZ, R145 ;  /* 0x000000ffff061224 */ /* 0x000fca00078e0091 */
[----:B----4-:R-:W4:Y:S04]  /*21e90*/  @P1 LDG.E.U8 R28, desc[UR56][R6.64] ;  /* 0x00000038061c1981 */ /* 0x010f28000c1e1100 */
[----:B----4-:R0:W-:Y:S04]  /*21ea0*/  STL [R1+0x6e0], R28 ;  /* 0x0006e01c01007387 */ /* 0x0101e80000100800 */
[----:B0-----:R-:W4:Y:S04]  /*21eb0*/  LDL.LU R28, [R1+0x1ee0] ;  /* 0x001ee000011c7983 */ /* 0x001f280000300800 */
[----:B------:R-:W2:Y:S01]  /*21ec0*/  LDL R7, [R1+0x1670] ;  /* 0x0016700001077983 */ /* 0x000ea20000100800 */
[----:B------:R-:W-:-:S05]  /*21ed0*/  @P1 IMAD.MOV.U32 R6, RZ, RZ, R147 ;  /* 0x000000ffff061224 */ /* 0x000fca00078e0093 */
[----:B--2---:R-:W2:Y:S01]  /*21ee0*/  @P1 LDG.E.U8 R29, desc[UR56][R6.64] ;  /* 0x00000038061d1981 */ /* 0x004ea2000c1e1100 */
[----:B------:R-:W-:-:S03]  /*21ef0*/  ISETP.GT.AND P0, PT, R2, 0x57, PT ;  /* 0x000000570200780c */ /* 0x000fc60003f04270 */
[----:B--2---:R0:W-:Y:S04]  /*21f00*/  STL [R1+0x794], R29 ;  /* 0x0007941d01007387 */ /* 0x0041e80000100800 */
[----:B0-----:R-:W4:Y:S04]  /*21f10*/  LDL.LU R29, [R1+0x1edc] ;  /* 0x001edc00011d7983 */ /* 0x001f280000300800 */
[----:B------:R-:W2:Y:S02]  /*21f20*/  LDL R7, [R1+0x1668] ;  /* 0x0016680001077983 */ /* 0x000ea40000100800 */
[----:B------:R-:W-:-:S05]  /*21f30*/  @P0 IMAD.MOV.U32 R6, RZ, RZ, R149 ;  /* 0x000000ffff060224 */ /* 0x000fca00078e0095 */
[----:B--2---:R-:W2:Y:S01]  /*21f40*/  @P0 LDG.E.U8 R26, desc[UR56][R6.64] ;  /* 0x00000038061a0981 */ /* 0x004ea2000c1e1100 */
[----:B------:R-:W-:-:S03]  /*21f50*/  PRMT R244, RZ, 0x7610, R244 ;  /* 0x00007610fff47816 */ /* 0x000fc600000000f4 */
[----:B--2---:R0:W-:Y:S04]  /*21f60*/  STL [R1+0x6d8], R26 ;  /* 0x0006d81a01007387 */ /* 0x0041e80000100800 */
[----:B0-----:R-:W2:Y:S04]  /*21f70*/  LDL.LU R26, [R1+0x1ed8] ;  /* 0x001ed800011a7983 */ /* 0x001ea80000300800 */
[----:B------:R-:W3:Y:S01]  /*21f80*/  LDL R7, [R1+0x1660] ;  /* 0x0016600001077983 */ /* 0x000ee20000100800 */
[----:B------:R-:W-:-:S03]  /*21f90*/  @P0 IMAD.MOV.U32 R6, RZ, RZ, R151 ;  /* 0x000000ffff060224 */ /* 0x000fc600078e0097 */
[----:B------:R0:W-:Y:S02]  /*21fa0*/  STL.64 [R1+0x1bc0], R150 ;  /* 0x001bc09601007387 */ /* 0x0001e40000100a00 */
[----:B0-----:R-:W-:Y:S02]  /*21fb0*/  IMAD.MOV.U32 R151, RZ, RZ, R27 ;  /* 0x000000ffff977224 */ /* 0x001fe400078e001b */
[----:B------:R-:W2:Y:S01]  /*21fc0*/  LDL.LU R27, [R1+0x1ed4] ;  /* 0x001ed400011b7983 */ /* 0x000ea20000300800 */
[----:B------:R-:W-:-:S03]  /*21fd0*/  IMAD.MOV.U32 R150, RZ, RZ, R25 ;  /* 0x000000ffff967224 */ /* 0x000fc600078e0019 */
[----:B------:R0:W-:Y:S02]  /*21fe0*/  STL.64 [R1+0x1bb8], R148 ;  /* 0x001bb89401007387 */ /* 0x0001e40000100a00 */
[----:B0-----:R-:W-:Y:S02]  /*21ff0*/  IMAD.MOV.U32 R149, RZ, RZ, R24 ;  /* 0x000000ffff957224 */ /* 0x001fe400078e0018 */
[----:B------:R-:W2:Y:S04]  /*22000*/  LDL.LU R24, [R1+0x1ed0] ;  /* 0x001ed00001187983 */ /* 0x000ea80000300800 */
[----:B------:R-:W2:Y:S04]  /*22010*/  LDL.LU R25, [R1+0x1ecc] ;  /* 0x001ecc0001197983 */ /* 0x000ea80000300800 */
[----:B------:R-:W-:Y:S04]  /*22020*/  STL.64 [R1+0x1bb0], R146 ;  /* 0x001bb09201007387 */ /* 0x000fe80000100a00 */
[----:B------:R-:W-:Y:S04]  /*22030*/  STL.64 [R1+0x1ba8], R144 ;  /* 0x001ba89001007387 */ /* 0x000fe80000100a00 */
[----:B------:R-:W-:Y:S04]  /*22040*/  STL.64 [R1+0x1ba0], R142 ;  /* 0x001ba08e01007387 */ /* 0x000fe80000100a00 */
[----:B------:R-:W-:Y:S04]  /*22050*/  STL.64 [R1+0x1b98], R140 ;  /* 0x001b988c01007387 */ /* 0x000fe80000100a00 */
[----:B------:R-:W-:Y:S04]  /*22060*/  STL.64 [R1+0x1b90], R138 ;  /* 0x001b908a01007387 */ /* 0x000fe80000100a00 */
[----:B---3--:R-:W3:Y:S04]  /*22070*/  @P0 LDG.E.U8 R244, desc[UR56][R6.64] ;  /* 0x0000003806f40981 */ /* 0x008ee8000c1e1100 */
[----:B------:R-:W-:Y:S04]  /*22080*/  STL.64 [R1+0x1b88], R136 ;  /* 0x001b888801007387 */ /* 0x000fe80000100a00 */
        /* <DEDUP_REMOVED lines=36> */
[----:B------:R-:W-:Y:S04]  /*222d0*/  STL [R1+0x1e98], R64 ;  /* 0x001e984001007387 */ /* 0x000fe80000100800 */
[----:B------:R-:W-:Y:S04]  /*222e0*/  STL [R1+0x1e94], R65 ;  /* 0x001e944101007387 */ /* 0x000fe80000100800 */
        /* <DEDUP_REMOVED lines=19> */
[----:B----4-:R-:W-:Y:S04]  /*22420*/  STL.64 [R1+0x19d8], R28 ;  /* 0x0019d81c01007387 */ /* 0x010fe80000100a00 */
[----:B--2---:R-:W-:Y:S04]  /*22430*/  STL.64 [R1+0x19d0], R26 ;  /* 0x0019d01a01007387 */ /* 0x004fe80000100a00 */
[----:B------:R-:W-:Y:S04]  /*22440*/  STL.64 [R1+0x19c8], R24 ;  /* 0x0019c81801007387 */ /* 0x000fe80000100a00 */
[----:B---3--:R0:W-:Y:S04]  /*22450*/  STL [R1+0x78c], R244 ;  /* 0x00078cf401007387 */ /* 0x0081e80000100800 */
[----:B0-----:R-:W2:Y:S04]  /*22460*/  LDL.LU R244, [R1+0x1ec8] ;  /* 0x001ec80001f47983 */ /* 0x001ea80000300800 */
[----:B------:R-:W3:Y:S04]  /*22470*/  LDL R6, [R1+0x1658] ;  /* 0x0016580001067983 */ /* 0x000ee80000100800 */
[----:B------:R-:W3:Y:S01]  /*22480*/  LDL R7, [R1+0x165c] ;  /* 0x00165c0001077983 */ /* 0x000ee20000100800 */
[----:B------:R-:W-:-:S02]  /*22490*/  ISETP.GT.AND P1, PT, R2, 0x58, PT ;  /* 0x000000580200780c */ /* 0x000fc40003f24270 */
[----:B------:R-:W-:-:S11]  /*224a0*/  PRMT R33, RZ, 0x7610, R33 ;  /* 0x00007610ff217816 */ /* 0x000fd60000000021 */
[----:B---3--:R-:W-:-:S04]  /*224b0*/  @P1 LOP3.LUT R7, R7, R6, RZ, 0x3c, !PT ;  /* 0x0000000607071212 */ /* 0x008fc800078e3cff */
[----:B------:R-:W-:-:S04]  /*224c0*/  @P1 LOP3.LUT R6, R7, R6, RZ, 0x3c, !PT ;  /* 0x0000000607061212 */ /* 0x000fc800078e3cff */
[----:B------:R-:W-:-:S05]  /*224d0*/  @P1 LOP3.LUT R7, R7, R6, RZ, 0x3c, !PT ;  /* 0x0000000607071212 */ /* 0x000fca00078e3cff */
[----:B------:R0:W3:Y:S04]  /*224e0*/  @P1 LDG.E.U8 R33, desc[UR56][R6.64] ;  /* 0x0000003806211981 */ /* 0x0000e8000c1e1100 */
[----:B------:R-:W0:Y:S04]  /*224f0*/  LDL R6, [R1+0x1650] ;  /* 0x0016500001067983 */ /* 0x000e280000100800 */
[----:B------:R-:W0:Y:S01]  /*22500*/  LDL R7, [R1+0x1654] ;  /* 0x0016540001077983 */ /* 0x000e220000100800 */
[----:B------:R-:W-:Y:S02]  /*22510*/  PRMT R238, RZ, 0x7610, R238 ;  /* 0x00007610ffee7816 */ /* 0x000fe400000000ee */
        /* <DEDUP_REMOVED lines=8> */
[----:B------:R-:W2:Y:S01]  /*225a0*/  LDL R7, [R1+0x164c] ;  /* 0x00164c0001077983 */ /* 0x000ea20000100800 */
[----:B------:R-:W-:-:S02]  /*225b0*/  PRMT R64, RZ, 0x7610, R64 ;  /* 0x00007610ff407816 */ /* 0x000fc40000000040 */
[----:B--2---:R-:W-:-:S04]  /*225c0*/  @P0 LOP3.LUT R7, R7, R6, RZ, 0x3c, !PT ;  /* 0x0000000607070212 */ /* 0x004fc800078e3cff */
[----:B------:R-:W-:-:S04]  /*225d0*/  @P0 LOP3.LUT R6, R7, R6, RZ, 0x3c, !PT ;  /* 0x0000000607060212 */ /* 0x000fc800078e3cff */
[----:B------:R-:W-:-:S05]  /*225e0*/  @P0 LOP3.LUT R7, R7, R6, RZ, 0x3c, !PT ;  /* 0x0000000607070212 */ /* 0x000fca00078e3cff */
[----:B------:R0:W2:Y:S04]  /*225f0*/  @P0 LDG.E.U8 R64, desc[UR56][R6.64] ;  /* 0x0000003806400981 */ /* 0x0000a8000c1e1100 */
[----:B------:R-:W0:Y:S04]  /*22600*/  LDL R6, [R1+0x1640] ;  /* 0x0016400001067983 */ /* 0x000e280000100800 */
[----:B------:R-:W0:Y:S01]  /*22610*/  LDL R7, [R1+0x1644] ;  /* 0x0016440001077983 */ /* 0x000e220000100800 */
[----:B------:R-:W-:Y:S02]  /*22620*/  PRMT R231, RZ, 0x7610, R231 ;  /* 0x00007610ffe77816 */ /* 0x000fe400000000e7 */
        /* <DEDUP_REMOVED lines=8> */
[----:B------:R-:W4:Y:S01]  /*226b0*/  LDL R7, [R1+0x163c] ;  /* 0x00163c0001077983 */ /* 0x000f220000100800 */
[----:B------:R-:W-:-:S02]  /*226c0*/  PRMT R65, RZ, 0x7610, R65 ;  /* 0x00007610ff417816 */ /* 0x000fc40000000041 */
        /* <DEDUP_REMOVED lines=10> */
[----:B------:R0:W4:Y:S04]  /*22770*/  @P1 LDG.E.U8 R48, desc[UR56][R6.64] ;  /* 0x0000003806301981 */ /* 0x000128000c1e1100 */
[----:B------:R-:W0:Y:S04]  /*22780*/  LDL R6, [R1+0x1628] ;  /* 0x0016280001067983 */ /* 0x000e280000100800 */
[----:B------:R-:W0:Y:S01]  /*22790*/  LDL R7, [R1+0x162c] ;  /* 0x00162c0001077983 */ /* 0x000e220000100800 */
[----:B------:R-:W-:Y:S02]  /*227a0*/  ISETP.GT.AND P0, PT, R2, 0x5b, PT ;  /* 0x0000005b0200780c */ /* 0x000fe40003f04270 */
[----:B------:R-:W-:-:S11]  /*227b0*/  PRMT R39, RZ, 0x7610, R39 ;  /* 0x00007610ff277816 */ /* 0x000fd60000000027 */
[----:B0-----:R-:W-:-:S04]  /*227c0*/  @P0 LOP3.LUT R7, R7, R6, RZ, 0x3c, !PT ;  /* 0x0000000607070212 */ /* 0x001fc800078e3cff */
        /* <DEDUP_REMOVED lines=58> */
[----:B---3--:R-:W-:-:S11]  /*22b70*/  PRMT R231, RZ, 0x7610, R231 ;  /* 0x00007610ffe77816 */ /* 0x008fd600000000e7 */
[----:B0-----:R-:W-:-:S04]  /*22b80*/  @P0 LOP3.LUT R7, R7, R6, RZ, 0x3c, !PT ;  /* 0x0000000607070212 */ /* 0x001fc800078e3cff */
        /* <DEDUP_REMOVED lines=9> */
[----:B------:R0:W3:Y:S04]  /*22c20*/  @P0 LDG.E.U8 R148, desc[UR56][R6.64] ;  /* 0x0000003806940981 */ /* 0x0000e8000c1e1100 */
[----:B------:R-:W0:Y:S04]  /*22c30*/  LDL R6, [R1+0x15d8] ;  /* 0x0015d80001067983 */ /* 0x000e280000100800 */
[----:B------:R-:W0:Y:S01]  /*22c40*/  LDL R7, [R1+0x15dc] ;  /* 0x0015dc0001077983 */ /* 0x000e220000100800 */
[----:B------:R-:W-:Y:S02]  /*22c50*/  ISETP.GT.AND P1, PT, R2, 0x60, PT ;  /* 0x000000600200780c */ /* 0x000fe40003f24270 */
[----:B------:R-:W-:-:S11]  /*22c60*/  PRMT R147, RZ, 0x7610, R147 ;  /* 0x00007610ff937816 */ /* 0x000fd60000000093 */
        /* <DEDUP_REMOVED lines=23> */
[----:B--2---:R-:W-:Y:S02]  /*22de0*/  PRMT R4, RZ, 0x7610, R4 ;  /* 0x00007610ff047816 */ /* 0x004fe40000000004 */
        /* <DEDUP_REMOVED lines=8> */
[----:B------:R-:W3:Y:S01]  /*22e70*/  LDL R7, [R1+0x15bc] ;  /* 0x0015bc0001077983 */ /* 0x000ee20000100800 */
[----:B------:R-:W-:-:S02]  /*22e80*/  PRMT R45, RZ, 0x7610, R45 ;  /* 0x00007610ff2d7816 */ /* 0x000fc4000000002d */
[----:B---3--:R-:W-:-:S04]  /*22e90*/  @P1 LOP3.LUT R7, R7, R6, RZ, 0x3c, !PT ;  /* 0x0000000607071212 */ /* 0x008fc800078e3cff */
[----:B------:R-:W-:-:S04]  /*22ea0*/  @P1 LOP3.LUT R6, R7, R6, RZ, 0x3c, !PT ;  /* 0x0000000607061212 */ /* 0x000fc800078e3cff */
[----:B------:R-:W-:-:S05]  /*22eb0*/  @P1 LOP3.LUT R7, R7, R6, RZ, 0x3c, !PT ;  /* 0x0000000607071212 */ /* 0x000fca00078e3cff */
[----:B------:R0:W3:Y:S04]  /*22ec0*/  @P1 LDG.E.U8 R45, desc[UR56][R6.64] ;  /* 0x00000038062d1981 */ /* 0x0000e8000c1e1100 */
        /* <DEDUP_REMOVED lines=40> */
[----:B------:R-:W4:Y:S04]  /*23150*/  @P1 LDG.E.U8 R26, desc[UR56][R6.64] ;  /* 0x00000038061a1981 */ /* 0x000f28000c1e1100 */
[----:B------:R-:W2:Y:S04]  /*23160*/  LDL R6, [R1+0x1588] ;  /* 0x0015880001067983 */ /* 0x000ea80000100800 */
[----:B------:R-:W2:Y:S01]  /*23170*/  LDL R7, [R1+0x158c] ;  /* 0x00158c0001077983 */ /* 0x000ea20000100800 */
[----:B------:R-:W-:Y:S02]  /*23180*/  ISETP.GT.AND P0, PT, R2, 0x65, PT ;  /* 0x000000650200780c */ /* 0x000fe40003f04270 */
[----:B------:R-:W-:Y:S01]  /*23190*/  PRMT R29, RZ, 0x7610, R29 ;  /* 0x00007610ff1d7816 */ /* 0x000fe2000000001d */
[----:B----4-:R0:W-:Y:S01]  /*231a0*/  STL [R1+0x894], R26 ;  /* 0x0008941a01007387 */ /* 0x0101e20000100800 */
[----:B------:R-:W-:-:S02]  /*231b0*/  PRMT R43, RZ, 0x7610, R43 ;  /* 0x00007610ff2b7816 */ /* 0x000fc4000000002b */
[----:B------:R-:W-:Y:S02]  /*231c0*/  ISETP.GT.AND P1, PT, R2, 0x66, PT ;  /* 0x000000660200780c */ /* 0x000fe40003f24270 */
[----:B------:R-:W-:Y:S01]  /*231d0*/  PRMT R42, RZ, 0x7610, R42 ;  /* 0x00007610ff2a7816 */ /* 0x000fe2000000002a */
[----:B0-----:R-:W4:Y:S04]  /*231e0*/  LDL R26, [R1+0x156c] ;  /* 0x00156c00011a7983 */ /* 0x001f280000100800 */
        /* <DEDUP_REMOVED lines=9> */
[----:B------:R-:W3:Y:S04]  /*23280*/  @P0 LDG.E.U8 R43, desc[UR56][R6.64] ;  /* 0x00000038062b0981 */ /* 0x000ee8000c1e1100 */
[----:B------:R-:W4:Y:S04]  /*23290*/  LDL R6, [R1+0x1578] ;  /* 0x0015780001067983 */ /* 0x000f280000100800 */
[----:B------:R-:W4:Y:S04]  /*232a0*/  LDL R7, [R1+0x157c] ;  /* 0x00157c0001077983 */ /* 0x000f280000100800 */
[----:B---3--:R0:W-:Y:S01]  /*232b0*/  STL [R1+0x890], R43 ;  /* 0x0008902b01007387 */ /* 0x0081e20000100800 */
[----:B------:R-:W-:-:S03]  /*232c0*/  PRMT R4, RZ, 0x7610, R4 ;  /* 0x00007610ff047816 */ /* 0x000fc60000000004 */
[----:B0-----:R-:W3:Y:S01]  /*232d0*/  LDL R43, [R1+0x1564] ;  /* 0x00156400012b7983 */ /* 0x001ee20000100800 */
        /* <DEDUP_REMOVED lines=10> */
[----:B------:R-:W-:Y:S02]  /*23380*/  ISETP.GT.AND P0, PT, R2, 0x67, PT ;  /* 0x000000670200780c */ /* 0x000fe40003f04270 */
[----:B------:R-:W-:Y:S01]  /*23390*/  PRMT R41, RZ, 0x7610, R41 ;  /* 0x00007610ff297816 */ /* 0x000fe20000000029 */
[----:B--2---:R0:W-:Y:S04]  /*233a0*/  STL [R1+0x88c], R4 ;  /* 0x00088c0401007387 */ /* 0x0041e80000100800 */
[----:B0-----:R-:W2:Y:S04]  /*233b0*/  LDL.LU R4, [R1+0x1eac] ;  /* 0x001eac0001047983 */ /* 0x001ea80000300800 */
[----:B------:R-:W3:Y:S02]  /*233c0*/  LDL R7, [R1+0x1568] ;  /* 0x0015680001077983 */ /* 0x000ee40000100800 */
[----:B------:R-:W-:Y:S01]  /*233d0*/  @P0 IMAD.MOV.U32 R6, RZ, RZ, R26 ;  /* 0x000000ffff060224 */ /* 0x000fe200078e001a */
[----:B------:R-:W-:-:S02]  /*233e0*/  PRMT R35, RZ, 0x7610, R35 ;  /* 0x00007610ff237816 */ /* 0x000fc40000000023 */
[----:B------:R-:W-:Y:S01]  /*233f0*/  ISETP.GT.AND P1, PT, R2, 0x68, PT ;  /* 0x000000680200780c */ /* 0x000fe20003f24270 */
[----:B------:R-:W4:Y:S04]  /*23400*/  LDL R26, [R1+0x1544] ;  /* 0x00154400011a7983 */ /* 0x000f280000100800 */
[----:B---3--:R0:W3:Y:S04]  /*23410*/  @P0 LDG.E.U8 R41, desc[UR56][R6.64] ;  /* 0x0000003806290981 */ /* 0x0080e8000c1e1100 */
[----:B------:R-:W2:Y:S01]  /*23420*/  LDL R7, [R1+0x1560] ;  /* 0x0015600001077983 */ /* 0x000ea20000100800 */
[----:B0-----:R-:W-:Y:S01]  /*23430*/  @P0 IMAD.MOV.U32 R6, RZ, RZ, R43 ;  /* 0x000000ffff060224 */ /* 0x001fe200078e002b */
[----:B------:R-:W-:-:S02]  /*23440*/  PRMT R28, RZ, 0x7610, R28 ;  /* 0x00007610ff1c7816 */ /* 0x000fc4000000001c */
[----:B------:R-:W3:Y:S04]  /*23450*/  LDL R43, [R1+0x1538] ;  /* 0x00153800012b7983 */ /* 0x000ee80000100800 */
[----:B--2---:R-:W2:Y:S04]  /*23460*/  @P0 LDG.E.U8 R35, desc[UR56][R6.64] ;  /* 0x0000003806230981 */ /* 0x004ea8000c1e1100 */
[----:B------:R-:W4:Y:S04]  /*23470*/  LDL R6, [R1+0x1558] ;  /* 0x0015580001067983 */ /* 0x000f280000100800 */
[----:B------:R-:W4:Y:S04]  /*23480*/  LDL R7, [R1+0x155c] ;  /* 0x00155c0001077983 */ /* 0x000f280000100800 */
[----:B--2---:R0:W-:Y:S01]  /*23490*/  STL [R1+0x888], R35 ;  /* 0x0008882301007387 */ /* 0x0041e20000100800 */
[----:B------:R-:W-:-:S03]  /*234a0*/  PRMT R4, RZ, 0x7610, R4 ;  /* 0x00007610ff047816 */ /* 0x000fc60000000004 */
[----:B0-----:R-:W2:Y:S01]  /*234b0*/  LDL R35, [R1+0x153c] ;  /* 0x00153c0001237983 */ /* 0x001ea20000100800 */
        /* <DEDUP_REMOVED lines=14> */
[----:B------:R-:W2:Y:S01]  /*235a0*/  LDL R7, [R1+0x154c] ;  /* 0x00154c0001077983 */ /* 0x000ea20000100800 */
[----:B------:R-:W-:-:S02]  /*235b0*/  PRMT R27, RZ, 0x7610, R27 ;  /* 0x00007610ff1b7816 */ /* 0x000fc4000000001b */
[----:B--2---:R-:W-:-:S04]  /*235c0*/  @P0 LOP3.LUT R7, R7, R6, RZ, 0x3c, !PT ;  /* 0x0000000607070212 */ /* 0x004fc800078e3cff */
[----:B------:R-:W-:-:S04]  /*235d0*/  @P0 LOP3.LUT R6, R7, R6, RZ, 0x3c, !PT ;  /* 0x0000000607060212 */ /* 0x000fc800078e3cff */
[----:B------:R-:W-:-:S05]  /*235e0*/  @P0 LOP3.LUT R7, R7, R6, RZ, 0x3c, !PT ;  /* 0x0000000607070212 */ /* 0x000fca00078e3cff */
[----:B------:R0:W2:Y:S04]  /*235f0*/  @P0 LDG.E.U8 R27, desc[UR56][R6.64] ;  /* 0x00000038061b0981 */ /* 0x0000a8000c1e1100 */
[----:B------:R-:W4:Y:S01]  /*23600*/  LDL R7, [R1+0x1540] ;  /* 0x0015400001077983 */ /* 0x000f220000100800 */
[----:B------:R-:W-:Y:S01]  /*23610*/  PRMT R46, RZ, 0x7610, R46 ;  /* 0x00007610ff2e7816 */ /* 0x000fe2000000002e */
[----:B0-----:R-:W-:Y:S01]  /*23620*/  @P0 IMAD.MOV.U32 R6, RZ, RZ, R26 ;  /* 0x000000ffff060224 */ /* 0x001fe200078e001a */
[----:B------:R-:W-:Y:S01]  /*23630*/  ISETP.GT.AND P1, PT, R2, 0x6a, PT ;  /* 0x0000006a0200780c */ /* 0x000fe20003f24270 */
[----:B------:R-:W2:Y:S01]  /*23640*/  LDL R26, [R1+0x152c] ;  /* 0x00152c00011a7983 */ /* 0x000ea20000100800 */
[----:B------:R-:W-:-:S03]  /*23650*/  PRMT R40, RZ, 0x7610, R40 ;  /* 0x00007610ff287816 */ /* 0x000fc60000000028 */
[----:B----4-:R0:W4:Y:S08]  /*23660*/  @P0 LDG.E.U8 R46, desc[UR56][R6.64] ;  /* 0x00000038062e0981 */ /* 0x010130000c1e1100 */
[----:B0-----:R-:W-:Y:S02]  /*23670*/  @P1 IMAD.MOV.U32 R6, RZ, RZ, R35 ;  /* 0x000000ffff061224 */ /* 0x001fe400078e0023 */
[----:B------:R-:W-:-:S05]  /*23680*/  @P1 IMAD.MOV.U32 R7, RZ, RZ, R43 ;  /* 0x000000ffff071224 */ /* 0x000fca00078e002b */
[----:B------:R0:W2:Y:S04]  /*23690*/  @P1 LDG.E.U8 R40, desc[UR56][R6.64] ;  /* 0x0000003806281981 */ /* 0x0000a8000c1e1100 */
[----:B----4-:R1:W-:Y:S04]  /*236a0*/  STL [R1+0x87c], R46 ;  /* 0x00087c2e01007387 */ /* 0x0103e80000100800 */
[----:B------:R-:W0:Y:S04]  /*236b0*/  LDL R6, [R1+0x1530] ;  /* 0x0015300001067983 */ /* 0x000e280000100800 */
[----:B------:R-:W0:Y:S01]  /*236c0*/  LDL R7, [R1+0x1534] ;  /* 0x0015340001077983 */ /* 0x000e220000100800 */
[----:B---3--:R-:W-:-:S03]  /*236d0*/  PRMT R4, RZ, 0x7610, R4 ;  /* 0x00007610ff047816 */ /* 0x008fc60000000004 */
[----:B-1----:R-:W3:Y:S04]  /*236e0*/  LDL R46, [R1+0x1524] ;  /* 0x00152400012e7983 */ /* 0x002ee80000100800 */
[----:B------:R-:W4:Y:S04]  /*236f0*/  LDL R43, [R1+0x1518] ;  /* 0x00151800012b7983 */ /* 0x000f280000100800 */
[----:B------:R-:W4:Y:S01]  /*23700*/  LDL R35, [R1+0x151c] ;  /* 0x00151c0001237983 */ /* 0x000f220000100800 */
        /* <DEDUP_REMOVED lines=12> */
[----:B------:R-:W2:Y:S04]  /*237d0*/  LDL R26, [R1+0x150c] ;  /* 0x00150c00011a7983 */ /* 0x000ea80000100800 */
[----:B---3--:R0:W3:Y:S04]  /*237e0*/  @P0 LDG.E.U8 R36, desc[UR56][R6.64] ;  /* 0x0000003806240981 */ /* 0x0080e8000c1e1100 */
[----:B------:R-:W4:Y:S01]  /*237f0*/  LDL R7, [R1+0x1520] ;  /* 0x0015200001077983 */ /* 0x000f220000100800 */
[----:B0-----:R-:W-:Y:S01]  /*23800*/  @P0 IMAD.MOV.U32 R6, RZ, RZ, R46 ;  /* 0x000000ffff060224 */ /* 0x001fe200078e002e */
[----:B------:R-:W-:-:S02]  /*23810*/  PRMT R34, RZ, 0x7610, R34 ;  /* 0x00007610ff227816 */ /* 0x000fc40000000022 */
[----:B------:R-:W3:Y:S04]  /*23820*/  LDL R46, [R1+0x1500] ;  /* 0x00150000012e7983 */ /* 0x000ee80000100800 */
[----:B----4-:R0:W4:Y:S02]  /*23830*/  @P0 LDG.E.U8 R38, desc[UR56][R6.64] ;  /* 0x0000003806260981 */ /* 0x010124000c1e1100 */
[----:B0-----:R-:W-:Y:S02]  /*23840*/  @P1 IMAD.MOV.U32 R6, RZ, RZ, R35 ;  /* 0x000000ffff061224 */ /* 0x001fe400078e0023 */
[----:B------:R-:W-:-:S05]  /*23850*/  @P1 IMAD.MOV.U32 R7, RZ, RZ, R43 ;  /* 0x000000ffff071224 */ /* 0x000fca00078e002b */
[----:B------:R0:W3:Y:S04]  /*23860*/  @P1 LDG.E.U8 R34, desc[UR56][R6.64] ;  /* 0x0000003806221981 */ /* 0x0000e8000c1e1100 */
[----:B----4-:R1:W-:Y:S04]  /*23870*/  STL [R1+0x86c], R38 ;  /* 0x00086c2601007387 */ /* 0x0103e80000100800 */
[----:B------:R-:W0:Y:S04]  /*23880*/  LDL R6, [R1+0x1510] ;  /* 0x0015100001067983 */ /* 0x000e280000100800 */
[----:B------:R-:W0:Y:S01]  /*23890*/  LDL R7, [R1+0x1514] ;  /* 0x0015140001077983 */ /* 0x000e220000100800 */
[----:B--2---:R-:W-:-:S03]  /*238a0*/  PRMT R4, RZ, 0x7610, R4 ;  /* 0x00007610ff047816 */ /* 0x004fc60000000004 */
[----:B-1----:R-:W2:Y:S04]  /*238b0*/  LDL R38, [R1+0x1504] ;  /* 0x0015040001267983 */ /* 0x002ea80000100800 */
[----:B------:R-:W4:Y:S04]  /*238c0*/  LDL R43, [R1+0x14f8] ;  /* 0x0014f800012b7983 */ /* 0x000f280000100800 */
[----:B------:R-:W4:Y:S01]  /*238d0*/  LDL R35, [R1+0x14fc] ;  /* 0x0014fc0001237983 */ /* 0x000f220000100800 */
[----:B0-----:R-:W-:-:S04]  /*238e0*/  @P1 LOP3.LUT R7, R7, R6, RZ, 0x3c, !PT ;  /* 0x0000000607071212 */ /* 0x001fc800078e3cff */
[----:B------:R-:W-:-:S04]  /*238f0*/  @P1 LOP3.LUT R6, R7, R6, RZ, 0x3c, !PT ;  /* 0x0000000607061212 */ /* 0x000fc800078e3cff */
[----:B------:R-:W-:-:S05]  /*23900*/  @P1 LOP3.LUT R7, R7, R6, RZ, 0x3c, !PT ;  /* 0x0000000607071212 */ /* 0x000fca00078e3cff */
[----:B------:R-:W3:Y:S01]  /*23910*/  @P1 LDG.E.U8 R4, desc[UR56][R6.64] ;  /* 0x0000003806041981 */ /* 0x000ee2000c1e1100 */
[----:B------:R-:W-:Y:S02]  /*23920*/  ISETP.GT.AND P0, PT, R2, 0x6d, PT ;  /* 0x0000006d0200780c */ /* 0x000fe40003f04270 */
[----:B------:R-:W-:Y:S01]  /*23930*/  PRMT R32, RZ, 0x7610, R32 ;  /* 0x00007610ff207816 */ /* 0x000fe20000000020 */
[----:B---3--:R0:W-:Y:S04]  /*23940*/  STL [R1+0x864], R4 ;  /* 0x0008640401007387 */ /* 0x0081e80000100800 */
[----:B0-----:R-:W3:Y:S04]  /*23950*/  LDL.LU R4, [R1+0x1ea0] ;  /* 0x001ea00001047983 */ /* 0x001ee80000300800 */
[----:B------:R-:W2:Y:S02]  /*23960*/  LDL R7, [R1+0x1508] ;  /* 0x0015080001077983 */ /* 0x000ea40000100800 */
[----:B------:R-:W-:-:S02]  /*23970*/  @P0 IMAD.MOV.U32 R6, RZ, RZ, R26 ;  /* 0x000000ffff060224 */ /* 0x000fc400078e001a */
[----:B------:R-:W4:Y:S01]  /*23980*/  LDL R26, [R1+0x14f4] ;  /* 0x0014f400011a7983 */ /* 0x000f220000100800 */
[----:B---3--:R-:W-:-:S03]  /*23990*/  PRMT R4, RZ, 0x7610, R4 ;  /* 0x00007610ff047816 */ /* 0x008fc60000000004 */
[----:B--2---:R0:W2:Y:S02]  /*239a0*/  @P0 LDG.E.U8 R32, desc[UR56][R6.64] ;  /* 0x0000003806200981 */ /* 0x0040a4000c1e1100 */
[----:B0-----:R-:W-:Y:S02]  /*239b0*/  @P0 IMAD.MOV.U32 R6, RZ, RZ, R38 ;  /* 0x000000ffff060224 */ /* 0x001fe400078e0026 */
[----:B------:R-:W-:Y:S01]  /*239c0*/  @P0 IMAD.MOV.U32 R7, RZ, RZ, R46 ;  /* 0x000000ffff070224 */ /* 0x000fe200078e002e */
[----:B------:R-:W3:Y:S04]  /*239d0*/  LDL R38, [R1+0x14ec] ;  /* 0x0014ec0001267983 */ /* 0x000ee80000100800 */
[----:B------:R-:W4:Y:S04]  /*239e0*/  @P0 LDG.E.U8 R4, desc[UR56][R6.64] ;  /* 0x0000003806040981 */ /* 0x000f28000c1e1100 */
[----:B------:R-:W2:Y:S01]  /*239f0*/  LDL R46, [R1+0x14e8] ;  /* 0x0014e800012e7983 */ /* 0x000ea20000100800 */
[----:B------:R-:W-:-:S03]  /*23a00*/  ISETP.GT.AND P1, PT, R2, 0x6e, PT ;  /* 0x0000006e0200780c */ /* 0x000fc60003f24270 */
[----:B----4-:R0:W-:Y:S04]  /*23a10*/  STL [R1+0x85c], R4 ;  /* 0x00085c0401007387 */ /* 0x0101e80000100800 */
[----:B0-----:R-:W4:Y:S06]  /*23a20*/  LDL.LU R4, [R1+0x1e9c] ;  /* 0x001e9c0001047983 */ /* 0x001f2c0000300800 */
[----:B------:R-:W-:-:S02]  /*23a30*/  @P1 IMAD.MOV.U32 R6, RZ, RZ, R35 ;  /* 0x000000ffff061224 */ /* 0x000fc400078e0023 */
[----:B------:R-:W-:Y:S01]  /*23a40*/  @P1 IMAD.MOV.U32 R7, RZ, RZ, R43 ;  /* 0x000000ffff071224 */ /* 0x000fe200078e002b */
[----:B------:R-:W-:Y:S01]  /*23a50*/  PRMT R25, RZ, 0x7610, R25 ;  /* 0x00007610ff197816 */ /* 0x000fe20000000019 */
[----:B------:R-:W2:Y:S01]  /*23a60*/  LDL R43, [R1+0x14d8] ;  /* 0x0014d800012b7983 */ /* 0x000ea20000100800 */
[----:B------:R-:W-:Y:S02]  /*23a70*/  ISETP.GT.AND P0, PT, R2, 0x6f, PT ;  /* 0x0000006f0200780c */ /* 0x000fe40003f04270 */
[----:B------:R-:W-:Y:S01]  /*23a80*/  PRMT R3, RZ, 0x7610, R3 ;  /* 0x00007610ff037816 */ /* 0x000fe20000000003 */
[----:B------:R-:W2:Y:S01]  /*23a90*/  LDL R35, [R1+0x14dc] ;  /* 0x0014dc0001237983 */ /* 0x000ea20000100800 */
[----:B----4-:R-:W-:-:S06]  /*23aa0*/  PRMT R4, RZ, 0x7610, R4 ;  /* 0x00007610ff047816 */ /* 0x010fcc0000000004 */
[----:B------:R0:W4:Y:S04]  /*23ab0*/  @P1 LDG.E.U8 R4, desc[UR56][R6.64] ;  /* 0x0000003806041981 */ /* 0x000128000c1e1100 */
[----:B------:R-:W3:Y:S01]  /*23ac0*/  LDL R7, [R1+0x14f0] ;  /* 0x0014f00001077983 */ /* 0x000ee20000100800 */
[----:B0-----:R-:W-:-:S03]  /*23ad0*/  @P1 IMAD.MOV.U32 R6, RZ, RZ, R26 ;  /* 0x000000ffff061224 */ /* 0x001fc600078e001a */
[----:B------:R-:W4:Y:S04]  /*23ae0*/  LDL R26, [R1+0x14d0] ;  /* 0x0014d000011a7983 */ /* 0x000f280000100800 */
[----:B---3--:R0:W3:Y:S02]  /*23af0*/  @P1 LDG.E.U8 R25, desc[UR56][R6.64] ;  /* 0x0000003806191981 */ /* 0x0080e4000c1e1100 */
[----:B0-----:R-:W-:Y:S02]  /*23b00*/  @P0 IMAD.MOV.U32 R6, RZ, RZ, R38 ;  /* 0x000000ffff060224 */ /* 0x001fe400078e0026 */
[----:B--2---:R-:W-:-:S05]  /*23b10*/  @P0 IMAD.MOV.U32 R7, RZ, RZ, R46 ;  /* 0x000000ffff070224 */ /* 0x004fca00078e002e */
[----:B------:R0:W2:Y:S04]  /*23b20*/  @P0 LDG.E.U8 R3, desc[UR56][R6.64] ;  /* 0x0000003806030981 */ /* 0x0000a8000c1e1100 */
[----:B---3--:R1:W-:Y:S04]  /*23b30*/  STL [R1+0x854], R25 ;  /* 0x0008541901007387 */ /* 0x0083e80000100800 */
[----:B------:R-:W0:Y:S04]  /*23b40*/  LDL R6, [R1+0x14e0] ;  /* 0x0014e00001067983 */ /* 0x000e280000100800 */
[----:B------:R-:W0:Y:S04]  /*23b50*/  LDL R7, [R1+0x14e4] ;  /* 0x0014e40001077983 */ /* 0x000e280000100800 */
[----:B-1----:R-:W3:Y:S04]  /*23b60*/  LDL R25, [R1+0x14d4] ;  /* 0x0014d40001197983 */ /* 0x002ee80000100800 */
[----:B------:R-:W2:Y:S04]  /*23b70*/  LDL R46, [R1+0x14c8] ;  /* 0x0014c800012e7983 */ /* 0x000ea80000100800 */
[----:B------:R-:W2:Y:S01]  /*23b80*/  LDL R38, [R1+0x14cc] ;  /* 0x0014cc0001267983 */ /* 0x000ea20000100800 */
[----:B------:R-:W-:-:S02]  /*23b90*/  ISETP.GT.AND P1, PT, R2, 0x70, PT ;  /* 0x000000700200780c */ /* 0x000fc40003f24270 */
[----:B------:R-:W-:Y:S02]  /*23ba0*/  PRMT R144, RZ, 0x7610, R144 ;  /* 0x00007610ff907816 */ /* 0x000fe40000000090 */
[----:B------:R-:W-:Y:S02]  /*23bb0*/  PRMT R47, RZ, 0x7610, R47 ;  /* 0x00007610ff2f7816 */ /* 0x000fe4000000002f */
[----:B------:R-:W-:Y:S02]  /*23bc0*/  PRMT R135, RZ, 0x7610, R135 ;  /* 0x00007610ff877816 */ /* 0x000fe40000000087 */
[----:B------:R-:W-:Y:S02]  /*23bd0*/  PRMT R37, RZ, 0x7610, R37 ;  /* 0x00007610ff257816 */ /* 0x000fe40000000025 */
[----:B0-----:R-:W-:-:S04]  /*23be0*/  @P0 LOP3.LUT R7, R7, R6, RZ, 0x3c, !PT ;  /* 0x0000000607070212 */ /* 0x001fc800078e3cff */
[----:B------:R-:W-:-:S04]  /*23bf0*/  @P0 LOP3.LUT R6, R7, R6, RZ, 0x3c, !PT ;  /* 0x0000000607060212 */ /* 0x000fc800078e3cff */
[----:B------:R-:W-:-:S05]  /*23c00*/  @P0 LOP3.LUT R7, R7, R6, RZ, 0x3c, !PT ;  /* 0x0000000607070212 */ /* 0x000fca00078e3cff */
[----:B------:R0:W2:Y:S01]  /*23c10*/  @P0 LDG.E.U8 R144, desc[UR56][R6.64] ;  /* 0x0000003806900981 */ /* 0x0000a2000c1e1100 */
[----:B------:R-:W-:Y:S01]  /*23c20*/  ISETP.GT.AND P0, PT, R2, 0x71, PT ;  /* 0x000000710200780c */ /* 0x000fe20003f04270 */
[----:B0-----:R-:W-:Y:S02]  /*23c30*/  @P1 IMAD.MOV.U32 R6, RZ, RZ, R35 ;  /* 0x000000ffff061224 */ /* 0x001fe400078e0023 */
[----:B------:R-:W-:Y:S01]  /*23c40*/  @P1 IMAD.MOV.U32 R7, RZ, RZ, R43 ;  /* 0x000000ffff071224 */ /* 0x000fe200078e002b */
[----:B------:R-:W2:Y:S04]  /*23c50*/  LDL R35, [R1+0x14c4] ;  /* 0x0014c40001237983 */ /* 0x000ea80000100800 */
[----:B------:R3:W2:Y:S04]  /*23c60*/  @P1 LDG.E.U8 R47, desc[UR56][R6.64] ;  /* 0x00000038062f1981 */ /* 0x0006a8000c1e1100 */
[----:B------:R-:W2:Y:S01]  /*23c70*/  LDL R43, [R1+0x14c0] ;  /* 0x0014c000012b7983 */ /* 0x000ea20000100800 */
[----:B---3--:R-:W-:-:S02]  /*23c80*/  @P1 IMAD.MOV.U32 R6, RZ, RZ, R25 ;  /* 0x000000ffff061224 */ /* 0x008fc400078e0019 */
[----:B----4-:R-:W-:Y:S01]  /*23c90*/  @P1 IMAD.MOV.U32 R7, RZ, RZ, R26 ;  /* 0x000000ffff071224 */ /* 0x010fe200078e001a */
[----:B------:R-:W3:Y:S04]  /*23ca0*/  LDL R25, [R1+0x14bc] ;  /* 0x0014bc0001197983 */ /* 0x000ee80000100800 */
[----:B------:R2:W4:Y:S04]  /*23cb0*/  @P1 LDG.E.U8 R135, desc[UR56][R6.64] ;  /* 0x0000003806871981 */ /* 0x000528000c1e1100 */
[----:B------:R-:W3:Y:S01]  /*23cc0*/  LDL R26, [R1+0x14b8] ;  /* 0x0014b800011a7983 */ /* 0x000ee20000100800 */
[----:B--2---:R-:W-:-:S02]  /*23cd0*/  @P0 IMAD.MOV.U32 R6, RZ, RZ, R38 ;  /* 0x000000ffff060224 */ /* 0x004fc400078e0026 */
[----:B------:R-:W-:-:S05]  /*23ce0*/  @P0 IMAD.MOV.U32 R7, RZ, RZ, R46 ;  /* 0x000000ffff070224 */ /* 0x000fca00078e002e */
[----:B------:R0:W2:Y:S01]  /*23cf0*/  @P0 LDG.E.U8 R37, desc[UR56][R6.64] ;  /* 0x0000003806250981 */ /* 0x0000a2000c1e1100 */
[----:B------:R-:W-:Y:S01]  /*23d00*/  PRMT R134, RZ, 0x7610, R134 ;  /* 0x00007610ff867816 */ /* 0x000fe20000000086 */
[----:B0-----:R-:W-:Y:S02]  /*23d10*/  @P0 IMAD.MOV.U32 R6, RZ, RZ, R35 ;  /* 0x000000ffff060224 */ /* 0x001fe400078e0023 */
[----:B------:R-:W-:-:S05]  /*23d20*/  @P0 IMAD.MOV.U32 R7, RZ, RZ, R43 ;  /* 0x000000ffff070224 */ /* 0x000fca00078e002b */
[----:B------:R3:W3:Y:S04]  /*23d30*/  @P0 LDG.E.U8 R134, desc[UR56][R6.64] ;  /* 0x0000003806860981 */ /* 0x0006e8000c1e1100 */
[----:B----4-:R-:W-:Y:S04]  /*23d40*/  STL [R1+0x1e60], R135 ;  /* 0x001e608701007387 */ /* 0x010fe80000100800 */
[----:B------:R-:W4:Y:S04]  /*23d50*/  LDL R38, [R1+0x14b0] ;  /* 0x0014b00001267983 */ /* 0x000f280000100800 */
[----:B--2---:R0:W-:Y:S04]  /*23d60*/  STL [R1+0x844], R37 ;  /* 0x0008442501007387 */ /* 0x0041e80000100800 */
[----:B------:R-:W2:Y:S04]  /*23d70*/  LDL R43, [R1+0x14a8] ;  /* 0x0014a800012b7983 */ /* 0x000ea80000100800 */
[----:B------:R-:W2:Y:S04]  /*23d80*/  LDL R35, [R1+0x14ac] ;  /* 0x0014ac0001237983 */ /* 0x000ea80000100800 */
[----:B0-----:R-:W2:Y:S01]  /*23d90*/  LDL R37, [R1+0x14b4] ;  /* 0x0014b40001257983 */ /* 0x001ea20000100800 */
[----:B------:R-:W-:-:S02]  /*23da0*/  ISETP.GT.AND P1, PT, R2, 0x72, PT ;  /* 0x000000720200780c */ /* 0x000fc40003f24270 */
[----:B------:R-:W-:Y:S02]  /*23db0*/  PRMT R139, RZ, 0x7610, R139 ;  /* 0x00007610ff8b7816 */ /* 0x000fe4000000008b */
[----:B------:R-:W-:-:S09]  /*23dc0*/  ISETP.GT.AND P0, PT, R2, 0x73, PT ;  /* 0x000000730200780c */ /* 0x000fd20003f04270 */
[----:B---3--:R-:W-:Y:S02]  /*23dd0*/  @P1 IMAD.MOV.U32 R6, RZ, RZ, R25 ;  /* 0x000000ffff061224 */ /* 0x008fe400078e0019 */
[----:B------:R-:W-:-:S05]  /*23de0*/  @P1 IMAD.MOV.U32 R7, RZ, RZ, R26 ;  /* 0x000000ffff071224 */ /* 0x000fca00078e001a */
[----:B------:R4:W3:Y:S01]  /*23df0*/  @P1 LDG.E.U8 R139, desc[UR56][R6.64] ;  /* 0x00000038068b1981 */ /* 0x0008e2000c1e1100 */
[----:B------:R-:W-:Y:S02]  /*23e00*/  PRMT R123, RZ, 0x7610, R123 ;  /* 0x00007610ff7b7816 */ /* 0x000fe4000000007b */
[----:B------:R-:W-:Y:S01]  /*23e10*/  PRMT R138, RZ, 0x7610, R138 ;  /* 0x00007610ff8a7816 */ /* 0x000fe2000000008a */
[----:B------:R-:W-:Y:S01]  /*23e20*/  STL [R1+0x1e64], R134 ;  /* 0x001e648601007387 */ /* 0x000fe20000100800 */
[----:B----4-:R-:W-:-:S03]  /*23e30*/  @P1 IMAD.MOV.U32 R7, RZ, RZ, R38 ;  /* 0x000000ffff071224 */ /* 0x010fc600078e0026 */
[----:B------:R-:W-:Y:S04]  /*23e40*/  STL [R1+0x848], R144 ;  /* 0x0008489001007387 */ /* 0x000fe80000100800 */
[----:B------:R-:W4:Y:S04]  /*23e50*/  LDL R26, [R1+0x14a0] ;  /* 0x0014a000011a7983 */ /* 0x000f280000100800 */
[----:B------:R-:W4:Y:S01]  /*23e60*/  LDL R25, [R1+0x14a4] ;  /* 0x0014a40001197983 */ /* 0x000f220000100800 */
[----:B--2---:R-:W-:-:S05]  /*23e70*/  @P1 IMAD.MOV.U32 R6, RZ, RZ, R37 ;  /* 0x000000ffff061224 */ /* 0x004fca00078e0025 */
[----:B------:R0:W2:Y:S02]  /*23e80*/  @P1 LDG.E.U8 R123, desc[UR56][R6.64] ;  /* 0x00000038067b1981 */ /* 0x0000a4000c1e1100 */
[----:B0-----:R-:W-:Y:S02]  /*23e90*/  @P0 IMAD.MOV.U32 R6, RZ, RZ, R35 ;  /* 0x000000ffff060224 */ /* 0x001fe400078e0023 */
[----:B------:R-:W-:-:S05]  /*23ea0*/  @P0 IMAD.MOV.U32 R7, RZ, RZ, R43 ;  /* 0x000000ffff070224 */ /* 0x000fca00078e002b */
[----:B------:R4:W2:Y:S04]  /*23eb0*/  @P0 LDG.E.U8 R138, desc[UR56][R6.64] ;  /* 0x00000038068a0981 */ /* 0x0008a8000c1e1100 */
[----:B---3--:R-:W-:Y:S04]  /*23ec0*/  STL [R1+0x1e7c], R139 ;  /* 0x001e7c8b01007387 */ /* 0x008fe80000100800 */
[----:B------:R-:W-:Y:S04]  /*23ed0*/  STL [R1+0x850], R47 ;  /* 0x0008502f01007387 */ /* 0x000fe80000100800 */
[----:B------:R-:W3:Y:S04]  /*23ee0*/  LDL R37, [R1+0x149c] ;  /* 0x00149c0001257983 */ /* 0x000ee80000100800 */
[----:B------:R-:W3:Y:S01]  /*23ef0*/  LDL R38, [R1+0x1498] ;  /* 0x0014980001267983 */ /* 0x000ee20000100800 */
[----:B------:R-:W-:Y:S01]  /*23f00*/  PRMT R122, RZ, 0x7610, R122 ;  /* 0x00007610ff7a7816 */ /* 0x000fe2000000007a */
[----:B----4-:R-:W-:-:S02]  /*23f10*/  @P0 IMAD.MOV.U32 R7, RZ, RZ, R26 ;  /* 0x000000ffff070224 */ /* 0x010fc400078e001a */
[----:B------:R-:W-:-:S05]  /*23f20*/  @P0 IMAD.MOV.U32 R6, RZ, RZ, R25 ;  /* 0x000000ffff060224 */ /* 0x000fca00078e0019 */
[----:B------:R3:W4:Y:S04]  /*23f30*/  @P0 LDG.E.U8 R122, desc[UR56][R6.64] ;  /* 0x00000038067a0981 */ /* 0x000728000c1e1100 */
[----:B--2---:R0:W-:Y:S04]  /*23f40*/  STL [R1+0x1e68], R123 ;  /* 0x001e687b01007387 */ /* 0x0041e80000100800 */
[----:B------:R-:W2:Y:S04]  /*23f50*/  LDL R43, [R1+0x1490] ;  /* 0x00149000012b7983 */ /* 0x000ea80000100800 */
[----:B------:R-:W2:Y:S04]  /*23f60*/  LDL R35, [R1+0x1494] ;  /* 0x0014940001237983 */ /* 0x000ea80000100800 */
[----:B------:R-:W-:Y:S04]  /*23f70*/  STL [R1+0x1e80], R138 ;  /* 0x001e808a01007387 */ /* 0x000fe80000100800 */
[----:B------:R-:W2:Y:S04]  /*23f80*/  LDL R26, [R1+0x1488] ;  /* 0x00148800011a7983 */ /* 0x000ea80000100800 */
[----:B------:R-:W2:Y:S01]  /*23f90*/  LDL R25, [R1+0x148c] ;  /* 0x00148c0001197983 */ /* 0x000ea20000100800 */
[----:B------:R-:W-:-:S02]  /*23fa0*/  ISETP.GT.AND P1, PT, R2, 0x74, PT ;  /* 0x000000740200780c */ /* 0x000fc40003f24270 */
[----:B0-----:R-:W-:Y:S02]  /*23fb0*/  PRMT R123, RZ, 0x7610, R123 ;  /* 0x00007610ff7b7816 */ /* 0x001fe4000000007b */
[----:B------:R-:W-:-:S09]  /*23fc0*/  ISETP.GT.AND P0, PT, R2, 0x75, PT ;  /* 0x000000750200780c */ /* 0x000fd20003f04270 */
[----:B---3--:R-:W-:Y:S02]  /*23fd0*/  @P1 IMAD.MOV.U32 R6, RZ, RZ, R37 ;  /* 0x000000ffff061224 */ /* 0x008fe400078e0025 */
[----:B------:R-:W-:-:S05]  /*23fe0*/  @P1 IMAD.MOV.U32 R7, RZ, RZ, R38 ;  /* 0x000000ffff071224 */ /* 0x000fca00078e0026 */
[----:B------:R2:W3:Y:S01]  /*23ff0*/  @P1 LDG.E.U8 R123, desc[UR56][R6.64] ;  /* 0x00000038067b1981 */ /* 0x0004e2000c1e1100 */
[----:B------:R-:W-:Y:S02]  /*24000*/  PRMT R133, RZ, 0x7610, R133 ;  /* 0x00007610ff857816 */ /* 0x000fe40000000085 */
[----:B------:R-:W-:Y:S01]  /*24010*/  PRMT R134, RZ, 0x7610, R134 ;  /* 0x00007610ff867816 */ /* 0x000fe20000000086 */
[----:B----4-:R0:W-:Y:S04]  /*24020*/  STL [R1+0x1e6c], R122 ;  /* 0x001e6c7a01007387 */ /* 0x0101e80000100800 */
[----:B------:R-:W4:Y:S04]  /*24030*/  LDL R38, [R1+0x1480] ;  /* 0x0014800001267983 */ /* 0x000f280000100800 */
[----:B------:R-:W4:Y:S01]  /*24040*/  LDL R37, [R1+0x1484] ;  /* 0x0014840001257983 */ /* 0x000f220000100800 */
[----:B--2---:R-:W-:-:S02]  /*24050*/  @P1 IMAD.MOV.U32 R7, RZ, RZ, R43 ;  /* 0x000000ffff071224 */ /* 0x004fc400078e002b */
[----:B------:R-:W-:-:S05]  /*24060*/  @P1 IMAD.MOV.U32 R6, RZ, RZ, R35 ;  /* 0x000000ffff061224 */ /* 0x000fca00078e0023 */
[----:B------:R1:W2:Y:S02]  /*24070*/  @P1 LDG.E.U8 R133, desc[UR56][R6.64] ;  /* 0x0000003806851981 */ /* 0x0002a4000c1e1100 */
[----:B-1----:R-:W-:Y:S02]  /*24080*/  @P0 IMAD.MOV.U32 R7, RZ, RZ, R26 ;  /* 0x000000ffff070224 */ /* 0x002fe400078e001a */
[----:B------:R-:W-:-:S05]  /*24090*/  @P0 IMAD.MOV.U32 R6, RZ, RZ, R25 ;  /* 0x000000ffff060224 */ /* 0x000fca00078e0019 */
[----:B------:R4:W2:Y:S04]  /*240a0*/  @P0 LDG.E.U8 R134, desc[UR56][R6.64] ;  /* 0x0000003806860981 */ /* 0x0008a8000c1e1100 */
[----:B---3--:R-:W-:Y:S04]  /*240b0*/  STL [R1+0x1e74], R123 ;  /* 0x001e747b01007387 */ /* 0x008fe80000100800 */
[----:B------:R-:W3:Y:S04]  /*240c0*/  LDL R43, [R1+0x1478] ;  /* 0x00147800012b7983 */ /* 0x000ee80000100800 */
[----:B------:R-:W3:Y:S01]  /*240d0*/  LDL R35, [R1+0x147c] ;  /* 0x00147c0001237983 */ /* 0x000ee20000100800 */
[----:B----4-:R-:W-:-:S03]  /*240e0*/  @P0 IMAD.MOV.U32 R7, RZ, RZ, R38 ;  /* 0x000000ffff070224 */ /* 0x010fc600078e0026 */
[----:B--2---:R1:W-:Y:S04]  /*240f0*/  STL [R1+0x1e70], R133 ;  /* 0x001e708501007387 */ /* 0x0043e80000100800 */
[----:B------:R-:W2:Y:S04]  /*24100*/  LDL R26, [R1+0x1470] ;  /* 0x00147000011a7983 */ /* 0x000ea80000100800 */
[----:B------:R-:W4:Y:S04]  /*24110*/  LDL R25, [R1+0x1474] ;  /* 0x0014740001197983 */ /* 0x000f280000100800 */
[----:B------:R1:W-:Y:S04]  /*24120*/  STL [R1+0x1e78], R134 ;  /* 0x001e788601007387 */ /* 0x0003e80000100800 */
[----:B------:R-:W4:Y:S01]  /*24130*/  LDL R38, [R1+0x1468] ;  /* 0x0014680001267983 */ /* 0x000f220000100800 */
[----:B------:R-:W-:Y:S01]  /*24140*/  @P0 IMAD.MOV.U32 R6, RZ, RZ, R37 ;  /* 0x000000ffff060224 */ /* 0x000fe200078e0025 */
[----:B------:R-:W-:-:S02]  /*24150*/  ISETP.GT.AND P1, PT, R2, 0x76, PT ;  /* 0x000000760200780c */ /* 0x000fc40003f24270 */
[----:B------:R-:W4:Y:S01]  /*24160*/  LDL R37, [R1+0x146c] ;  /* 0x00146c0001257983 */ /* 0x000f220000100800 */
[----:B------:R-:W-:Y:S02]  /*24170*/  PRMT R132, RZ, 0x7610, R132 ;  /* 0x00007610ff847816 */ /* 0x000fe40000000084 */
[----:B------:R-:W-:Y:S01]  /*24180*/  PRMT R137, RZ, 0x7610, R137 ;  /* 0x00007610ff897816 */ /* 0x000fe20000000089 */
[----:B------:R-:W4:Y:S04]  /*24190*/  LDL R47, [R1+0x1458] ;  /* 0x00145800012f7983 */ /* 0x000f280000100800 */
[----:B------:R3:W4:Y:S01]  /*241a0*/  @P0 LDG.E.U8 R132, desc[UR56][R6.64] ;  /* 0x0000003806840981 */ /* 0x000722000c1e1100 */
[----:B------:R-:W-:-:S03]  /*241b0*/  ISETP.GT.AND P0, PT, R2, 0x77, PT ;  /* 0x000000770200780c */ /* 0x000fc60003f04270 */
[----:B------:R-:W4:Y:S01]  /*241c0*/  LDL R46, [R1+0x145c] ;  /* 0x00145c00012e7983 */ /* 0x000f220000100800 */
[----:B---3--:R-:W-:Y:S02]  /*241d0*/  @P1 IMAD.MOV.U32 R6, RZ, RZ, R35 ;  /* 0x000000ffff061224 */ /* 0x008fe400078e0023 */
[----:B------:R-:W-:Y:S01]  /*241e0*/  @P1 IMAD.MOV.U32 R7, RZ, RZ, R43 ;  /* 0x000000ffff071224 */ /* 0x000fe200078e002b */
[----:B------:R-:W3:Y:S04]  /*241f0*/  LDL R35, [R1+0x1464] ;  /* 0x0014640001237983 */ /* 0x000ee80000100800 */
[----:B------:R-:W3:Y:S01]  /*24200*/  LDL R43, [R1+0x1460] ;  /* 0x00146000012b7983 */ /* 0x000ee20000100800 */
[----:B------:R-:W-:-:S03]  /*24210*/  PRMT R121, RZ, 0x7610, R121 ;  /* 0x00007610ff797816 */ /* 0x000fc60000000079 */
[----:B------:R2:W3:Y:S02]  /*24220*/  @P1 LDG.E.U8 R137, desc[UR56][R6.64] ;  /* 0x0000003806891981 */ /* 0x0004e4000c1e1100 */
[----:B--2---:R-:W-:Y:S02]  /*24230*/  @P1 IMAD.MOV.U32 R7, RZ, RZ, R26 ;  /* 0x000000ffff071224 */ /* 0x004fe400078e001a */
[----:B------:R-:W2:Y:S01]  /*24240*/  LDL R26, [R1+0x1450] ;  /* 0x00145000011a7983 */ /* 0x000ea20000100800 */
[----:B----4-:R-:W-:-:S03]  /*24250*/  @P1 IMAD.MOV.U32 R6, RZ, RZ, R25 ;  /* 0x000000ffff061224 */ /* 0x010fc600078e0019 */
[----:B------:R-:W4:Y:S04]  /*24260*/  LDL R25, [R1+0x1454] ;  /* 0x0014540001197983 */ /* 0x000f280000100800 */
[----:B------:R0:W4:Y:S02]  /*24270*/  @P1 LDG.E.U8 R121, desc[UR56][R6.64] ;  /* 0x0000003806791981 */ /* 0x000124000c1e1100 */
[----:B0-----:R-:W-:Y:S02]  /*24280*/  @P0 IMAD.MOV.U32 R7, RZ, RZ, R38 ;  /* 0x000000ffff070224 */ /* 0x001fe400078e0026 */
[----:B------:R-:W4:Y:S01]  /*24290*/  LDL R38, [R1+0x1448] ;  /* 0x0014480001267983 */ /* 0x000f220000100800 */
[----:B------:R-:W-:-:S03]  /*242a0*/  @P0 IMAD.MOV.U32 R6, RZ, RZ, R37 ;  /* 0x000000ffff060224 */ /* 0x000fc600078e0025 */
[----:B------:R-:W4:Y:S01]  /*242b0*/  LDL R37, [R1+0x144c] ;  /* 0x00144c0001257983 */ /* 0x000f220000100800 */
[----:B------:R-:W-:Y:S02]  /*242c0*/  PRMT R136, RZ, 0x7610, R136 ;  /* 0x00007610ff887816 */ /* 0x000fe40000000088 */
[----:B------:R-:W-:Y:S02]  /*242d0*/  ISETP.GT.AND P1, PT, R2, 0x78, PT ;  /* 0x000000780200780c */ /* 0x000fe40003f24270 */
[----:B------:R-:W-:Y:S02]  /*242e0*/  PRMT R120, RZ, 0x7610, R120 ;  /* 0x00007610ff787816 */ /* 0x000fe40000000078 */
[----:B------:R3:W4:Y:S01]  /*242f0*/  @P0 LDG.E.U8 R136, desc[UR56][R6.64] ;  /* 0x0000003806880981 */ /* 0x000722000c1e1100 */
[----:B------:R-:W-:Y:S01]  /*24300*/  PRMT R135, RZ, 0x7610, R135 ;  /* 0x00007610ff877816 */ /* 0x000fe20000000087 */
[----:B---3--:R-:W-:Y:S02]  /*24310*/  @P0 IMAD.MOV.U32 R6, RZ, RZ, R35 ;  /* 0x000000ffff060224 */ /* 0x008fe400078e0023 */
[----:B------:R-:W3:Y:S01]  /*24320*/  LDL R35, [R1+0x1444] ;  /* 0x0014440001237983 */ /* 0x000ee20000100800 */
[----:B------:R-:W-:-:S03]  /*24330*/  @P0 IMAD.MOV.U32 R7, RZ, RZ, R43 ;  /* 0x000000ffff070224 */ /* 0x000fc600078e002b */
[----:B------:R-:W3:Y:S04]  /*24340*/  LDL R43, [R1+0x1440] ;  /* 0x00144000012b7983 */ /* 0x000ee80000100800 */
[----:B------:R0:W3:Y:S01]  /*24350*/  @P0 LDG.E.U8 R120, desc[UR56][R6.64] ;  /* 0x0000003806780981 */ /* 0x0000e2000c1e1100 */
[----:B------:R-:W-:Y:S02]  /*24360*/  ISETP.GT.AND P0, PT, R2, 0x79, PT ;  /* 0x000000790200780c */ /* 0x000fe40003f04270 */
[----:B------:R-:W-:Y:S01]  /*24370*/  PRMT R131, RZ, 0x7610, R131 ;  /* 0x00007610ff837816 */ /* 0x000fe20000000083 */
[----:B0-----:R-:W-:Y:S02]  /*24380*/  @P1 IMAD.MOV.U32 R6, RZ, RZ, R46 ;  /* 0x000000ffff061224 */ /* 0x001fe400078e002e */
[----:B------:R-:W-:Y:S01]  /*24390*/  @P1 IMAD.MOV.U32 R7, RZ, RZ, R47 ;  /* 0x000000ffff071224 */ /* 0x000fe200078e002f */
[----:B------:R-:W3:Y:S04]  /*243a0*/  LDL R46, [R1+0x1428] ;  /* 0x00142800012e7983 */ /* 0x000ee80000100800 */
[----:B------:R2:W3:Y:S02]  /*243b0*/  @P1 LDG.E.U8 R135, desc[UR56][R6.64] ;  /* 0x0000003806871981 */ /* 0x0004e4000c1e1100 */
[----:B--2---:R-:W-:-:S02]  /*243c0*/  @P1 IMAD.MOV.U32 R7, RZ, RZ, R26 ;  /* 0x000000ffff071224 */ /* 0x004fc400078e001a */
        /* <DEDUP_REMOVED lines=9> */
[----:B------:R-:W-:-:S04]  /*24460*/  ISETP.GT.AND P1, PT, R2, 0x7a, PT ;  /* 0x0000007a0200780c */ /* 0x000fc80003f24270 */
[----:B------:R3:W4:Y:S01]  /*24470*/  @P0 LDG.E.U8 R0, desc[UR56][R6.64] ;  /* 0x0000003806000981 */ /* 0x000722000c1e1100 */
[----:B------:R-:W-:Y:S01]  /*24480*/  PRMT R130, RZ, 0x7610, R130 ;  /* 0x00007610ff827816 */ /* 0x000fe20000000082 */
[----:B---3--:R-:W-:Y:S02]  /*24490*/  @P0 IMAD.MOV.U32 R6, RZ, RZ, R35 ;  /* 0x000000ffff060224 */ /* 0x008fe400078e0023 */
[----:B------:R-:W3:Y:S01]  /*244a0*/  LDL R35, [R1+0x142c] ;  /* 0x00142c0001237983 */ /* 0x000ee20000100800 */
[----:B------:R-:W-:Y:S01]  /*244b0*/  @P0 IMAD.MOV.U32 R7, RZ, RZ, R43 ;  /* 0x000000ffff070224 */ /* 0x000fe200078e002b */
[----:B------:R-:W-:Y:S02]  /*244c0*/  PRMT R14, RZ, 0x7610, R14 ;  /* 0x00007610ff0e7816 */ /* 0x000fe4000000000e */
        /* <DEDUP_REMOVED lines=9> */
[----:B------:R-:W-:Y:S01]  /*24560*/  ISETP.GT.AND P0, PT, R2, 0x7b, PT ;  /* 0x0000007b0200780c */ /* 0x000fe20003f04270 */
[----:B------:R-:W-:Y:S01]  /*24570*/  @P1 IMAD.MOV.U32 R6, RZ, RZ, R37 ;  /* 0x000000ffff061224 */ /* 0x000fe200078e0025 */
[----:B------:R-:W-:Y:S01]  /*24580*/  PRMT R129, RZ, 0x7610, R129 ;  /* 0x00007610ff817816 */ /* 0x000fe20000000081 */
[----:B------:R-:W4:Y:S04]  /*24590*/  LDL.LU R37, [R1+0x674] ;  /* 0x0006740001257983 */ /* 0x000f280000300800 */
[----:B------:R-:W4:Y:S04]  /*245a0*/  LDL R47, [R1+0x1410] ;  /* 0x00141000012f7983 */ /* 0x000f280000100800 */
[----:B------:R0:W4:Y:S02]  /*245b0*/  @P1 LDG.E.U8 R129, desc[UR56][R6.64] ;  /* 0x0000003806811981 */ /* 0x000124000c1e1100 */
[----:B0-----:R-:W-:-:S02]  /*245c0*/  @P0 IMAD.MOV.U32 R7, RZ, RZ, R46 ;  /* 0x000000ffff070224 */ /* 0x001fc400078e002e */
[----:B------:R-:W4:Y:S04]  /*245d0*/  LDL R46, [R1+0x1414] ;  /* 0x00141400012e7983 */ /* 0x000f280000100800 */
[----:B------:R-:W4:Y:S04]  /*245e0*/  LDL.LU R144, [R1+0x664] ;  /* 0x0006640001907983 */ /* 0x000f280000300800 */
[----:B------:R-:W4:Y:S01]  /*245f0*/  LDL R122, [R1+0x1408] ;  /* 0x00140800017a7983 */ /* 0x000f220000100800 */
[----:B---3--:R-:W-:-:S03]  /*24600*/  @P0 IMAD.MOV.U32 R6, RZ, RZ, R35 ;  /* 0x000000ffff060224 */ /* 0x008fc600078e0023 */
[----:B------:R-:W3:Y:S01]  /*24610*/  LDL R35, [R1+0x140c] ;  /* 0x00140c0001237983 */ /* 0x000ee20000100800 */
[----:B------:R-:W-:Y:S02]  /*24620*/  PRMT R145, RZ, 0x7610, R145 ;  /* 0x00007610ff917816 */ /* 0x000fe40000000091 */
[----:B------:R-:W-:Y:S02]  /*24630*/  ISETP.GT.AND P1, PT, R2, 0x7c, PT ;  /* 0x0000007c0200780c */ /* 0x000fe40003f24270 */
[----:B------:R-:W-:Y:S02]  /*24640*/  PRMT R128, RZ, 0x7610, R128 ;  /* 0x00007610ff807816 */ /* 0x000fe40000000080 */
[----:B------:R2:W3:Y:S02]  /*24650*/  @P0 LDG.E.U8 R145, desc[UR56][R6.64] ;  /* 0x0000003806910981 */ /* 0x0004e4000c1e1100 */
[----:B--2---:R-:W-:Y:S02]  /*24660*/  @P0 IMAD.MOV.U32 R7, RZ, RZ, R26 ;  /* 0x000000ffff070224 */ /* 0x004fe400078e001a */
[----:B----4-:R-:W-:-:S02]  /*24670*/  @P0 IMAD.MOV.U32 R6, RZ, RZ, R25 ;  /* 0x000000ffff060224 */ /* 0x010fc400078e0019 */
[----:B------:R-:W2:Y:S04]  /*24680*/  LDL.LU R25, [R1+0x660] ;  /* 0x0006600001197983 */ /* 0x000ea80000300800 */
[----:B------:R0:W4:Y:S04]  /*24690*/  @P0 LDG.E.U8 R128, desc[UR56][R6.64] ;  /* 0x0000003806800981 */ /* 0x000128000c1e1100 */
[----:B------:R-:W2:Y:S01]  /*246a0*/  LDL.LU R26, [R1+0x650] ;  /* 0x00065000011a7983 */ /* 0x000ea20000300800 */
[----:B0-----:R-:W-:Y:S02]  /*246b0*/  @P1 IMAD.MOV.U32 R6, RZ, RZ, R38 ;  /* 0x000000ffff061224 */ /* 0x001fe400078e0026 */
[----:B------:R-:W-:Y:S01]  /*246c0*/  @P1 IMAD.MOV.U32 R7, RZ, RZ, R43 ;  /* 0x000000ffff071224 */ /* 0x000fe200078e002b */
[----:B------:R-:W4:Y:S04]  /*246d0*/  LDL.LU R38, [R1+0x64c] ;  /* 0x00064c0001267983 */ /* 0x000f280000300800 */
[----:B------:R-:W4:Y:S04]  /*246e0*/  LDL.LU R43, [R1+0x640] ;  /* 0x00064000012b7983 */ /* 0x000f280000300800 */
[----:B------:R-:W2:Y:S04]  /*246f0*/  LDL R138, [R1+0x1400] ;  /* 0x00140000018a7983 */ /* 0x000ea80000100800 */
[----:B-1----:R-:W4:Y:S01]  /*24700*/  LDL R133, [R1+0x1404] ;  /* 0x0014040001857983 */ /* 0x002f220000100800 */
[----:B------:R-:W-:-:S02]  /*24710*/  PRMT R143, RZ, 0x7610, R143 ;  /* 0x00007610ff8f7816 */ /* 0x000fc4000000008f */
[----:B------:R-:W-:Y:S02]  /*24720*/  ISETP.GT.AND P0, PT, R2, 0x7d, PT ;  /* 0x0000007d0200780c */ /* 0x000fe40003f04270 */
[----:B------:R-:W-:Y:S02]  /*24730*/  PRMT R127, RZ, 0x7610, R127 ;  /* 0x00007610ff7f7816 */ /* 0x000fe4000000007f */
[----:B------:R0:W4:Y:S02]  /*24740*/  @P1 LDG.E.U8 R143, desc[UR56][R6.64] ;  /* 0x00000038068f1981 */ /* 0x000124000c1e1100 */
[----:B0-----:R-:W-:Y:S02]  /*24750*/  @P1 IMAD.MOV.U32 R6, RZ, RZ, R46 ;  /* 0x000000ffff061224 */ /* 0x001fe400078e002e */
[----:B------:R-:W-:Y:S01]  /*24760*/  @P1 IMAD.MOV.U32 R7, RZ, RZ, R47 ;  /* 0x000000ffff071224 */ /* 0x000fe200078e002f */
[----:B------:R-:W4:Y:S04]  /*24770*/  LDL.LU R46, [R1+0x634] ;  /* 0x00063400012e7983 */ /* 0x000f280000300800 */
[----:B------:R0:W4:Y:S04]  /*24780*/  @P1 LDG.E.U8 R127, desc[UR56][R6.64] ;  /* 0x00000038067f1981 */ /* 0x000128000c1e1100 */
[----:B------:R-:W4:Y:S01]  /*24790*/  LDL.LU R47, [R1+0x61c] ;  /* 0x00061c00012f7983 */ /* 0x000f220000300800 */
[----:B------:R-:W-:-:S03]  /*247a0*/  PRMT R142, RZ, 0x7610, R142 ;  /* 0x00007610ff8e7816 */ /* 0x000fc6000000008e */
[----:B------:R-:W4:Y:S01]  /*247b0*/  LDL R134, [R1+0x13f8] ;  /* 0x0013f80001867983 */ /* 0x000f220000100800 */
[----:B0-----:R-:W-:-:S03]  /*247c0*/  @P0 IMAD.MOV.U32 R7, RZ, RZ, R122 ;  /* 0x000000ffff070224 */ /* 0x001fc600078e007a */
[----:B------:R-:W4:Y:S01]  /*247d0*/  LDL R122, [R1+0x13fc] ;  /* 0x0013fc00017a7983 */ /* 0x000f220000100800 */
[----:B---3--:R-:W-:-:S03]  /*247e0*/  @P0 IMAD.MOV.U32 R6, RZ, RZ, R35 ;  /* 0x000000ffff060224 */ /* 0x008fc600078e0023 */
[----:B------:R-:W3:Y:S04]  /*247f0*/  LDL R35, [R1+0x13f4] ;  /* 0x0013f40001237983 */ /* 0x000ee80000100800 */
[----:B------:R0:W3:Y:S02]  /*24800*/  @P0 LDG.E.U8 R142, desc[UR56][R6.64] ;  /* 0x00000038068e0981 */ /* 0x0000e4000c1e1100 */
[----:B0-----:R-:W-:Y:S02]  /*24810*/  LOP3.LUT R7, R37, 0xffff, RZ, 0xc0, !PT ;  /* 0x0000ffff25077812 */ /* 0x001fe400078ec0ff */
[----:B------:R-:W3:Y:S01]  /*24820*/  LDL R37, [R1+0x13f0] ;  /* 0x0013f00001257983 */ /* 0x000ee20000100800 */
[----:B------:R-:W-:Y:S02]  /*24830*/  LOP3.LUT R6, R144, 0xffff, RZ, 0xc0, !PT ;  /* 0x0000ffff90067812 */ /* 0x000fe400078ec0ff */
[----:B------:R-:W-:Y:S01]  /*24840*/  PRMT R126, RZ, 0x7610, R126 ;  /* 0x00007610ff7e7816 */ /* 0x000fe2000000007e */
[----:B------:R-:W3:Y:S01]  /*24850*/  LDL.LU R144, [R1+0x600] ;  /* 0x0006000001907983 */ /* 0x000ee20000300800 */
[----:B------:R-:W-:Y:S01]  /*24860*/  PRMT R123, R7, 0x3340, R6 ;  /* 0x00003340077b7816 */ /* 0x000fe20000000006 */
[----:B--2---:R-:W-:-:S02]  /*24870*/  @P0 IMAD.MOV.U32 R7, RZ, RZ, R138 ;  /* 0x000000ffff070224 */ /* 0x004fc400078e008a */
[----:B----4-:R-:W-:-:S05]  /*24880*/  @P0 IMAD.MOV.U32 R6, RZ, RZ, R133 ;  /* 0x000000ffff060224 */ /* 0x010fca00078e0085 */
[----:B------:R0:W2:Y:S02]  /*24890*/  @P0 LDG.E.U8 R126, desc[UR56][R6.64] ;  /* 0x00000038067e0981 */ /* 0x0000a4000c1e1100 */
[----:B0-----:R-:W-:Y:S02]  /*248a0*/  LOP3.LUT R6, R26, 0xffff, RZ, 0xc0, !PT ;  /* 0x0000ffff1a067812 */ /* 0x001fe400078ec0ff */
[----:B------:R-:W4:Y:S01]  /*248b0*/  LDL R26, [R1+0x13e8] ;  /* 0x0013e800011a7983 */ /* 0x000f220000100800 */
[----:B------:R-:W-:-:S03]  /*248c0*/  LOP3.LUT R7, R25, 0xffff, RZ, 0xc0, !PT ;  /* 0x0000ffff19077812 */ /* 0x000fc600078ec0ff */
[----:B------:R-:W2:Y:S01]  /*248d0*/  LDL R25, [R1+0x13ec] ;  /* 0x0013ec0001197983 */ /* 0x000ea20000100800 */
[----:B------:R-:W-:Y:S02]  /*248e0*/  ISETP.GT.AND P0, PT, R2, 0x7e, PT ;  /* 0x0000007e0200780c */ /* 0x000fe40003f04270 */
[----:B------:R-:W-:Y:S02]  /*248f0*/  PRMT R133, R7, 0x3340, R6 ;  /* 0x0000334007857816 */ /* 0x000fe40000000006 */
[----:B------:R-:W-:-:S09]  /*24900*/  PRMT R141, RZ, 0x7610, R141 ;  /* 0x00007610ff8d7816 */ /* 0x000fd2000000008d */
[----:B------:R-:W-:Y:S02]  /*24910*/  @P0 IMAD.MOV.U32 R7, RZ, RZ, R134 ;  /* 0x000000ffff070224 */ /* 0x000fe400078e0086 */
[----:B------:R-:W-:-:S05]  /*24920*/  @P0 IMAD.MOV.U32 R6, RZ, RZ, R122 ;  /* 0x000000ffff060224 */ /* 0x000fca00078e007a */
[----:B------:R0:W2:Y:S01]  /*24930*/  @P0 LDG.E.U8 R141, desc[UR56][R6.64] ;  /* 0x00000038068d0981 */ /* 0x0000a2000c1e1100 */
[----:B------:R-:W-:Y:S02]  /*24940*/  PRMT R125, RZ, 0x7610, R125 ;  /* 0x00007610ff7d7816 */ /* 0x000fe4000000007d */
[----:B0-----:R-:W-:Y:S02]  /*24950*/  LOP3.LUT R7, R38, 0xffff, RZ, 0xc0, !PT ;  /* 0x0000ffff26077812 */ /* 0x001fe400078ec0ff */
[----:B------:R-:W-:Y:S02]  /*24960*/  LOP3.LUT R6, R43, 0xffff, RZ, 0xc0, !PT ;  /* 0x0000ffff2b067812 */ /* 0x000fe400078ec0ff */
[----:B------:R-:W2:Y:S02]  /*24970*/  LDL.LU R43, [R1+0x13e0] ;  /* 0x0013e000012b7983 */ /* 0x000ea40000300800 */
[----:B------:R-:W-:Y:S01]  /*24980*/  PRMT R38, R7, 0x3340, R6 ;  /* 0x0000334007267816 */ /* 0x000fe20000000006 */
[----:B---3--:R-:W-:-:S02]  /*24990*/  @P0 IMAD.MOV.U32 R6, RZ, RZ, R35 ;  /* 0x000000ffff060224 */ /* 0x008fc400078e0023 */
[----:B------:R-:W-:-:S05]  /*249a0*/  @P0 IMAD.MOV.U32 R7, RZ, RZ, R37 ;  /* 0x000000ffff070224 */ /* 0x000fca00078e0025 */
[----:B------:R0:W3:Y:S01]  /*249b0*/  @P0 LDG.E.U8 R125, desc[UR56][R6.64] ;  /* 0x00000038067d0981 */ /* 0x0000e2000c1e1100 */
[----:B------:R-:W-:Y:S02]  /*249c0*/  ISETP.GT.AND P0, PT, R2, 0x7f, PT ;  /* 0x0000007f0200780c */ /* 0x000fe40003f04270 */
[----:B0-----:R-:W-:Y:S02]  /*249d0*/  LOP3.LUT R7, R46, 0xffff, RZ, 0xc0, !PT ;  /* 0x0000ffff2e077812 */ /* 0x001fe400078ec0ff */
[----:B------:R-:W-:-:S04]  /*249e0*/  LOP3.LUT R6, R47, 0xffff, RZ, 0xc0, !PT ;  /* 0x0000ffff2f067812 */ /* 0x000fc800078ec0ff */
[----:B------:R-:W-:Y:S02]  /*249f0*/  PRMT R122, R7, 0x3340, R6 ;  /* 0x00003340077a7816 */ /* 0x000fe40000000006 */
[----:B------:R-:W-:-:S03]  /*24a00*/  PRMT R140, RZ, 0x7610, R140 ;  /* 0x00007610ff8c7816 */ /* 0x000fc6000000008c */
[----:B----4-:R-:W-:Y:S02]  /*24a10*/  @P0 IMAD.MOV.U32 R7, RZ, RZ, R26 ;  /* 0x000000ffff070224 */ /* 0x010fe400078e001a */
[----:B------:R-:W4:Y:S01]  /*24a20*/  LDL R26, [R1+0x13e4] ;  /* 0x0013e400011a7983 */ /* 0x000f220000100800 */
[----:B--2---:R-:W-:-:S03]  /*24a30*/  @P0 IMAD.MOV.U32 R6, RZ, RZ, R25 ;  /* 0x000000ffff060224 */ /* 0x004fc600078e0019 */
[----:B------:R-:W2:Y:S04]  /*24a40*/  LDL.LU R35, [R1+0x6ac] ;  /* 0x0006ac0001237983 */ /* 0x000ea80000300800 */
[----:B------:R0:W3:Y:S04]  /*24a50*/  @P0 LDG.E.U8 R140, desc[UR56][R6.64] ;  /* 0x00000038068c0981 */ /* 0x0000e8000c1e1100 */
[----:B------:R-:W2:Y:S04]  /*24a60*/  LDL.LU R46, [R1+0x6a8] ;  /* 0x0006a800012e7983 */ /* 0x000ea80000300800 */
[----:B------:R-:W3:Y:S01]  /*24a70*/  LDL.LU R47, [R1+0x6a4] ;  /* 0x0006a400012f7983 */ /* 0x000ee20000300800 */
[----:B0-----:R-:W-:-:S03]  /*24a80*/  LOP3.LUT R7, R144, 0xffff, RZ, 0xc0, !PT ;  /* 0x0000ffff90077812 */ /* 0x001fc600078ec0ff */
[----:B------:R-:W3:Y:S04]  /*24a90*/  LDL.LU R144, [R1+0x6a0] ;  /* 0x0006a00001907983 */ /* 0x000ee80000300800 */
[----:B------:R-:W2:Y:S01]  /*24aa0*/  LDL R25, [R1+0x18b8] ;  /* 0x0018b80001197983 */ /* 0x000ea20000100800 */
[----:B------:R-:W-:Y:S02]  /*24ab0*/  LOP3.LUT R9, R9, 0xffff, RZ, 0xc0, !PT ;  /* 0x0000ffff09097812 */ /* 0x000fe400078ec0ff */
[----:B------:R-:W-:Y:S02]  /*24ac0*/  LOP3.LUT R8, R8, 0xffff, RZ, 0xc0, !PT ;  /* 0x0000ffff08087812 */ /* 0x000fe400078ec0ff */
[----:B------:R-:W-:Y:S02]  /*24ad0*/  LOP3.LUT R6, R249, 0xffff, RZ, 0xc0, !PT ;  /* 0x0000fffff9067812 */ /* 0x000fe400078ec0ff */
[----:B------:R-:W-:-:S02]  /*24ae0*/  PRMT R37, R9, 0x3340, R8 ;  /* 0x0000334009257816 */ /* 0x000fc40000000008 */
[----:B------:R-:W-:Y:S02]  /*24af0*/  PRMT R249, R7, 0x3340, R6 ;  /* 0x0000334007f97816 */ /* 0x000fe40000000006 */
[----:B------:R-:W-:Y:S02]  /*24b00*/  LOP3.LUT R9, R243, 0xffff, RZ, 0xc0, !PT ;  /* 0x0000fffff3097812 */ /* 0x000fe400078ec0ff */
[----:B------:R-:W-:Y:S02]  /*24b10*/  LOP3.LUT R8, R237, 0xffff, RZ, 0xc0, !PT ;  /* 0x0000ffffed087812 */ /* 0x000fe400078ec0ff */
[----:B------:R-:W-:Y:S02]  /*24b20*/  LOP3.LUT R7, R11, 0xffff, RZ, 0xc0, !PT ;  /* 0x0000ffff0b077812 */ /* 0x000fe400078ec0ff */
[----:B------:R-:W-:Y:S02]  /*24b30*/  LOP3.LUT R6, R10, 0xffff, RZ, 0xc0, !PT ;  /* 0x0000ffff0a067812 */ /* 0x000fe400078ec0ff */
[----:B------:R-:W-:-:S02]  /*24b40*/  PRMT R11, R9, 0x3340, R8 ;  /* 0x00003340090b7816 */ /* 0x000fc40000000008 */
[----:B------:R-:W-:Y:S01]  /*24b50*/  PRMT R6, R7, 0x3340, R6 ;  /* 0x0000334007067816 */ /* 0x000fe20000000006 */
[----:B------:R-:W-:Y:S01]  /*24b60*/  @P0 IMAD.MOV.U32 R7, RZ, RZ, R43 ;  /* 0x000000ffff070224 */ /* 0x000fe200078e002b */
[----:B------:R-:W-:Y:S02]  /*24b70*/  PRMT R124, RZ, 0x7610, R124 ;  /* 0x00007610ff7c7816 */ /* 0x000fe4000000007c */
[----:B------:R-:W-:Y:S02]  /*24b80*/  PRMT R11, R11, 0x5410, R6 ;  /* 0x000054100b0b7816 */ /* 0x000fe40000000006 */
[----:B------:R-:W-:Y:S02]  /*24b90*/  PRMT R10, R37, 0x5410, R249 ;  /* 0x00005410250a7816 */ /* 0x000fe400000000f9 */
[----:B------:R-:W3:Y:S01]  /*24ba0*/  LDL.LU R249, [R1+0x698] ;  /* 0x0006980001f97983 */ /* 0x000ee20000300800 */
[----:B------:R-:W-:-:S03]  /*24bb0*/  PRMT R8, R123, 0x5410, R133 ;  /* 0x000054107b087816 */ /* 0x000fc60000000085 */
[----:B------:R-:W3:Y:S01]  /*24bc0*/  LDL.LU R237, [R1+0x694] ;  /* 0x0006940001ed7983 */ /* 0x000ee20000300800 */
[----:B------:R-:W-:-:S03]  /*24bd0*/  PRMT R9, R38, 0x5410, R122 ;  /* 0x0000541026097816 */ /* 0x000fc6000000007a */
[----:B------:R-:W3:Y:S04]  /*24be0*/  LDL.LU R243, [R1+0x690] ;  /* 0x0006900001f37983 */ /* 0x000ee80000300800 */
[----:B------:R-:W3:Y:S04]  /*24bf0*/  LDL.LU R134, [R1+0x68c] ;  /* 0x00068c0001867983 */ /* 0x000ee80000300800 */
[----:B------:R-:W3:Y:S04]  /*24c00*/  LDL.LU R133, [R1+0x680] ;  /* 0x0006800001857983 */ /* 0x000ee80000300800 */
[----:B------:R-:W3:Y:S04]  /*24c10*/  LDL.LU R123, [R1+0x670] ;  /* 0x00067000017b7983 */ /* 0x000ee80000300800 */
[----:B------:R-:W3:Y:S04]  /*24c20*/  LDL.LU R122, [R1+0x65c] ;  /* 0x00065c00017a7983 */ /* 0x000ee80000300800 */
[----:B------:R-:W3:Y:S04]  /*24c30*/  LDL.LU R138, [R1+0x648] ;  /* 0x00064800018a7983 */ /* 0x000ee80000300800 */
[----:B------:R-:W3:Y:S04]  /*24c40*/  LDL.LU R139, [R1+0x63c] ;  /* 0x00063c00018b7983 */ /* 0x000ee80000300800 */
[----:B------:R-:W3:Y:S04]  /*24c50*/  LDL.LU R37, [R1+0x630] ;  /* 0x0006300001257983 */ /* 0x000ee80000300800 */
[----:B------:R-:W3:Y:S01]  /*24c60*/  LDL.LU R38, [R1+0x618] ;  /* 0x0006180001267983 */ /* 0x000ee20000300800 */
[----:B----4-:R-:W-:-:S05]  /*24c70*/  @P0 IMAD.MOV.U32 R6, RZ, RZ, R26 ;  /* 0x000000ffff060224 */ /* 0x010fca00078e001a */
[----:B------:R3:W4:Y:S01]  /*24c80*/  @P0 LDG.E.U8 R124, desc[UR56][R6.64] ;  /* 0x00000038067c0981 */ /* 0x000722000c1e1100 */
[----:B------:R-:W-:Y:S06]  /*24c90*/  BAR.SYNC.DEFER_BLOCKING 0x0 ;  /* 0x0000000000007b1d */ /* 0x000fec0000010000 */
[----:B--2---:R0:W-:Y:S04]  /*24ca0*/  STS.128 [R25+UR58], R8 ;  /* 0x0000000819007988 */ /* 0x0041e80008000c3a */
[----:B0-----:R-:W2:Y:S01]  /*24cb0*/  LDL.LU R11, [R1+0x69c] ;  /* 0x00069c00010b7983 */ /* 0x001ea20000300800 */
[----:B------:R-:W-:-:S02]  /*24cc0*/  LOP3.LUT R8, R46, 0xffff, RZ, 0xc0, !PT ;  /* 0x0000ffff2e087812 */ /* 0x000fc400078ec0ff */
[----:B---3--:R-:W-:Y:S01]  /*24cd0*/  LOP3.LUT R7, R47, 0xffff, RZ, 0xc0, !PT ;  /* 0x0000ffff2f077812 */ /* 0x008fe200078ec0ff */
[----:B------:R-:W3:Y:S01]  /*24ce0*/  LDL.LU R46, [R1+0x62c] ;  /* 0x00062c00012e7983 */ /* 0x000ee20000300800 */
[----:B------:R-:W-:-:S03]  /*24cf0*/  LOP3.LUT R6, R144, 0xffff, RZ, 0xc0, !PT ;  /* 0x0000ffff90067812 */ /* 0x000fc600078ec0ff */
[----:B------:R-:W4:Y:S04]  /*24d00*/  LDL.LU R47, [R1+0x614] ;  /* 0x00061400012f7983 */ /* 0x000f280000300800 */
[----:B------:R-:W3:Y:S01]  /*24d10*/  LDL.LU R144, [R1+0x60c] ;  /* 0x00060c0001907983 */ /* 0x000ee20000300800 */
[----:B------:R-:W-:Y:S02]  /*24d20*/  LOP3.LUT R9, R35, 0xffff, RZ, 0xc0, !PT ;  /* 0x0000ffff23097812 */ /* 0x000fe400078ec0ff */
[----:B------:R-:W-:Y:S02]  /*24d30*/  PRMT R35, R7, 0x3340, R6 ;  /* 0x0000334007237816 */ /* 0x000fe40000000006 */
[----:B------:R-:W-:Y:S02]  /*24d40*/  PRMT R26, R9, 0x3340, R8 ;  /* 0x00003340091a7816 */ /* 0x000fe40000000008 */
[----:B------:R-:W-:-:S02]  /*24d50*/  LOP3.LUT R8, R249, 0xffff, RZ, 0xc0, !PT ;  /* 0x0000fffff9087812 */ /* 0x000fc400078ec0ff */
[----:B------:R-:W-:Y:S02]  /*24d60*/  LOP3.LUT R7, R237, 0xffff, RZ, 0xc0, !PT ;  /* 0x0000ffffed077812 */ /* 0x000fe400078ec0ff */
[----:B------:R-:W-:-:S04]  /*24d70*/  LOP3.LUT R6, R243, 0xffff, RZ, 0xc0, !PT ;  /* 0x0000fffff3067812 */ /* 0x000fc800078ec0ff */
[----:B------:R-:W-:Y:S02]  /*24d80*/  PRMT R243, R7, 0x3340, R6 ;  /* 0x0000334007f37816 */ /* 0x000fe40000000006 */
[----:B------:R-:W-:Y:S02]  /*24d90*/  LOP3.LUT R7, R123, 0xffff, RZ, 0xc0, !PT ;  /* 0x0000ffff7b077812 */ /* 0x000fe400078ec0ff */
[----:B------:R-:W-:-:S04]  /*24da0*/  LOP3.LUT R6, R122, 0xffff, RZ, 0xc0, !PT ;  /* 0x0000ffff7a067812 */ /* 0x000fc800078ec0ff */
[----:B------:R-:W-:Y:S02]  /*24db0*/  PRMT R10, R7, 0x3340, R6 ;  /* 0x00003340070a7816 */ /* 0x000fe40000000006 */
[----:B------:R-:W-:Y:S02]  /*24dc0*/  LOP3.LUT R7, R37, 0xffff, RZ, 0xc0, !PT ;  /* 0x0000ffff25077812 */ /* 0x000fe400078ec0ff */
[----:B------:R-:W-:-:S04]  /*24dd0*/  LOP3.LUT R6, R38, 0xffff, RZ, 0xc0, !PT ;  /* 0x0000ffff26067812 */ /* 0x000fc800078ec0ff */
[----:B------:R-:W-:Y:S02]  /*24de0*/  PRMT R6, R7, 0x3340, R6 ;  /* 0x0000334007067816 */ /* 0x000fe40000000006 */
[----:B--2---:R-:W-:-:S04]  /*24df0*/  LOP3.LUT R9, R11, 0xffff, RZ, 0xc0, !PT ;  /* 0x0000ffff0b097812 */ /* 0x004fc800078ec0ff */
[----:B------:R-:W-:Y:S02]  /*24e00*/  PRMT R249, R9, 0x3340, R8 ;  /* 0x0000334009f97816 */ /* 0x000fe40000000008 */
[----:B------:R-:W-:Y:S02]  /*24e10*/  LOP3.LUT R9, R134, 0xffff, RZ, 0xc0, !PT ;  /* 0x0000ffff86097812 */ /* 0x000fe400078ec0ff */
[----:B------:R-:W-:-:S04]  /*24e20*/  LOP3.LUT R8, R133, 0xffff, RZ, 0xc0, !PT ;  /* 0x0000ffff85087812 */ /* 0x000fc800078ec0ff */
[----:B------:R-:W-:Y:S02]  /*24e30*/  PRMT R237, R9, 0x3340, R8 ;  /* 0x0000334009ed7816 */ /* 0x000fe40000000008 */
[----:B------:R-:W-:Y:S02]  /*24e40*/  LOP3.LUT R9, R138, 0xffff, RZ, 0xc0, !PT ;  /* 0x0000ffff8a097812 */ /* 0x000fe400078ec0ff */
[----:B------:R-:W-:Y:S01]  /*24e50*/  LOP3.LUT R8, R139, 0xffff, RZ, 0xc0, !PT ;  /* 0x0000ffff8b087812 */ /* 0x000fe200078ec0ff */
[----:B------:R-:W2:Y:S03]  /*24e60*/  LDL.LU R138, [R1+0x688] ;  /* 0x00068800018a7983 */ /* 0x000ea60000300800 */
[----:B------:R-:W-:Y:S01]  /*24e70*/  PRMT R11, R9, 0x3340, R8 ;  /* 0x00003340090b7816 */ /* 0x000fe20000000008 */
[----:B------:R-:W2:Y:S01]  /*24e80*/  LDL.LU R139, [R1+0x67c] ;  /* 0x00067c00018b7983 */ /* 0x000ea20000300800 */
[----:B------:R-:W-:-:S02]  /*24e90*/  PRMT R8, R26, 0x5410, R35 ;  /* 0x000054101a087816 */ /* 0x000fc40000000023 */
[----:B------:R-:W-:Y:S02]  /*24ea0*/  PRMT R9, R249, 0x5410, R243 ;  /* 0x00005410f9097816 */ /* 0x000fe400000000f3 */
[----:B------:R-:W-:Y:S02]  /*24eb0*/  PRMT R10, R237, 0x5410, R10 ;  /* 0x00005410ed0a7816 */ /* 0x000fe4000000000a */
[----:B------:R-:W-:-:S05]  /*24ec0*/  PRMT R11, R11, 0x5410, R6 ;  /* 0x000054100b0b7816 */ /* 0x000fca0000000006 */
[----:B------:R0:W-:Y:S01]  /*24ed0*/  STS.128 [R25+UR58+0x4000], R8 ;  /* 0x0040000819007988 */ /* 0x0001e20008000c3a */
[----:B---3--:R-:W-:-:S03]  /*24ee0*/  LOP3.LUT R7, R144, 0xffff, RZ, 0xc0, !PT ;  /* 0x0000ffff90077812 */ /* 0x008fc600078ec0ff */
[----:B0-----:R-:W3:Y:S01]  /*24ef0*/  LDL.LU R25, [R1+0x66c] ;  /* 0x00066c0001197983 */ /* 0x001ee20000300800 */
[----:B------:R-:W-:-:S03]  /*24f00*/  LOP3.LUT R9, R46, 0xffff, RZ, 0xc0, !PT ;  /* 0x0000ffff2e097812 */ /* 0x000fc600078ec0ff */
[----:B------:R-:W2:Y:S01]  /*24f10*/  LDL.LU R35, [R1+0x658] ;  /* 0x0006580001237983 */ /* 0x000ea20000300800 */
[----:B----4-:R-:W-:-:S03]  /*24f20*/  LOP3.LUT R8, R47, 0xffff, RZ, 0xc0, !PT ;  /* 0x0000ffff2f087812 */ /* 0x010fc600078ec0ff */
[----:B------:R-:W4:Y:S04]  /*24f30*/  LDL.LU R37, [R1+0x644] ;  /* 0x0006440001257983 */ /* 0x000f280000300800 */
[----:B------:R-:W4:Y:S04]  /*24f40*/  LDL.LU R38, [R1+0x638] ;  /* 0x0006380001267983 */ /* 0x000f280000300800 */
[----:B------:R-:W4:Y:S04]  /*24f50*/  LDL.LU R46, [R1+0x628] ;  /* 0x00062800012e7983 */ /* 0x000f280000300800 */
[----:B------:R-:W4:Y:S04]  /*24f60*/  LDL.LU R47, [R1+0x610] ;  /* 0x00061000012f7983 */ /* 0x000f280000300800 */
[----:B------:R-:W4:Y:S04]  /*24f70*/  LDL.LU R144, [R1+0x608] ;  /* 0x0006080001907983 */ /* 0x000f280000300800 */
[----:B------:R-:W2:Y:S01]  /*24f80*/  LDL R26, [R1+0x18d8] ;  /* 0x0018d800011a7983 */ /* 0x000ea20000100800 */
[----:B------:R-:W-:-:S02]  /*24f90*/  LOP3.LUT R6, R252, 0xffff, RZ, 0xc0, !PT ;  /* 0x0000fffffc067812 */ /* 0x000fc400078ec0ff */
[----:B------:R-:W-:Y:S02]  /*24fa0*/  PRMT R243, R9, 0x3340, R8 ;  /* 0x0000334009f37816 */ /* 0x000fe40000000008 */
[----:B------:R-:W-:Y:S02]  /*24fb0*/  PRMT R237, R7, 0x3340, R6 ;  /* 0x0000334007ed7816 */ /* 0x000fe40000000006 */
[----:B------:R-:W-:Y:S02]  /*24fc0*/  LOP3.LUT R9, R248, 0xffff, RZ, 0xc0, !PT ;  /* 0x0000fffff8097812 */ /* 0x000fe400078ec0ff */
[----:B------:R-:W-:Y:S02]  /*24fd0*/  LOP3.LUT R8, R242, 0xffff, RZ, 0xc0, !PT ;  /* 0x0000fffff2087812 */ /* 0x000fe400078ec0ff */
[----:B------:R-:W-:Y:S02]  /*24fe0*/  LOP3.LUT R7, R236, 0xffff, RZ, 0xc0, !PT ;  /* 0x0000ffffec077812 */ /* 0x000fe400078ec0ff */
        /* <DEDUP_REMOVED lines=15> */
[----:B------:R-:W-:Y:S02]  /*250e0*/  PRMT R8, R243, 0x5410, R237 ;  /* 0x00005410f3087816 */ /* 0x000fe400000000ed */
[----:B------:R-:W-:Y:S02]  /*250f0*/  PRMT R9, R236, 0x5410, R230 ;  /* 0x00005410ec097816 */ /* 0x000fe400000000e6 */
[----:B------:R-:W-:Y:S02]  /*25100*/  PRMT R10, R208, 0x5410, R10 ;  /* 0x00005410d00a7816 */ /* 0x000fe4000000000a */
[----:B------:R-:W-:-:S02]  /*25110*/  PRMT R11, R11, 0x5410, R6 ;  /* 0x000054100b0b7816 */ /* 0x000fc40000000006 */
[----:B---3--:R-:W-:Y:S02]  /*25120*/  LOP3.LUT R7, R25, 0xffff, RZ, 0xc0, !PT ;  /* 0x0000ffff19077812 */ /* 0x008fe400078ec0ff */
[----:B------:R-:W3:Y:S04]  /*25130*/  LDL R25, [R1+0x18d4] ;  /* 0x0018d40001197983 */ /* 0x000ee80000100800 */
[----:B--2---:R0:W-:Y:S02]  /*25140*/  STS.128 [R26+UR58], R8 ;  /* 0x000000081a007988 */ /* 0x0041e40008000c3a */
[----:B0-----:R-:W-:Y:S02]  /*25150*/  LOP3.LUT R9, R138, 0xffff, RZ, 0xc0, !PT ;  /* 0x0000ffff8a097812 */ /* 0x001fe400078ec0ff */
[----:B------:R-:W-:-:S04]  /*25160*/  LOP3.LUT R8, R139, 0xffff, RZ, 0xc0, !PT ;  /* 0x0000ffff8b087812 */ /* 0x000fc800078ec0ff */
[----:B------:R-:W-:Y:S02]  /*25170*/  PRMT R208, R9, 0x3340, R8 ;  /* 0x0000334009d07816 */ /* 0x000fe40000000008 */
[----:B----4-:R-:W-:Y:S02]  /*25180*/  LOP3.LUT R9, R37, 0xffff, RZ, 0xc0, !PT ;  /* 0x0000ffff25097812 */ /* 0x010fe400078ec0ff */
[----:B------:R-:W-:-:S04]  /*25190*/  LOP3.LUT R8, R38, 0xffff, RZ, 0xc0, !PT ;  /* 0x0000ffff26087812 */ /* 0x000fc800078ec0ff */
[----:B------:R-:W-:Y:S02]  /*251a0*/  PRMT R198, R9, 0x3340, R8 ;  /* 0x0000334009c67816 */ /* 0x000fe40000000008 */
[----:B------:R-:W-:Y:S02]  /*251b0*/  LOP3.LUT R9, R144, 0xffff, RZ, 0xc0, !PT ;  /* 0x0000ffff90097812 */ /* 0x000fe400078ec0ff */
[----:B------:R-:W2:Y:S01]  /*251c0*/  LDL.LU R144, [R1+0x604] ;  /* 0x0006040001907983 */ /* 0x000ea20000300800 */
[----:B------:R-:W-:Y:S02]  /*251d0*/  LOP3.LUT R6, R35, 0xffff, RZ, 0xc0, !PT ;  /* 0x0000ffff23067812 */ /* 0x000fe400078ec0ff */
[----:B------:R-:W-:Y:S01]  /*251e0*/  LOP3.LUT R8, R251, 0xffff, RZ, 0xc0, !PT ;  /* 0x0000fffffb087812 */ /* 0x000fe200078ec0ff */
[----:B------:R-:W4:Y:S01]  /*251f0*/  LDL R139, [R1+0x13dc] ;  /* 0x0013dc00018b7983 */ /* 0x000f220000100800 */
[----:B------:R-:W-:Y:S02]  /*25200*/  PRMT R203, R7, 0x3340, R6 ;  /* 0x0000334007cb7816 */ /* 0x000fe40000000006 */
[----:B------:R-:W-:Y:S01]  /*25210*/  LOP3.LUT R7, R46, 0xffff, RZ, 0xc0, !PT ;  /* 0x0000ffff2e077812 */ /* 0x000fe200078ec0ff */
[----:B------:R-:W4:Y:S01]  /*25220*/  LDL R138, [R1+0x13ac] ;  /* 0x0013ac00018a7983 */ /* 0x000f220000100800 */
[----:B------:R-:W-:-:S02]  /*25230*/  LOP3.LUT R6, R47, 0xffff, RZ, 0xc0, !PT ;  /* 0x0000ffff2f067812 */ /* 0x000fc400078ec0ff */
[----:B------:R-:W-:Y:S01]  /*25240*/  PRMT R188, R9, 0x3340, R8 ;  /* 0x0000334009bc7816 */ /* 0x000fe20000000008 */
[----:B------:R-:W4:Y:S01]  /*25250*/  LDL R134, [R1+0x13b0] ;  /* 0x0013b00001867983 */ /* 0x000f220000100800 */
[----:B------:R-:W-:Y:S02]  /*25260*/  PRMT R193, R7, 0x3340, R6 ;  /* 0x0000334007c17816 */ /* 0x000fe40000000006 */
[----:B------:R-:W-:Y:S01]  /*25270*/  LOP3.LUT R7, R247, 0xffff, RZ, 0xc0, !PT ;  /* 0x0000fffff7077812 */ /* 0x000fe200078ec0ff */
[----:B------:R-:W4:Y:S01]  /*25280*/  LDL R133, [R1+0x136c] ;  /* 0x00136c0001857983 */ /* 0x000f220000100800 */
[----:B------:R-:W-:Y:S02]  /*25290*/  LOP3.LUT R6, R241, 0xffff, RZ, 0xc0, !PT ;  /* 0x0000fffff1067812 */ /* 0x000fe400078ec0ff */
[----:B------:R-:W-:Y:S01]  /*252a0*/  LOP3.LUT R9, R235, 0xffff, RZ, 0xc0, !PT ;  /* 0x0000ffffeb097812 */ /* 0x000fe200078ec0ff */
[----:B------:R-:W4:Y:S01]  /*252b0*/  LDL R122, [R1+0x1370] ;  /* 0x00137000017a7983 */ /* 0x000f220000100800 */
[----:B------:R-:W-:-:S02]  /*252c0*/  PRMT R10, R7, 0x3340, R6 ;  /* 0x00003340070a7816 */ /* 0x000fc40000000006 */
[----:B------:R-:W-:Y:S01]  /*252d0*/  LOP3.LUT R8, R229, 0xffff, RZ, 0xc0, !PT ;  /* 0x0000ffffe5087812 */ /* 0x000fe200078ec0ff */
[----:B------:R-:W4:Y:S01]  /*252e0*/  LDL R46, [R1+0x132c] ;  /* 0x00132c00012e7983 */ /* 0x000f220000100800 */
[----:B------:R-:W-:Y:S02]  /*252f0*/  LOP3.LUT R7, R224, 0xffff, RZ, 0xc0, !PT ;  /* 0x0000ffffe0077812 */ /* 0x000fe400078ec0ff */
[----:B------:R-:W-:Y:S01]  /*25300*/  LOP3.LUT R6, R218, 0xffff, RZ, 0xc0, !PT ;  /* 0x0000ffffda067812 */ /* 0x000fe200078ec0ff */
[----:B------:R-:W4:Y:S01]  /*25310*/  LDL R38, [R1+0x1330] ;  /* 0x0013300001267983 */ /* 0x000f220000100800 */
[----:B------:R-:W-:Y:S02]  /*25320*/  PRMT R11, R9, 0x3340, R8 ;  /* 0x00003340090b7816 */ /* 0x000fe40000000008 */
[----:B------:R-:W-:Y:S01]  /*25330*/  PRMT R6, R7, 0x3340, R6 ;  /* 0x0000334007067816 */ /* 0x000fe20000000006 */
[----:B------:R-:W4:Y:S01]  /*25340*/  LDL R37, [R1+0x12ec] ;  /* 0x0012ec0001257983 */ /* 0x000f220000100800 */
[----:B------:R-:W-:-:S02]  /*25350*/  PRMT R8, R208, 0x5410, R203 ;  /* 0x00005410d0087816 */ /* 0x000fc400000000cb */
[----:B------:R-:W-:Y:S01]  /*25360*/  PRMT R9, R198, 0x5410, R193 ;  /* 0x00005410c6097816 */ /* 0x000fe200000000c1 */
[----:B------:R-:W4:Y:S01]  /*25370*/  LDL R35, [R1+0x12f0] ;  /* 0x0012f00001237983 */ /* 0x000f220000100800 */
[----:B------:R-:W-:Y:S02]  /*25380*/  PRMT R10, R188, 0x5410, R10 ;  /* 0x00005410bc0a7816 */ /* 0x000fe4000000000a */
[----:B------:R-:W-:Y:S01]  /*25390*/  PRMT R11, R11, 0x5410, R6 ;  /* 0x000054100b0b7816 */ /* 0x000fe20000000006 */
[----:B------:R-:W4:Y:S01]  /*253a0*/  LDL R123, [R1+0x18d0] ;  /* 0x0018d000017b7983 */ /* 0x000f220000100800 */
[----:B------:R-:W-:Y:S02]  /*253b0*/  LOP3.LUT R7, R212, 0xffff, RZ, 0xc0, !PT ;  /* 0x0000ffffd4077812 */ /* 0x000fe400078ec0ff */
[----:B------:R-:W-:Y:S01]  /*253c0*/  LOP3.LUT R6, R207, 0xffff, RZ, 0xc0, !PT ;  /* 0x0000ffffcf067812 */ /* 0x000fe200078ec0ff */
[----:B------:R0:W-:Y:S03]  /*253d0*/  STS.128 [R26+UR58+0x4000], R8 ;  /* 0x004000081a007988 */ /* 0x0001e60008000c3a */
[----:B------:R-:W-:-:S02]  /*253e0*/  PRMT R193, R7, 0x3340, R6 ;  /* 0x0000334007c17816 */ /* 0x000fc40000000006 */
[----:B------:R-:W-:Y:S02]  /*253f0*/  LOP3.LUT R7, R192, 0xffff, RZ, 0xc0, !PT ;  /* 0x0000ffffc0077812 */ /* 0x000fe400078ec0ff */
[----:B------:R-:W-:Y:S02]  /*25400*/  LOP3.LUT R6, R187, 0xffff, RZ, 0xc0, !PT ;  /* 0x0000ffffbb067812 */ /* 0x000fe400078ec0ff */
[----:B0-----:R-:W-:Y:S01]  /*25410*/  LOP3.LUT R9, R223, 0xffff, RZ, 0xc0, !PT ;  /* 0x0000ffffdf097812 */ /* 0x001fe200078ec0ff */
[----:B------:R-:W4:Y:S01]  /*25420*/  LDL R26, [R1+0x12ac] ;  /* 0x0012ac00011a7983 */ /* 0x000f220000100800 */
[----:B------:R-:W-:-:S04]  /*25430*/  LOP3.LUT R8, R217, 0xffff, RZ, 0xc0, !PT ;  /* 0x0000ffffd9087812 */ /* 0x000fc800078ec0ff */
[----:B------:R-:W-:Y:S02]  /*25440*/  PRMT R198, R9, 0x3340, R8 ;  /* 0x0000334009c67816 */ /* 0x000fe40000000008 */
[----:B------:R-:W-:Y:S02]  /*25450*/  LOP3.LUT R9, R202, 0xffff, RZ, 0xc0, !PT ;  /* 0x0000ffffca097812 */ /* 0x000fe400078ec0ff */
[----:B------:R-:W-:Y:S02]  /*25460*/  LOP3.LUT R8, R197, 0xffff, RZ, 0xc0, !PT ;  /* 0x0000ffffc5087812 */ /* 0x000fe400078ec0ff */
[----:B------:R-:W-:Y:S02]  /*25470*/  PRMT R187, R7, 0x3340, R6 ;  /* 0x0000334007bb7816 */ /* 0x000fe40000000006 */
[----:B------:R-:W-:Y:S02]  /*25480*/  PRMT R188, R9, 0x3340, R8 ;  /* 0x0000334009bc7816 */ /* 0x000fe40000000008 */
[----:B------:R-:W-:-:S02]  /*25490*/  LOP3.LUT R9, R184, 0xffff, RZ, 0xc0, !PT ;  /* 0x0000ffffb8097812 */ /* 0x000fc400078ec0ff */
[----:B------:R-:W-:Y:S02]  /*254a0*/  LOP3.LUT R8, R179, 0xffff, RZ, 0xc0, !PT ;  /* 0x0000ffffb3087812 */ /* 0x000fe400078ec0ff */
        /* <DEDUP_REMOVED lines=10> */
[----:B------:R-:W-:-:S02]  /*25550*/  PRMT R8, R198, 0x5410, R193 ;  /* 0x00005410c6087816 */ /* 0x000fc400000000c1 */
[----:B------:R-:W-:Y:S02]  /*25560*/  PRMT R9, R188, 0x5410, R187 ;  /* 0x00005410bc097816 */ /* 0x000fe400000000bb */
[----:B------:R-:W-:Y:S02]  /*25570*/  PRMT R10, R170, 0x5410, R10 ;  /* 0x00005410aa0a7816 */ /* 0x000fe4000000000a */
[----:B------:R-:W-:Y:S02]  /*25580*/  PRMT R11, R11, 0x5410, R6 ;  /* 0x000054100b0b7816 */ /* 0x000fe40000000006 */
[----:B------:R-:W-:Y:S02]  /*25590*/  LOP3.LUT R7, R246, 0xffff, RZ, 0xc0, !PT ;  /* 0x0000fffff6077812 */ /* 0x000fe400078ec0ff */
[----:B------:R-:W-:-:S04]  /*255a0*/  LOP3.LUT R6, R240, 0xffff, RZ, 0xc0, !PT ;  /* 0x0000fffff0067812 */ /* 0x000fc800078ec0ff */
[----:B------:R-:W-:Y:S02]  /*255b0*/  PRMT R166, R7, 0x3340, R6 ;  /* 0x0000334007a67816 */ /* 0x000fe40000000006 */
[----:B------:R-:W-:Y:S02]  /*255c0*/  LOP3.LUT R7, R222, 0xffff, RZ, 0xc0, !PT ;  /* 0x0000ffffde077812 */ /* 0x000fe400078ec0ff */
[----:B------:R-:W-:-:S04]  /*255d0*/  LOP3.LUT R6, R216, 0xffff, RZ, 0xc0, !PT ;  /* 0x0000ffffd8067812 */ /* 0x000fc800078ec0ff */
[----:B------:R-:W-:Y:S02]  /*255e0*/  PRMT R158, R7, 0x3340, R6 ;  /* 0x00003340079e7816 */ /* 0x000fe40000000006 */
[----:B------:R-:W-:Y:S02]  /*255f0*/  LOP3.LUT R7, R201, 0xffff, RZ, 0xc0, !PT ;  /* 0x0000ffffc9077812 */ /* 0x000fe400078ec0ff */
[----:B------:R-:W-:Y:S01]  /*25600*/  LOP3.LUT R6, R196, 0xffff, RZ, 0xc0, !PT ;  /* 0x0000ffffc4067812 */ /* 0x000fe200078ec0ff */
[----:B---3--:R0:W-:Y:S02]  /*25610*/  STS.128 [R25+UR58], R8 ;  /* 0x0000000819007988 */ /* 0x0081e40008000c3a */
[----:B0-----:R-:W-:Y:S02]  /*25620*/  LOP3.LUT R8, R250, 0xffff, RZ, 0xc0, !PT ;  /* 0x0000fffffa087812 */ /* 0x001fe400078ec0ff */
[----:B------:R-:W-:Y:S02]  /*25630*/  PRMT R10, R7, 0x3340, R6 ;  /* 0x00003340070a7816 */ /* 0x000fe40000000006 */
[----:B------:R-:W-:-:S02]  /*25640*/  LOP3.LUT R7, R183, 0xffff, RZ, 0xc0, !PT ;  /* 0x0000ffffb7077812 */ /* 0x000fc400078ec0ff */
[----:B------:R-:W-:-:S04]  /*25650*/  LOP3.LUT R6, R178, 0xffff, RZ, 0xc0, !PT ;  /* 0x0000ffffb2067812 */ /* 0x000fc800078ec0ff */
[----:B------:R-:W-:Y:S02]  /*25660*/  PRMT R6, R7, 0x3340, R6 ;  /* 0x0000334007067816 */ /* 0x000fe40000000006 */
[----:B--2---:R-:W-:Y:S02]  /*25670*/  LOP3.LUT R9, R144, 0xffff, RZ, 0xc0, !PT ;  /* 0x0000ffff90097812 */ /* 0x004fe400078ec0ff */
[----:B------:R-:W0:Y:S02]  /*25680*/  S2R R144, SR_TID.X ;  /* 0x0000000000907919 */ /* 0x000e240000002100 */
        /* <DEDUP_REMOVED lines=10> */
[----:B------:R-:W-:Y:S02]  /*25730*/  PRMT R8, R170, 0x5410, R166 ;  /* 0x00005410aa087816 */ /* 0x000fe400000000a6 */
[----:B------:R-:W-:Y:S02]  /*25740*/  PRMT R9, R162, 0x5410, R158 ;  /* 0x00005410a2097816 */ /* 0x000fe4000000009e */
[----:B------:R-:W-:Y:S02]  /*25750*/  PRMT R10, R155, 0x5410, R10 ;  /* 0x000054109b0a7816 */ /* 0x000fe4000000000a */
[----:B------:R-:W-:Y:S02]  /*25760*/  PRMT R11, R11, 0x5410, R6 ;  /* 0x000054100b0b7816 */ /* 0x000fe40000000006 */
[----:B0-----:R-:W-:-:S02]  /*25770*/  LOP3.LUT R47, R144, 0x7f, RZ, 0xc0, !PT ;  /* 0x0000007f902f7812 */ /* 0x001fc400078ec0ff */
[----:B------:R-:W-:Y:S01]  /*25780*/  LOP3.LUT R7, R177, 0xffff, RZ, 0xc0, !PT ;  /* 0x0000ffffb1077812 */ /* 0x000fe200078ec0ff */
[----:B------:R0:W-:Y:S01]  /*25790*/  STS.128 [R25+UR58+0x4000], R8 ;  /* 0x0040000819007988 */ /* 0x0001e20008000c3a */
[----:B------:R-:W-:Y:S02]  /*257a0*/  ISETP.GE.AND P0, PT, R47, R2, PT ;  /* 0x000000022f00720c */ /* 0x000fe40003f06270 */
[----:B------:R-:W-:Y:S02]  /*257b0*/  LOP3.LUT R6, R173, 0xffff, RZ, 0xc0, !PT ;  /* 0x0000ffffad067812 */ /* 0x000fe400078ec0ff */
[----:B------:R-:W-:-:S04]  /*257c0*/  LOP3.LUT R2, R169, 0xffff, RZ, 0xc0, !PT ;  /* 0x0000ffffa9027812 */ /* 0x000fc800078ec0ff */
[----:B------:R-:W-:Y:S02]  /*257d0*/  PRMT R155, R6, 0x3340, R2 ;  /* 0x00003340069b7816 */ /* 0x000fe40000000002 */
[----:B0-----:R-:W-:Y:S01]  /*257e0*/  LOP3.LUT R8, R182, 0xffff, RZ, 0xc0, !PT ;  /* 0x0000ffffb6087812 */ /* 0x001fe200078ec0ff */
[----:B------:R-:W2:Y:S03]  /*257f0*/  LDL R25, [R1+0x12b0] ;  /* 0x0012b00001197983 */ /* 0x000ea60000100800 */
[----:B------:R-:W-:Y:S02]  /*25800*/  PRMT R158, R8, 0x3340, R7 ;  /* 0x00003340089e7816 */ /* 0x000fe40000000007 */
[----:B------:R-:W-:Y:S02]  /*25810*/  LOP3.LUT R8, R165, 0xffff, RZ, 0xc0, !PT ;  /* 0x0000ffffa5087812 */ /* 0x000fe400078ec0ff */
[----:B------:R-:W-:-:S02]  /*25820*/  LOP3.LUT R7, R161, 0xffff, RZ, 0xc0, !PT ;  /* 0x0000ffffa1077812 */ /* 0x000fc400078ec0ff */
[----:B------:R-:W-:Y:S02]  /*25830*/  LOP3.LUT R2, R154, 0xffff, RZ, 0xc0, !PT ;  /* 0x0000ffff9a027812 */ /* 0x000fe400078ec0ff */
[----:B------:R-:W-:Y:S02]  /*25840*/  PRMT R154, R8, 0x3340, R7 ;  /* 0x00003340089a7816 */ /* 0x000fe40000000007 */
[----:B------:R-:W-:Y:S02]  /*25850*/  LOP3.LUT R8, R152, 0xffff, RZ, 0xc0, !PT ;  /* 0x0000ffff98087812 */ /* 0x000fe400078ec0ff */
[----:B------:R-:W-:-:S04]  /*25860*/  LOP3.LUT R7, R22, 0xffff, RZ, 0xc0, !PT ;  /* 0x0000ffff16077812 */ /* 0x000fc800078ec0ff */
[----:B------:R-:W-:Y:S02]  /*25870*/  PRMT R11, R8, 0x3340, R7 ;  /* 0x00003340080b7816 */ /* 0x000fe40000000007 */
[----:B------:R-:W-:Y:S02]  /*25880*/  LOP3.LUT R7, R17, 0xffff, RZ, 0xc0, !PT ;  /* 0x0000ffff11077812 */ /* 0x000fe400078ec0ff */
[----:B------:R-:W3:Y:S01]  /*25890*/  LDL R17, [R1+0x13d8] ;  /* 0x0013d80001117983 */ /* 0x000ee20000100800 */
[----:B------:R-:W-:-:S04]  /*258a0*/  LOP3.LUT R6, R157, 0xffff, RZ, 0xc0, !PT ;  /* 0x0000ffff9d067812 */ /* 0x000fc800078ec0ff */
[----:B------:R-:W-:Y:S02]  /*258b0*/  PRMT R9, R6, 0x3340, R2 ;  /* 0x0000334006097816 */ /* 0x000fe40000000002 */
[----:B------:R-:W-:Y:S02]  /*258c0*/  LOP3.LUT R6, R20, 0xffff, RZ, 0xc0, !PT ;  /* 0x0000ffff14067812 */ /* 0x000fe400078ec0ff */
[----:B------:R-:W-:Y:S02]  /*258d0*/  LOP3.LUT R2, R19, 0xffff, RZ, 0xc0, !PT ;  /* 0x0000ffff13027812 */ /* 0x000fe400078ec0ff */
[----:B------:R-:W-:Y:S02]  /*258e0*/  LOP3.LUT R8, R18, 0xffff, RZ, 0xc0, !PT ;  /* 0x0000ffff12087812 */ /* 0x000fe400078ec0ff */
[----:B------:R-:W-:Y:S02]  /*258f0*/  PRMT R10, R6, 0x3340, R2 ;  /* 0x00003340060a7816 */ /* 0x000fe40000000002 */
[----:B------:R-:W-:-:S02]  /*25900*/  LOP3.LUT R6, R16, 0xffff, RZ, 0xc0, !PT ;  /* 0x0000ffff10067812 */ /* 0x000fc400078ec0ff */
[----:B------:R-:W-:Y:S02]  /*25910*/  LOP3.LUT R2, R15, 0xffff, RZ, 0xc0, !PT ;  /* 0x0000ffff0f027812 */ /* 0x000fe400078ec0ff */
[----:B------:R-:W-:Y:S02]  /*25920*/  PRMT R7, R8, 0x3340, R7 ;  /* 0x0000334008077816 */ /* 0x000fe40000000007 */
[----:B------:R-:W-:Y:S02]  /*25930*/  PRMT R2, R6, 0x3340, R2 ;  /* 0x0000334006027816 */ /* 0x000fe40000000002 */
[----:B------:R-:W-:Y:S01]  /*25940*/  PRMT R10, R11, 0x5410, R10 ;  /* 0x000054100b0a7816 */ /* 0x000fe2000000000a */
[----:B----4-:R-:W-:Y:S01]  /*25950*/  @!P0 IMAD.MOV.U32 R6, RZ, RZ, R139 ;  /* 0x000000ffff068224 */ /* 0x010fe200078e008b */
[----:B------:R-:W-:Y:S02]  /*25960*/  PRMT R11, R7, 0x5410, R2 ;  /* 0x00005410070b7816 */ /* 0x000fe40000000002 */
[----:B------:R-:W-:-:S02]  /*25970*/  PRMT R119, RZ, 0x7610, R119 ;  /* 0x00007610ff777816 */ /* 0x000fc40000000077 */
[----:B------:R-:W-:Y:S02]  /*25980*/  PRMT R118, RZ, 0x7610, R118 ;  /* 0x00007610ff767816 */ /* 0x000fe40000000076 */
[----:B------:R-:W-:Y:S02]  /*25990*/  PRMT R117, RZ, 0x7610, R117 ;  /* 0x00007610ff757816 */ /* 0x000fe40000000075 */
[----:B------:R-:W-:Y:S02]  /*259a0*/  PRMT R116, RZ, 0x7610, R116 ;  /* 0x00007610ff747816 */ /* 0x000fe40000000074 */
[----:B------:R-:W-:Y:S01]  /*259b0*/  PRMT R115, RZ, 0x7610, R115 ;  /* 0x00007610ff737816 */ /* 0x000fe20000000073 */
[----:B---3--:R-:W-:-:S05]  /*259c0*/  @!P0 IMAD.MOV.U32 R7, RZ, RZ, R17 ;  /* 0x000000ffff078224 */ /* 0x008fca00078e0011 */
[----:B------:R0:W3:Y:S02]  /*259d0*/  @!P0 LDG.E.U8 R119, desc[UR56][R6.64] ;  /* 0x0000003806778981 */ /* 0x0000e4000c1e1100 */
[----:B0-----:R-:W-:Y:S02]  /*259e0*/  @!P0 IMAD.MOV.U32 R6, RZ, RZ, R134 ;  /* 0x000000ffff068224 */ /* 0x001fe400078e0086 */
[----:B------:R-:W-:-:S05]  /*259f0*/  @!P0 IMAD.MOV.U32 R7, RZ, RZ, R138 ;  /* 0x000000ffff078224 */ /* 0x000fca00078e008a */
[----:B------:R0:W4:Y:S02]  /*25a00*/  @!P0 LDG.E.U8 R118, desc[UR56][R6.64] ;  /* 0x0000003806768981 */ /* 0x000124000c1e1100 */
[----:B0-----:R-:W-:Y:S02]  /*25a10*/  @!P0 IMAD.MOV.U32 R6, RZ, RZ, R122 ;  /* 0x000000ffff068224 */ /* 0x001fe400078e007a */
[----:B------:R-:W-:Y:S01]  /*25a20*/  @!P0 IMAD.MOV.U32 R7, RZ, RZ, R133 ;  /* 0x000000ffff078224 */ /* 0x000fe200078e0085 */
[----:B------:R-:W-:Y:S01]  /*25a30*/  PRMT R114, RZ, 0x7610, R114 ;  /* 0x00007610ff727816 */ /* 0x000fe20000000072 */
[----:B------:R-:W3:Y:S04]  /*25a40*/  LDL R122, [R1+0x122c] ;  /* 0x00122c00017a7983 */ /* 0x000ee80000100800 */
[----:B------:R0:W4:Y:S01]  /*25a50*/  @!P0 LDG.E.U8 R117, desc[UR56][R6.64] ;  /* 0x0000003806758981 */ /* 0x000122000c1e1100 */
[----:B------:R-:W-:-:S02]  /*25a60*/  PRMT R8, R158, 0x5410, R155 ;  /* 0x000054109e087816 */ /* 0x000fc4000000009b */
[----:B------:R-:W-:Y:S01]  /*25a70*/  PRMT R9, R154, 0x5410, R9 ;  /* 0x000054109a097816 */ /* 0x000fe20000000009 */
[----:B------:R-:W4:Y:S01]  /*25a80*/  LDL R133, [R1+0xb40] ;  /* 0x000b400001857983 */ /* 0x000f220000100800 */
[----:B0-----:R-:W-:Y:S02]  /*25a90*/  @!P0 IMAD.MOV.U32 R6, RZ, RZ, R38 ;  /* 0x000000ffff068224 */ /* 0x001fe400078e0026 */
[----:B------:R-:W-:Y:S01]  /*25aa0*/  @!P0 IMAD.MOV.U32 R7, RZ, RZ, R46 ;  /* 0x000000ffff078224 */ /* 0x000fe200078e002e */
[----:B------:R0:W-:Y:S04]  /*25ab0*/  STS.128 [R123+UR58], R8 ;  /* 0x000000087b007988 */ /* 0x0001e80008000c3a */
[----:B------:R1:W4:Y:S01]  /*25ac0*/  @!P0 LDG.E.U8 R116, desc[UR56][R6.64] ;  /* 0x0000003806748981 */ /* 0x000322000c1e1100 */
[----:B------:R-:W-:-:S03]  /*25ad0*/  LOP3.LUT R2, R215, 0xffff, RZ, 0xc0, !PT ;  /* 0x0000ffffd7027812 */ /* 0x000fc600078ec0ff */
[----:B------:R-:W3:Y:S04]  /*25ae0*/  LDL R46, [R1+0x1230] ;  /* 0x00123000012e7983 */ /* 0x000ee80000100800 */
[----:B------:R-:W4:Y:S01]  /*25af0*/  LDL R38, [R1+0x11ec] ;  /* 0x0011ec0001267983 */ /* 0x000f220000100800 */
[----:B-1----:R-:W-:Y:S02]  /*25b00*/  @!P0 IMAD.MOV.U32 R6, RZ, RZ, R35 ;  /* 0x000000ffff068224 */ /* 0x002fe400078e0023 */
[----:B------:R-:W-:Y:S01]  /*25b10*/  @!P0 IMAD.MOV.U32 R7, RZ, RZ, R37 ;  /* 0x000000ffff078224 */ /* 0x000fe200078e0025 */
[----:B0-----:R-:W-:Y:S01]  /*25b20*/  LOP3.LUT R8, R233, 0xffff, RZ, 0xc0, !PT ;  /* 0x0000ffffe9087812 */ /* 0x001fe200078ec0ff */
[----:B------:R-:W4:Y:S04]  /*25b30*/  LDL R37, [R1+0x11f0] ;  /* 0x0011f00001257983 */ /* 0x000f280000100800 */
[----:B------:R2:W4:Y:S04]  /*25b40*/  @!P0 LDG.E.U8 R115, desc[UR56][R6.64] ;  /* 0x0000003806738981 */ /* 0x000528000c1e1100 */
[----:B------:R-:W4:Y:S01]  /*25b50*/  LDL R35, [R1+0x11ac] ;  /* 0x0011ac0001237983 */ /* 0x000f220000100800 */
[----:B--2---:R-:W-:-:S02]  /*25b60*/  @!P0 IMAD.MOV.U32 R6, RZ, RZ, R25 ;  /* 0x000000ffff068224 */ /* 0x004fc400078e0019 */
[----:B------:R-:W-:Y:S01]  /*25b70*/  @!P0 IMAD.MOV.U32 R7, RZ, RZ, R26 ;  /* 0x000000ffff078224 */ /* 0x000fe200078e001a */
[----:B------:R-:W2:Y:S04]  /*25b80*/  LDL R25, [R1+0x1270] ;  /* 0x0012700001197983 */ /* 0x000ea80000100800 */
[----:B------:R-:W3:Y:S04]  /*25b90*/  LDL R26, [R1+0x126c] ;  /* 0x00126c00011a7983 */ /* 0x000ee80000100800 */
[----:B------:R0:W4:Y:S02]  /*25ba0*/  @!P0 LDG.E.U8 R114, desc[UR56][R6.64] ;  /* 0x0000003806728981 */ /* 0x000124000c1e1100 */
[----:B0-----:R-:W-:-:S02]  /*25bb0*/  LOP3.LUT R7, R227, 0xffff, RZ, 0xc0, !PT ;  /* 0x0000ffffe3077812 */ /* 0x001fc400078ec0ff */
[----:B------:R-:W-:Y:S02]  /*25bc0*/  LOP3.LUT R6, R221, 0xffff, RZ, 0xc0, !PT ;  /* 0x0000ffffdd067812 */ /* 0x000fe400078ec0ff */
[----:B------:R-:W-:Y:S02]  /*25bd0*/  PRMT R17, R8, 0x3340, R7 ;  /* 0x0000334008117816 */ /* 0x000fe40000000007 */
[----:B------:R-:W-:Y:S02]  /*25be0*/  PRMT R16, R6, 0x3340, R2 ;  /* 0x0000334006107816 */ /* 0x000fe40000000002 */
[----:B------:R-:W-:Y:S02]  /*25bf0*/  LOP3.LUT R8, R210, 0xffff, RZ, 0xc0, !PT ;  /* 0x0000ffffd2087812 */ /* 0x000fe400078ec0ff */
[----:B------:R-:W-:Y:S02]  /*25c00*/  LOP3.LUT R7, R205, 0xffff, RZ, 0xc0, !PT ;  /* 0x0000ffffcd077812 */ /* 0x000fe400078ec0ff */
[----:B------:R-:W-:-:S02]  /*25c10*/  LOP3.LUT R6, R200, 0xffff, RZ, 0xc0, !PT ;  /* 0x0000ffffc8067812 */ /* 0x000fc400078ec0ff */
        /* <DEDUP_REMOVED lines=14> */
[----:B------:R-:W-:Y:S01]  /*25d00*/  PRMT R7, R8, 0x3340, R7 ;  /* 0x0000334008077816 */ /* 0x000fe20000000007 */
[----:B------:R-:W4:Y:S01]  /*25d10*/  LDL R15, [R1+0x11b0] ;  /* 0x0011b000010f7983 */ /* 0x000f220000100800 */
[----:B------:R-:W-:Y:S02]  /*25d20*/  PRMT R2, R6, 0x3340, R2 ;  /* 0x0000334006027816 */ /* 0x000fe40000000002 */
[----:B------:R-:W-:Y:S02]  /*25d30*/  PRMT R10, R11, 0x5410, R10 ;  /* 0x000054100b0a7816 */ /* 0x000fe4000000000a */
[----:B------:R-:W-:-:S02]  /*25d40*/  PRMT R11, R7, 0x5410, R2 ;  /* 0x00005410070b7816 */ /* 0x000fc40000000002 */
[----:B------:R-:W-:Y:S01]  /*25d50*/  PRMT R8, R17, 0x5410, R16 ;  /* 0x0000541011087816 */ /* 0x000fe20000000010 */
[----:B------:R-:W4:Y:S04]  /*25d60*/  LDL R2, [R1+0x10f0] ;  /* 0x0010f00001027983 */ /* 0x000f280000100800 */
[----:B------:R-:W4:Y:S04]  /*25d70*/  LDL R17, [R1+0x112c] ;  /* 0x00112c0001117983 */ /* 0x000f280000100800 */
[----:B------:R-:W4:Y:S04]  /*25d80*/  LDL R16, [R1+0x1130] ;  /* 0x0011300001107983 */ /* 0x000f280000100800 */
[----:B------:R0:W-:Y:S04]  /*25d90*/  STS.128 [R123+UR58+0x4000], R8 ;  /* 0x004000087b007988 */ /* 0x0001e80008000c3a */
[----:B0-----:R-:W4:Y:S01]  /*25da0*/  LDL R8, [R1+0x10ec] ;  /* 0x0010ec0001087983 */ /* 0x001f220000100800 */
[----:B------:R-:W-:-:S02]  /*25db0*/  PRMT R113, RZ, 0x7610, R113 ;  /* 0x00007610ff717816 */ /* 0x000fc40000000071 */
[----:B------:R-:W-:Y:S01]  /*25dc0*/  PRMT R112, RZ, 0x7610, R112 ;  /* 0x00007610ff707816 */ /* 0x000fe20000000070 */
[----:B------:R-:W4:Y:S01]  /*25dd0*/  LDL R11, [R1+0x10b0] ;  /* 0x0010b000010b7983 */ /* 0x000f220000100800 */
[----:B------:R-:W-:Y:S02]  /*25de0*/  PRMT R111, RZ, 0x7610, R111 ;  /* 0x00007610ff6f7816 */ /* 0x000fe4000000006f */
[----:B------:R-:W-:Y:S01]  /*25df0*/  PRMT R110, RZ, 0x7610, R110 ;  /* 0x00007610ff6e7816 */ /* 0x000fe2000000006e */
[----:B------:R-:W4:Y:S01]  /*25e00*/  LDL R10, [R1+0x106c] ;  /* 0x00106c00010a7983 */ /* 0x000f220000100800 */
[----:B------:R-:W-:Y:S02]  /*25e10*/  PRMT R109, RZ, 0x7610, R109 ;  /* 0x00007610ff6d7816 */ /* 0x000fe4000000006d */
[----:B------:R-:W-:Y:S01]  /*25e20*/  PRMT R108, RZ, 0x7610, R108 ;  /* 0x00007610ff6c7816 */ /* 0x000fe2000000006c */
[----:B------:R-:W4:Y:S01]  /*25e30*/  LDL R9, [R1+0x1070] ;  /* 0x0010700001097983 */ /* 0x000f220000100800 */
[----:B------:R-:W-:-:S02]  /*25e40*/  PRMT R107, RZ, 0x7610, R107 ;  /* 0x00007610ff6b7816 */ /* 0x000fc4000000006b */
[----:B------:R-:W-:Y:S01]  /*25e50*/  PRMT R106, RZ, 0x7610, R106 ;  /* 0x00007610ff6a7816 */ /* 0x000fe2000000006a */
[----:B------:R-:W4:Y:S01]  /*25e60*/  LDL R123, [R1+0x18cc] ;  /* 0x0018cc00017b7983 */ /* 0x000f220000100800 */
[----:B--2---:R-:W-:-:S03]  /*25e70*/  @!P0 IMAD.MOV.U32 R6, RZ, RZ, R25 ;  /* 0x000000ffff068224 */ /* 0x004fc600078e0019 */
[----:B------:R-:W2:Y:S01]  /*25e80*/  LDL R25, [R1+0x1170] ;  /* 0x0011700001197983 */ /* 0x000ea20000100800 */
[----:B---3--:R-:W-:-:S03]  /*25e90*/  @!P0 IMAD.MOV.U32 R7, RZ, RZ, R26 ;  /* 0x000000ffff078224 */ /* 0x008fc600078e001a */
[----:B------:R-:W3:Y:S04]  /*25ea0*/  LDL R26, [R1+0x116c] ;  /* 0x00116c00011a7983 */ /* 0x000ee80000100800 */
[----:B------:R0:W3:Y:S02]  /*25eb0*/  @!P0 LDG.E.U8 R113, desc[UR56][R6.64] ;  /* 0x0000003806718981 */ /* 0x0000e4000c1e1100 */
[----:B0-----:R-:W-:Y:S02]  /*25ec0*/  @!P0 IMAD.MOV.U32 R6, RZ, RZ, R46 ;  /* 0x000000ffff068224 */ /* 0x001fe400078e002e */
[----:B------:R-:W-:Y:S01]  /*25ed0*/  @!P0 IMAD.MOV.U32 R7, RZ, RZ, R122 ;  /* 0x000000ffff078224 */ /* 0x000fe200078e007a */
[----:B------:R-:W-:Y:S01]  /*25ee0*/  PRMT R105, RZ, 0x7610, R105 ;  /* 0x00007610ff697816 */ /* 0x000fe20000000069 */
[----:B------:R-:W3:Y:S04]  /*25ef0*/  LDL R122, [R1+0xb00] ;  /* 0x000b0000017a7983 */ /* 0x000ee80000100800 */
[----:B------:R4:W3:Y:S02]  /*25f00*/  @!P0 LDG.E.U8 R112, desc[UR56][R6.64] ;  /* 0x0000003806708981 */ /* 0x0008e4000c1e1100 */
[----:B----4-:R-:W-:-:S02]  /*25f10*/  @!P0 IMAD.MOV.U32 R6, RZ, RZ, R37 ;  /* 0x000000ffff068224 */ /* 0x010fc400078e0025 */
[----:B------:R-:W-:Y:S01]  /*25f20*/  @!P0 IMAD.MOV.U32 R7, RZ, RZ, R38 ;  /* 0x000000ffff078224 */ /* 0x000fe200078e0026 */
[----:B------:R-:W4:Y:S04]  /*25f30*/  LDL R37, [R1+0xfec] ;  /* 0x000fec0001257983 */ /* 0x000f280000100800 */
[----:B------:R0:W4:Y:S01]  /*25f40*/  @!P0 LDG.E.U8 R111, desc[UR56][R6.64] ;  /* 0x00000038066f8981 */ /* 0x000122000c1e1100 */
[----:B------:R-:W-:Y:S02]  /*25f50*/  PRMT R104, RZ, 0x7610, R104 ;  /* 0x00007610ff687816 */ /* 0x000fe40000000068 */
[----:B------:R-:W-:Y:S01]  /*25f60*/  PRMT R103, RZ, 0x7610, R103 ;  /* 0x00007610ff677816 */ /* 0x000fe20000000067 */
[----:B------:R-:W4:Y:S01]  /*25f70*/  LDL R38, [R1+0xb04] ;  /* 0x000b040001267983 */ /* 0x000f220000100800 */
[----:B0-----:R-:W-:-:S03]  /*25f80*/  @!P0 IMAD.MOV.U32 R7, RZ, RZ, R35 ;  /* 0x000000ffff078224 */ /* 0x001fc600078e0023 */
[----:B------:R-:W4:Y:S01]  /*25f90*/  LDL R35, [R1+0xff0] ;  /* 0x000ff00001237983 */ /* 0x000f220000100800 */
[----:B------:R-:W-:-:S03]  /*25fa0*/  @!P0 IMAD.MOV.U32 R6, RZ, RZ, R15 ;  /* 0x000000ffff068224 */ /* 0x000fc600078e000f */
[----:B------:R-:W4:Y:S04]  /*25fb0*/  LDL R15, [R1+0x10ac] ;  /* 0x0010ac00010f7983 */ /* 0x000f280000100800 */
[----:B------:R2:W4:Y:S02]  /*25fc0*/  @!P0 LDG.E.U8 R110, desc[UR56][R6.64] ;  /* 0x00000038066e8981 */ /* 0x000524000c1e1100 */
[----:B--2---:R-:W-:Y:S02]  /*25fd0*/  @!P0 IMAD.MOV.U32 R6, RZ, RZ, R25 ;  /* 0x000000ffff068224 */ /* 0x004fe400078e0019 */
[----:B------:R-:W2:Y:S01]  /*25fe0*/  LDL R25, [R1+0xc84] ;  /* 0x000c840001197983 */ /* 0x000ea20000100800 */
[----:B---3--:R-:W-:-:S03]  /*25ff0*/  @!P0 IMAD.MOV.U32 R7, RZ, RZ, R26 ;  /* 0x000000ffff078224 */ /* 0x008fc600078e001a */
[----:B------:R-:W3:Y:S04]  /*26000*/  LDL R26, [R1+0xc80] ;  /* 0x000c8000011a7983 */ /* 0x000ee80000100800 */
[----:B------:R0:W3:Y:S02]  /*26010*/  @!P0 LDG.E.U8 R109, desc[UR56][R6.64] ;  /* 0x00000038066d8981 */ /* 0x0000e4000c1e1100 */
[----:B0-----:R-:W-:Y:S02]  /*26020*/  @!P0 IMAD.MOV.U32 R6, RZ, RZ, R16 ;  /* 0x000000ffff068224 */ /* 0x001fe400078e0010 */
[----:B------:R-:W-:Y:S01]  /*26030*/  @!P0 IMAD.MOV.U32 R7, RZ, RZ, R17 ;  /* 0x000000ffff078224 */ /* 0x000fe200078e0011 */
[----:B------:R-:W3:Y:S04]  /*26040*/  LDL R16, [R1+0xc44] ;  /* 0x000c440001107983 */ /* 0x000ee80000100800 */
[----:B------:R0:W3:Y:S04]  /*26050*/  @!P0 LDG.E.U8 R108, desc[UR56][R6.64] ;  /* 0x00000038066c8981 */ /* 0x0000e8000c1e1100 */
[----:B------:R-:W3:Y:S01]  /*26060*/  LDL R17, [R1+0xc40] ;  /* 0x000c400001117983 */ /* 0x000ee20000100800 */
[----:B0-----:R-:W-:-:S02]  /*26070*/  @!P0 IMAD.MOV.U32 R6, RZ, RZ, R2 ;  /* 0x000000ffff068224 */ /* 0x001fc400078e0002 */
[----:B------:R-:W-:Y:S01]  /*26080*/  @!P0 IMAD.MOV.U32 R7, RZ, RZ, R8 ;  /* 0x000000ffff078224 */ /* 0x000fe200078e0008 */
[----:B------:R-:W2:Y:S04]  /*26090*/  LDL R2, [R1+0x1030] ;  /* 0x0010300001027983 */ /* 0x000ea80000100800 */
[----:B------:R-:W3:Y:S04]  /*260a0*/  LDL R8, [R1+0x102c] ;  /* 0x00102c0001087983 */ /* 0x000ee80000100800 */
[----:B------:R0:W3:Y:S02]  /*260b0*/  @!P0 LDG.E.U8 R107, desc[UR56][R6.64] ;  /* 0x00000038066b8981 */ /* 0x0000e4000c1e1100 */
[----:B0-----:R-:W-:-:S02]  /*260c0*/  @!P0 IMAD.MOV.U32 R6, RZ, RZ, R11 ;  /* 0x000000ffff068224 */ /* 0x001fc400078e000b */
[----:B------:R-:W3:Y:S01]  /*260d0*/  LDL R11, [R1+0xc04] ;  /* 0x000c0400010b7983 */ /* 0x000ee20000100800 */
[----:B----4-:R-:W-:-:S03]  /*260e0*/  @!P0 IMAD.MOV.U32 R7, RZ, RZ, R15 ;  /* 0x000000ffff078224 */ /* 0x010fc600078e000f */
[----:B------:R-:W4:Y:S04]  /*260f0*/  LDL R15, [R1+0xc00] ;  /* 0x000c0000010f7983 */ /* 0x000f280000100800 */
[----:B------:R0:W4:Y:S02]  /*26100*/  @!P0 LDG.E.U8 R106, desc[UR56][R6.64] ;  /* 0x00000038066a8981 */ /* 0x000124000c1e1100 */
[----:B0-----:R-:W-:Y:S02]  /*26110*/  @!P0 IMAD.MOV.U32 R6, RZ, RZ, R9 ;  /* 0x000000ffff068224 */ /* 0x001fe400078e0009 */
[----:B------:R-:W-:Y:S01]  /*26120*/  @!P0 IMAD.MOV.U32 R7, RZ, RZ, R10 ;  /* 0x000000ffff078224 */ /* 0x000fe200078e000a */
[----:B------:R-:W4:Y:S04]  /*26130*/  LDL R9, [R1+0xbc4] ;  /* 0x000bc40001097983 */ /* 0x000f280000100800 */
[----:B------:R-:W4:Y:S04]  /*26140*/  LDL R10, [R1+0xbc0] ;  /* 0x000bc000010a7983 */ /* 0x000f280000100800 */
[----:B------:R2:W4:Y:S02]  /*26150*/  @!P0 LDG.E.U8 R105, desc[UR56][R6.64] ;  /* 0x0000003806698981 */ /* 0x000524000c1e1100 */
[----:B--2---:R-:W-:-:S02]  /*26160*/  @!P0 IMAD.MOV.U32 R6, RZ, RZ, R2 ;  /* 0x000000ffff068224 */ /* 0x004fc400078e0002 */
[----:B------:R-:W2:Y:S01]  /*26170*/  LDL R2, [R1+0xb84] ;  /* 0x000b840001027983 */ /* 0x000ea20000100800 */
[----:B---3--:R-:W-:-:S03]  /*26180*/  @!P0 IMAD.MOV.U32 R7, RZ, RZ, R8 ;  /* 0x000000ffff078224 */ /* 0x008fc600078e0008 */
[----:B------:R-:W3:Y:S04]  /*26190*/  LDL R8, [R1+0xb80] ;  /* 0x000b800001087983 */ /* 0x000ee80000100800 */
[----:B------:R0:W3:Y:S01]  /*261a0*/  @!P0 LDG.E.U8 R104, desc[UR56][R6.64] ;  /* 0x0000003806688981 */ /* 0x0000e2000c1e1100 */
[----:B------:R-:W-:Y:S01]  /*261b0*/  PRMT R102, RZ, 0x7610, R102 ;  /* 0x00007610ff667816 */ /* 0x000fe20000000066 */
[----:B0-----:R-:W-:Y:S02]  /*261c0*/  @!P0 IMAD.MOV.U32 R6, RZ, RZ, R35 ;  /* 0x000000ffff068224 */ /* 0x001fe400078e0023 */
[----:B------:R-:W-:Y:S01]  /*261d0*/  @!P0 IMAD.MOV.U32 R7, RZ, RZ, R37 ;  /* 0x000000ffff078224 */ /* 0x000fe200078e0025 */
[----:B------:R-:W-:Y:S01]  /*261e0*/  PRMT R101, RZ, 0x7610, R101 ;  /* 0x00007610ff657816 */ /* 0x000fe20000000065 */
[----:B------:R-:W3:Y:S04]  /*261f0*/  LDL R37, [R1+0xac0] ;  /* 0x000ac00001257983 */ /* 0x000ee80000100800 */
[----:B------:R0:W3:Y:S01]  /*26200*/  @!P0 LDG.E.U8 R103, desc[UR56][R6.64] ;  /* 0x0000003806678981 */ /* 0x0000e2000c1e1100 */
[----:B------:R-:W-:-:S03]  /*26210*/  PRMT R100, RZ, 0x7610, R100 ;  /* 0x00007610ff647816 */ /* 0x000fc60000000064 */
[----:B------:R-:W3:Y:S01]  /*26220*/  LDL R35, [R1+0xa80] ;  /* 0x000a800001237983 */ /* 0x000ee20000100800 */
[----:B0-----:R-:W-:Y:S02]  /*26230*/  @!P0 IMAD.MOV.U32 R6, RZ, RZ, R25 ;  /* 0x000000ffff068224 */ /* 0x001fe400078e0019 */
[----:B------:R-:W-:Y:S01]  /*26240*/  @!P0 IMAD.MOV.U32 R7, RZ, RZ, R26 ;  /* 0x000000ffff078224 */ /* 0x000fe200078e001a */
[----:B------:R-:W3:Y:S04]  /*26250*/  LDL R25, [R1+0xac4] ;  /* 0x000ac40001197983 */ /* 0x000ee80000100800 */
[----:B------:R0:W3:Y:S04]  /*26260*/  @!P0 LDG.E.U8 R102, desc[UR56][R6.64] ;  /* 0x0000003806668981 */ /* 0x0000e8000c1e1100 */
[----:B------:R-:W3:Y:S01]  /*26270*/  LDL R26, [R1+0xa84] ;  /* 0x000a8400011a7983 */ /* 0x000ee20000100800 */
[----:B------:R-:W-:-:S03]  /*26280*/  PRMT R99, RZ, 0x7610, R99 ;  /* 0x00007610ff637816 */ /* 0x000fc60000000063 */
[----:B------:R-:W3:Y:S01]  /*26290*/  LDL.LU R46, [R1+0xb44] ;  /* 0x000b4400012e7983 */ /* 0x000ee20000300800 */
[----:B0-----:R-:W-:Y:S02]  /*262a0*/  @!P0 IMAD.MOV.U32 R6, RZ, RZ, R16 ;  /* 0x000000ffff068224 */ /* 0x001fe400078e0010 */
[----:B------:R-:W-:-:S05]  /*262b0*/  @!P0 IMAD.MOV.U32 R7, RZ, RZ, R17 ;  /* 0x000000ffff078224 */ /* 0x000fca00078e0011 */
[----:B------:R0:W3:Y:S02]  /*262c0*/  @!P0 LDG.E.U8 R101, desc[UR56][R6.64] ;  /* 0x0000003806658981 */ /* 0x0000e4000c1e1100 */
[----:B0-----:R-:W-:Y:S02]  /*262d0*/  @!P0 IMAD.MOV.U32 R6, RZ, RZ, R11 ;  /* 0x000000ffff068224 */ /* 0x001fe400078e000b */
[----:B----4-:R-:W-:-:S05]  /*262e0*/  @!P0 IMAD.MOV.U32 R7, RZ, RZ, R15 ;  /* 0x000000ffff078224 */ /* 0x010fca00078e000f */
[----:B------:R0:W4:Y:S01]  /*262f0*/  @!P0 LDG.E.U8 R100, desc[UR56][R6.64] ;  /* 0x0000003806648981 */ /* 0x000122000c1e1100 */
[----:B------:R-:W-:Y:S01]  /*26300*/  PRMT R98, RZ, 0x7610, R98 ;  /* 0x00007610ff627816 */ /* 0x000fe20000000062 */
[----:B0-----:R-:W-:Y:S02]  /*26310*/  @!P0 IMAD.MOV.U32 R6, RZ, RZ, R9 ;  /* 0x000000ffff068224 */ /* 0x001fe400078e0009 */
[----:B------:R-:W-:-:S05]  /*26320*/  @!P0 IMAD.MOV.U32 R7, RZ, RZ, R10 ;  /* 0x000000ffff078224 */ /* 0x000fca00078e000a */
[----:B------:R2:W4:Y:S02]  /*26330*/  @!P0 LDG.E.U8 R99, desc[UR56][R6.64] ;  /* 0x0000003806638981 */ /* 0x000524000c1e1100 */
[----:B--2---:R-:W-:Y:S02]  /*26340*/  @!P0 IMAD.MOV.U32 R6, RZ, RZ, R2 ;  /* 0x000000ffff068224 */ /* 0x004fe400078e0002 */
[----:B---3--:R-:W-:Y:S01]  /*26350*/  @!P0 IMAD.MOV.U32 R7, RZ, RZ, R8 ;  /* 0x000000ffff078224 */ /* 0x008fe200078e0008 */
[----:B------:R-:W-:Y:S02]  /*26360*/  LOP3.LUT R8, R214, 0xffff, RZ, 0xc0, !PT ;  /* 0x0000ffffd6087812 */ /* 0x000fe400078ec0ff */
[----:B------:R-:W-:Y:S02]  /*26370*/  LOP3.LUT R2, R199, 0xffff, RZ, 0xc0, !PT ;  /* 0x0000ffffc7027812 */ /* 0x000fe400078ec0ff */
[----:B------:R0:W2:Y:S02]  /*26380*/  @!P0 LDG.E.U8 R98, desc[UR56][R6.64] ;  /* 0x0000003806628981 */ /* 0x0000a4000c1e1100 */
        /* <DEDUP_REMOVED lines=22> */
[----:B------:R-:W-:Y:S02]  /*264f0*/  PRMT R10, R11, 0x5410, R10 ;  /* 0x000054100b0a7816 */ /* 0x000fe4000000000a */
[----:B------:R-:W-:Y:S02]  /*26500*/  PRMT R8, R17, 0x5410, R16 ;  /* 0x0000541011087816 */ /* 0x000fe40000000010 */
[----:B------:R-:W-:-:S02]  /*26510*/  PRMT R9, R15, 0x5410, R9 ;  /* 0x000054100f097816 */ /* 0x000fc40000000009 */
[----:B------:R-:W-:Y:S02]  /*26520*/  PRMT R11, R7, 0x5410, R2 ;  /* 0x00005410070b7816 */ /* 0x000fe40000000002 */
[----:B------:R-:W3:Y:S04]  /*26530*/  LDL R2, [R1+0xa44] ;  /* 0x000a440001027983 */ /* 0x000ee80000100800 */
[----:B------:R0:W-:Y:S04]  /*26540*/  STS.128 [R123+UR58], R8 ;  /* 0x000000087b007988 */ /* 0x0001e80008000c3a */
[----:B0-----:R-:W4:Y:S01]  /*26550*/  LDL R8, [R1+0xa40] ;  /* 0x000a400001087983 */ /* 0x001f220000100800 */
[----:B------:R-:W-:Y:S01]  /*26560*/  PRMT R97, RZ, 0x7610, R97 ;  /* 0x00007610ff617816 */ /* 0x000fe20000000061 */
[----:B------:R-:W-:-:S02]  /*26570*/  @!P0 IMAD.MOV.U32 R6, RZ, RZ, R46 ;  /* 0x000000ffff068224 */ /* 0x000fc400078e002e */
[----:B------:R-:W-:Y:S01]  /*26580*/  @!P0 IMAD.MOV.U32 R7, RZ, RZ, R133 ;  /* 0x000000ffff078224 */ /* 0x000fe200078e0085 */
[----:B------:R-:W-:-:S04]  /*26590*/  PRMT R96, RZ, 0x7610, R96 ;  /* 0x00007610ff607816 */ /* 0x000fc80000000060 */
[----:B------:R0:W2:Y:S02]  /*265a0*/  @!P0 LDG.E.U8 R97, desc[UR56][R6.64] ;  /* 0x0000003806618981 */ /* 0x0000a4000c1e1100 */
[----:B0-----:R-:W-:Y:S02]  /*265b0*/  @!P0 IMAD.MOV.U32 R6, RZ, RZ, R38 ;  /* 0x000000ffff068224 */ /* 0x001fe400078e0026 */
[----:B------:R-:W-:-:S05]  /*265c0*/  @!P0 IMAD.MOV.U32 R7, RZ, RZ, R122 ;  /* 0x000000ffff078224 */ /* 0x000fca00078e007a */
[----:B------:R0:W2:Y:S02]  /*265d0*/  @!P0 LDG.E.U8 R96, desc[UR56][R6.64] ;  /* 0x0000003806608981 */ /* 0x0000a4000c1e1100 */
[----:B0-----:R-:W-:Y:S02]  /*265e0*/  @!P0 IMAD.MOV.U32 R6, RZ, RZ, R25 ;  /* 0x000000ffff068224 */ /* 0x001fe400078e0019 */
[----:B------:R-:W2:Y:S04]  /*265f0*/  LDL.LU R25, [R1+0x940] ;  /* 0x0009400001197983 */ /* 0x000ea80000300800 */
[----:B------:R-:W2:Y:S04]  /*26600*/  LDL R17, [R1+0xa00] ;  /* 0x000a000001117983 */ /* 0x000ea80000100800 */
[----:B------:R-:W2:Y:S04]  /*26610*/  LDL R16, [R1+0xa04] ;  /* 0x000a040001107983 */ /* 0x000ea80000100800 */
[----:B------:R-:W2:Y:S04]  /*26620*/  LDL R15, [R1+0x9c0] ;  /* 0x0009c000010f7983 */ /* 0x000ea80000100800 */
[----:B------:R-:W2:Y:S04]  /*26630*/  LDL R11, [R1+0x9c4] ;  /* 0x0009c400010b7983 */ /* 0x000ea80000100800 */
[----:B------:R-:W2:Y:S04]  /*26640*/  LDL R10, [R1+0x980] ;  /* 0x00098000010a7983 */ /* 0x000ea80000100800 */
[----:B------:R-:W2:Y:S01]  /*26650*/  LDL R9, [R1+0x984] ;  /* 0x0009840001097983 */ /* 0x000ea20000100800 */
[----:B------:R-:W-:Y:S01]  /*26660*/  PRMT R95, RZ, 0x7610, R95 ;  /* 0x00007610ff5f7816 */ /* 0x000fe2000000005f */
[----:B------:R-:W-:-:S02]  /*26670*/  @!P0 IMAD.MOV.U32 R7, RZ, RZ, R37 ;  /* 0x000000ffff078224 */ /* 0x000fc400078e0025 */
[----:B------:R-:W2:Y:S01]  /*26680*/  LDL.LU R38, [R1+0x944] ;  /* 0x0009440001267983 */ /* 0x000ea20000300800 */
[----:B------:R-:W-:-:S03]  /*26690*/  PRMT R94, RZ, 0x7610, R94 ;  /* 0x00007610ff5e7816 */ /* 0x000fc6000000005e */
[----:B------:R0:W2:Y:S04]  /*266a0*/  @!P0 LDG.E.U8 R95, desc[UR56][R6.64] ;  /* 0x00000038065f8981 */ /* 0x0000a8000c1e1100 */
[----:B------:R-:W2:Y:S01]  /*266b0*/  LDL.LU R37, [R1+0x900] ;  /* 0x0009000001257983 */ /* 0x000ea20000300800 */
[----:B0-----:R-:W-:Y:S02]  /*266c0*/  @!P0 IMAD.MOV.U32 R6, RZ, RZ, R26 ;  /* 0x000000ffff068224 */ /* 0x001fe400078e001a */
[----:B------:R-:W-:Y:S02]  /*266d0*/  @!P0 IMAD.MOV.U32 R7, RZ, RZ, R35 ;  /* 0x000000ffff078224 */ /* 0x000fe400078e0023 */
[----:B------:R-:W2:Y:S04]  /*266e0*/  LDL.LU R35, [R1+0x904] ;  /* 0x0009040001237983 */ /* 0x000ea80000300800 */
[----:B------:R3:W2:Y:S01]  /*266f0*/  @!P0 LDG.E.U8 R94, desc[UR56][R6.64] ;  /* 0x00000038065e8981 */ /* 0x0006a2000c1e1100 */
[----:B------:R-:W-:-:S02]  /*26700*/  PRMT R93, RZ, 0x7610, R93 ;  /* 0x00007610ff5d7816 */ /* 0x000fc4000000005d */
[----:B------:R-:W-:Y:S01]  /*26710*/  PRMT R92, RZ, 0x7610, R92 ;  /* 0x00007610ff5c7816 */ /* 0x000fe2000000005c */
[----:B------:R-:W2:Y:S01]  /*26720*/  LDL R26, [R1+0x13a8] ;  /* 0x0013a800011a7983 */ /* 0x000ea20000100800 */
[----:B------:R-:W-:Y:S02]  /*26730*/  PRMT R91, RZ, 0x7610, R91 ;  /* 0x00007610ff5b7816 */ /* 0x000fe4000000005b */
[----:B------:R-:W-:Y:S01]  /*26740*/  PRMT R90, RZ, 0x7610, R90 ;  /* 0x00007610ff5a7816 */ /* 0x000fe2000000005a */
[----:B------:R-:W2:Y:S01]  /*26750*/  LDL R139, [R1+0x1364] ;  /* 0x00136400018b7983 */ /* 0x000ea20000100800 */
[----:B------:R-:W-:Y:S02]  /*26760*/  PRMT R89, RZ, 0x7610, R89 ;  /* 0x00007610ff597816 */ /* 0x000fe40000000059 */
[----:B------:R-:W-:Y:S01]  /*26770*/  PRMT R88, RZ, 0x7610, R88 ;  /* 0x00007610ff587816 */ /* 0x000fe20000000058 */
[----:B------:R-:W2:Y:S01]  /*26780*/  LDL R138, [R1+0x1368] ;  /* 0x00136800018a7983 */ /* 0x000ea20000100800 */
[----:B---3--:R-:W-:-:S03]  /*26790*/  @!P0 IMAD.MOV.U32 R6, RZ, RZ, R2 ;  /* 0x000000ffff068224 */ /* 0x008fc600078e0002 */
[----:B------:R-:W3:Y:S01]  /*267a0*/  LDL R2, [R1+0xfbc] ;  /* 0x000fbc0001027983 */ /* 0x000ee20000100800 */
[----:B----4-:R-:W-:-:S03]  /*267b0*/  @!P0 IMAD.MOV.U32 R7, RZ, RZ, R8 ;  /* 0x000000ffff078224 */ /* 0x010fc600078e0008 */
[----:B------:R-:W4:Y:S04]  /*267c0*/  LDL R8, [R1+0xc98] ;  /* 0x000c980001087983 */ /* 0x000f280000100800 */
[----:B------:R2:W4:Y:S01]  /*267d0*/  @!P0 LDG.E.U8 R93, desc[UR56][R6.64] ;  /* 0x00000038065d8981 */ /* 0x000522000c1e1100 */
[----:B------:R-:W-:Y:S01]  /*267e0*/  PRMT R87, RZ, 0x7610, R87 ;  /* 0x00007610ff577816 */ /* 0x000fe20000000057 */
[----:B--2---:R-:W-:Y:S02]  /*267f0*/  @!P0 IMAD.MOV.U32 R7, RZ, RZ, R17 ;  /* 0x000000ffff078224 */ /* 0x004fe400078e0011 */
[----:B------:R-:W-:-:S05]  /*26800*/  @!P0 IMAD.MOV.U32 R6, RZ, RZ, R16 ;  /* 0x000000ffff068224 */ /* 0x000fca00078e0010 */
[----:B------:R0:W2:Y:S02]  /*26810*/  @!P0 LDG.E.U8 R92, desc[UR56][R6.64] ;  /* 0x00000038065c8981 */ /* 0x0000a4000c1e1100 */
[----:B0-----:R-:W-:Y:S02]  /*26820*/  @!P0 IMAD.MOV.U32 R6, RZ, RZ, R11 ;  /* 0x000000ffff068224 */ /* 0x001fe400078e000b */
[----:B------:R-:W-:Y:S01]  /*26830*/  @!P0 IMAD.MOV.U32 R7, RZ, RZ, R15 ;  /* 0x000000ffff078224 */ /* 0x000fe200078e000f */
[----:B------:R-:W2:Y:S04]  /*26840*/  LDL.LU R11, [R1+0x720] ;  /* 0x00072000010b7983 */ /* 0x000ea80000300800 */
[----:B------:R0:W2:Y:S02]  /*26850*/  @!P0 LDG.E.U8 R91, desc[UR56][R6.64] ;  /* 0x00000038065b8981 */ /* 0x0000a4000c1e1100 */
[----:B0-----:R-:W-:-:S02]  /*26860*/  @!P0 IMAD.MOV.U32 R6, RZ, RZ, R9 ;  /* 0x000000ffff068224 */ /* 0x001fc400078e0009 */
[----:B------:R-:W-:-:S05]  /*26870*/  @!P0 IMAD.MOV.U32 R7, RZ, RZ, R10 ;  /* 0x000000ffff078224 */ /* 0x000fca00078e000a */
[----:B------:R0:W2:Y:S02]  /*26880*/  @!P0 LDG.E.U8 R90, desc[UR56][R6.64] ;  /* 0x00000038065a8981 */ /* 0x0000a4000c1e1100 */
[----:B0-----:R-:W-:Y:S02]  /*26890*/  @!P0 IMAD.MOV.U32 R6, RZ, RZ, R38 ;  /* 0x000000ffff068224 */ /* 0x001fe400078e0026 */
[----:B------:R-:W-:-:S05]  /*268a0*/  @!P0 IMAD.MOV.U32 R7, RZ, RZ, R25 ;  /* 0x000000ffff078224 */ /* 0x000fca00078e0019 */
[----:B------:R0:W2:Y:S02]  /*268b0*/  @!P0 LDG.E.U8 R89, desc[UR56][R6.64] ;  /* 0x0000003806598981 */ /* 0x0000a4000c1e1100 */
[----:B0-----:R-:W-:Y:S02]  /*268c0*/  @!P0 IMAD.MOV.U32 R6, RZ, RZ, R35 ;  /* 0x000000ffff068224 */ /* 0x001fe400078e0023 */
[----:B------:R-:W-:-:S05]  /*268d0*/  @!P0 IMAD.MOV.U32 R7, RZ, RZ, R37 ;  /* 0x000000ffff078224 */ /* 0x000fca00078e0025 */
[----:B------:R3:W2:Y:S02]  /*268e0*/  @!P0 LDG.E.U8 R88, desc[UR56][R6.64] ;  /* 0x0000003806588981 */ /* 0x0006a4000c1e1100 */
[----:B---3--:R-:W-:Y:S02]  /*268f0*/  @!P0 IMAD.MOV.U32 R6, RZ, RZ, R2 ;  /* 0x000000ffff068224 */ /* 0x008fe400078e0002 */
[----:B------:R-:W3:Y:S04]  /*26900*/  LDL.LU R2, [R1+0x710] ;  /* 0x0007100001027983 */ /* 0x000ee80000300800 */
[----:B------:R-:W3:Y:S04]  /*26910*/  LDL.LU R17, [R1+0x6fc] ;  /* 0x0006fc0001117983 */ /* 0x000ee80000300800 */
[----:B------:R-:W3:Y:S04]  /*26920*/  LDL.LU R16, [R1+0x6ec] ;  /* 0x0006ec0001107983 */ /* 0x000ee80000300800 */
[----:B------:R-:W3:Y:S04]  /*26930*/  LDL.LU R15, [R1+0x6e4] ;  /* 0x0006e400010f7983 */ /* 0x000ee80000300800 */
[----:B------:R-:W3:Y:S01]  /*26940*/  LDL.LU R134, [R1+0x6dc] ;  /* 0x0006dc0001867983 */ /* 0x000ee20000300800 */
[----:B----4-:R-:W-:-:S03]  /*26950*/  @!P0 IMAD.MOV.U32 R7, RZ, RZ, R8 ;  /* 0x000000ffff078224 */ /* 0x010fc600078e0008 */
[----:B------:R-:W4:Y:S04]  /*26960*/  LDL.LU R133, [R1+0x684] ;  /* 0x0006840001857983 */ /* 0x000f280000300800 */
[----:B------:R-:W4:Y:S04]  /*26970*/  LDL.LU R122, [R1+0x678] ;  /* 0x00067800017a7983 */ /* 0x000f280000300800 */
[----:B------:R0:W4:Y:S01]  /*26980*/  @!P0 LDG.E.U8 R87, desc[UR56][R6.64] ;  /* 0x0000003806578981 */ /* 0x000122000c1e1100 */
[----:B------:R-:W-:Y:S02]  /*26990*/  PRMT R86, RZ, 0x7610, R86 ;  /* 0x00007610ff567816 */ /* 0x000fe40000000056 */
[----:B------:R-:W-:Y:S01]  /*269a0*/  PRMT R85, RZ, 0x7610, R85 ;  /* 0x00007610ff557816 */ /* 0x000fe20000000055 */
[----:B------:R-:W2:Y:S04]  /*269b0*/  LDL R10, [R1+0x12e8] ;  /* 0x0012e800010a7983 */ /* 0x000ea80000100800 */
[----:B------:R-:W3:Y:S04]  /*269c0*/  LDL R9, [R1+0x12a4] ;  /* 0x0012a40001097983 */ /* 0x000ee80000100800 */
[----:B------:R-:W4:Y:S01]  /*269d0*/  LDL R7, [R1+0x13a4] ;  /* 0x0013a40001077983 */ /* 0x000f220000100800 */
[----:B0-----:R-:W-:-:S03]  /*269e0*/  @!P0 IMAD.MOV.U32 R6, RZ, RZ, R26 ;  /* 0x000000ffff068224 */ /* 0x001fc600078e001a */
[----:B------:R-:W3:Y:S04]  /*269f0*/  LDL R8, [R1+0x12a8] ;  /* 0x0012a80001087983 */ /* 0x000ee80000100800 */
[----:B------:R-:W3:Y:S04]  /*26a00*/  LDL.LU R26, [R1+0x668] ;  /* 0x00066800011a7983 */ /* 0x000ee80000300800 */
[----:B----4-:R0:W4:Y:S02]  /*26a10*/  @!P0 LDG.E.U8 R86, desc[UR56][R6.64] ;  /* 0x0000003806568981 */ /* 0x010124000c1e1100 */
[----:B0-----:R-:W-:-:S02]  /*26a20*/  @!P0 IMAD.MOV.U32 R6, RZ, RZ, R138 ;  /* 0x000000ffff068224 */ /* 0x001fc400078e008a */
[----:B------:R-:W-:Y:S01]  /*26a30*/  @!P0 IMAD.MOV.U32 R7, RZ, RZ, R139 ;  /* 0x000000ffff078224 */ /* 0x000fe200078e008b */
[----:B------:R-:W4:Y:S04]  /*26a40*/  LDL.LU R138, [R1+0x654] ;  /* 0x00065400018a7983 */ /* 0x000f280000300800 */
[----:B------:R-:W4:Y:S04]  /*26a50*/  LDL.LU R139, [R1+0x624] ;  /* 0x00062400018b7983 */ /* 0x000f280000300800 */
[----:B------:R0:W4:Y:S04]  /*26a60*/  @!P0 LDG.E.U8 R85, desc[UR56][R6.64] ;  /* 0x0000003806558981 */ /* 0x000128000c1e1100 */
[----:B------:R-:W0:Y:S04]  /*26a70*/  LDL R6, [R1+0x1324] ;  /* 0x0013240001067983 */ /* 0x000e280000100800 */
[----:B------:R-:W0:Y:S01]  /*26a80*/  LDL R7, [R1+0x1328] ;  /* 0x0013280001077983 */ /* 0x000e220000100800 */
[----:B------:R-:W-:-:S02]  /*26a90*/  PRMT R84, RZ, 0x7610, R84 ;  /* 0x00007610ff547816 */ /* 0x000fc40000000054 */
[----:B0-----:R-:W-:-:S04]  /*26aa0*/  @!P0 LOP3.LUT R7, R7, R6, RZ, 0x3c, !PT ;  /* 0x0000000607078212 */ /* 0x001fc800078e3cff */
[----:B------:R-:W-:-:S04]  /*26ab0*/  @!P0 LOP3.LUT R6, R7, R6, RZ, 0x3c, !PT ;  /* 0x0000000607068212 */ /* 0x000fc800078e3cff */
[----:B------:R-:W-:-:S05]  /*26ac0*/  @!P0 LOP3.LUT R7, R7, R6, RZ, 0x3c, !PT ;  /* 0x0000000607078212 */ /* 0x000fca00078e3cff */
[----:B------:R2:W4:Y:S04]  /*26ad0*/  @!P0 LDG.E.U8 R84, desc[UR56][R6.64] ;  /* 0x0000003806548981 */ /* 0x000528000c1e1100 */
[----:B------:R-:W3:Y:S01]  /*26ae0*/  LDL R7, [R1+0x12e4] ;  /* 0x0012e40001077983 */ /* 0x000ee20000100800 */
[----:B------:R-:W-:Y:S01]  /*26af0*/  PRMT R83, RZ, 0x7610, R83 ;  /* 0x00007610ff537816 */ /* 0x000fe20000000053 */
[----:B--2---:R-:W-:Y:S01]  /*26b00*/  @!P0 IMAD.MOV.U32 R6, RZ, RZ, R10 ;  /* 0x000000ffff068224 */ /* 0x004fe200078e000a */
[----:B------:R-:W-:-:S04]  /*26b10*/  PRMT R82, RZ, 0x7610, R82 ;  /* 0x00007610ff527816 */ /* 0x000fc80000000052 */
[----:B---3--:R0:W2:Y:S02]  /*26b20*/  @!P0 LDG.E.U8 R83, desc[UR56][R6.64] ;  /* 0x0000003806538981 */ /* 0x0080a4000c1e1100 */
[----:B0-----:R-:W-:Y:S02]  /*26b30*/  @!P0 IMAD.MOV.U32 R6, RZ, RZ, R8 ;  /* 0x000000ffff068224 */ /* 0x001fe400078e0008 */
[----:B------:R-:W-:Y:S01]  /*26b40*/  @!P0 IMAD.MOV.U32 R7, RZ, RZ, R9 ;  /* 0x000000ffff078224 */ /* 0x000fe200078e0009 */
[----:B------:R-:W-:-:S04]  /*26b50*/  LOP3.LUT R8, R11, 0xffff, RZ, 0xc0, !PT ;  /* 0x0000ffff0b087812 */ /* 0x000fc800078ec0ff */
[----:B------:R0:W3:Y:S02]  /*26b60*/  @!P0 LDG.E.U8 R82, desc[UR56][R6.64] ;  /* 0x0000003806528981 */ /* 0x0000e4000c1e1100 */
[----:B0-----:R-:W-:Y:S02]  /*26b70*/  LOP3.LUT R7, R2, 0xffff, RZ, 0xc0, !PT ;  /* 0x0000ffff02077812 */ /* 0x001fe400078ec0ff */
[----:B------:R-:W-:Y:S02]  /*26b80*/  LOP3.LUT R6, R17, 0xffff, RZ, 0xc0, !PT ;  /* 0x0000ffff11067812 */ /* 0x000fe400078ec0ff */
[----:B------:R-:W-:Y:S02]  /*26b90*/  LOP3.LUT R2, R16, 0xffff, RZ, 0xc0, !PT ;  /* 0x0000ffff10027812 */ /* 0x000fe400078ec0ff */
[----:B------:R-:W-:Y:S02]  /*26ba0*/  PRMT R17, R8, 0x3340, R7 ;  /* 0x0000334008117816 */ /* 0x000fe40000000007 */
[----:B------:R-:W-:-:S02]  /*26bb0*/  LOP3.LUT R8, R15, 0xffff, RZ, 0xc0, !PT ;  /* 0x0000ffff0f087812 */ /* 0x000fc400078ec0ff */
[----:B------:R-:W-:Y:S02]  /*26bc0*/  LOP3.LUT R7, R134, 0xffff, RZ, 0xc0, !PT ;  /* 0x0000ffff86077812 */ /* 0x000fe400078ec0ff */
[----:B------:R-:W-:Y:S01]  /*26bd0*/  PRMT R16, R6, 0x3340, R2 ;  /* 0x0000334006107816 */ /* 0x000fe20000000002 */
[----:B------:R-:W2:Y:S01]  /*26be0*/  LDL R134, [R1+0x1264] ;  /* 0x0012640001867983 */ /* 0x000ea20000100800 */
[----:B------:R-:W-:Y:S02]  /*26bf0*/  LOP3.LUT R6, R133, 0xffff, RZ, 0xc0, !PT ;  /* 0x0000ffff85067812 */ /* 0x000fe400078ec0ff */
[----:B------:R-:W-:Y:S01]  /*26c00*/  PRMT R15, R8, 0x3340, R7 ;  /* 0x00003340080f7816 */ /* 0x000fe20000000007 */
[----:B------:R-:W3:Y:S01]  /*26c10*/  LDL R133, [R1+0x1268] ;  /* 0x0012680001857983 */ /* 0x000ee20000100800 */
[----:B------:R-:W-:Y:S02]  /*26c20*/  LOP3.LUT R8, R26, 0xffff, RZ, 0xc0, !PT ;  /* 0x0000ffff1a087812 */ /* 0x000fe400078ec0ff */
[----:B----4-:R-:W-:Y:S01]  /*26c30*/  LOP3.LUT R7, R138, 0xffff, RZ, 0xc0, !PT ;  /* 0x0000ffff8a077812 */ /* 0x010fe200078ec0ff */
[----:B------:R-:W4:Y:S01]  /*26c40*/  LDL R26, [R1+0x1228] ;  /* 0x00122800011a7983 */ /* 0x000f220000100800 */
[----:B------:R-:W-:-:S02]  /*26c50*/  LOP3.LUT R2, R122, 0xffff, RZ, 0xc0, !PT ;  /* 0x0000ffff7a027812 */ /* 0x000fc400078ec0ff */
[----:B------:R-:W-:Y:S01]  /*26c60*/  PRMT R11, R8, 0x3340, R7 ;  /* 0x00003340080b7816 */ /* 0x000fe20000000007 */
[----:B------:R-:W4:Y:S01]  /*26c70*/  LDL R122, [R1+0x1224] ;  /* 0x00122400017a7983 */ /* 0x000f220000100800 */
[----:B------:R-:W-:Y:S02]  /*26c80*/  LOP3.LUT R8, R239, 0xffff, RZ, 0xc0, !PT ;  /* 0x0000ffffef087812 */ /* 0x000fe400078ec0ff */
[----:B------:R-:W-:Y:S02]  /*26c90*/  LOP3.LUT R7, R232, 0xffff, RZ, 0xc0, !PT ;  /* 0x0000ffffe8077812 */ /* 0x000fe400078ec0ff */
[----:B------:R-:W-:Y:S02]  /*26ca0*/  PRMT R9, R6, 0x3340, R2 ;  /* 0x0000334006097816 */ /* 0x000fe40000000002 */
[----:B------:R-:W-:Y:S02]  /*26cb0*/  PRMT R7, R8, 0x3340, R7 ;  /* 0x0000334008077816 */ /* 0x000fe40000000007 */
[----:B------:R-:W-:-:S02]  /*26cc0*/  LOP3.LUT R6, R139, 0xffff, RZ, 0xc0, !PT ;  /* 0x0000ffff8b067812 */ /* 0x000fc400078ec0ff */
[----:B------:R-:W-:Y:S02]  /*26cd0*/  LOP3.LUT R2, R245, 0xffff, RZ, 0xc0, !PT ;  /* 0x0000fffff5027812 */ /* 0x000fe400078ec0ff */
[----:B------:R-:W-:Y:S02]  /*26ce0*/  PRMT R8, R17, 0x5410, R16 ;  /* 0x0000541011087816 */ /* 0x000fe40000000010 */
[----:B------:R-:W4:Y:S01]  /*26cf0*/  LDL R16, [R1+0x11e4] ;  /* 0x0011e40001107983 */ /* 0x000f220000100800 */
[----:B------:R-:W-:Y:S02]  /*26d00*/  PRMT R10, R6, 0x3340, R2 ;  /* 0x00003340060a7816 */ /* 0x000fe40000000002 */
[----:B------:R-:W-:Y:S01]  /*26d10*/  LOP3.LUT R6, R226, 0xffff, RZ, 0xc0, !PT ;  /* 0x0000ffffe2067812 */ /* 0x000fe200078ec0ff */
[----:B------:R-:W4:Y:S01]  /*26d20*/  LDL R17, [R1+0x10e4] ;  /* 0x0010e40001117983 */ /* 0x000f220000100800 */
[----:B------:R-:W-:Y:S02]  /*26d30*/  LOP3.LUT R2, R220, 0xffff, RZ, 0xc0, !PT ;  /* 0x0000ffffdc027812 */ /* 0x000fe400078ec0ff */
[----:B------:R-:W-:-:S02]  /*26d40*/  PRMT R9, R15, 0x5410, R9 ;  /* 0x000054100f097816 */ /* 0x000fc40000000009 */
[----:B------:R-:W4:Y:S01]  /*26d50*/  LDL R15, [R1+0x11e8] ;  /* 0x0011e800010f7983 */ /* 0x000f220000100800 */
[----:B------:R-:W-:Y:S02]  /*26d60*/  PRMT R2, R6, 0x3340, R2 ;  /* 0x0000334006027816 */ /* 0x000fe40000000002 */
[----:B------:R-:W-:Y:S02]  /*26d70*/  PRMT R10, R11, 0x5410, R10 ;  /* 0x000054100b0a7816 */ /* 0x000fe4000000000a */
[----:B------:R-:W-:Y:S02]  /*26d80*/  PRMT R11, R7, 0x5410, R2 ;  /* 0x00005410070b7816 */ /* 0x000fe40000000002 */
[----:B------:R-:W4:Y:S04]  /*26d90*/  LDL R2, [R1+0x11a8] ;  /* 0x0011a80001027983 */ /* 0x000f280000100800 */
[----:B------:R0:W-:Y:S04]  /*26da0*/  STS.128 [R123+UR58+0x4000], R8 ;  /* 0x004000087b007988 */ /* 0x0001e80008000c3a */
[----:B0-----:R-:W4:Y:S01]  /*26db0*/  LDL R8, [R1+0x11a4] ;  /* 0x0011a40001087983 */ /* 0x001f220000100800 */
[----:B------:R-:W-:-:S03]  /*26dc0*/  PRMT R81, RZ, 0x7610, R81 ;  /* 0x00007610ff517816 */ /* 0x000fc60000000051 */
[----:B------:R-:W4:Y:S01]  /*26dd0*/  LDL R123, [R1+0x1168] ;  /* 0x00116800017b7983 */ /* 0x000f220000100800 */
[----:B------:R-:W-:-:S03]  /*26de0*/  PRMT R80, RZ, 0x7610, R80 ;  /* 0x00007610ff507816 */ /* 0x000fc60000000050 */
[----:B------:R-:W4:Y:S01]  /*26df0*/  LDL R11, [R1+0x10a8] ;  /* 0x0010a800010b7983 */ /* 0x000f220000100800 */
[----:B------:R-:W-:-:S03]  /*26e00*/  PRMT R79, RZ, 0x7610, R79 ;  /* 0x00007610ff4f7816 */ /* 0x000fc6000000004f */
[----:B------:R-:W4:Y:S04]  /*26e10*/  LDL R10, [R1+0x1064] ;  /* 0x00106400010a7983 */ /* 0x000f280000100800 */
[----:B------:R-:W4:Y:S01]  /*26e20*/  LDL R9, [R1+0x1068] ;  /* 0x0010680001097983 */ /* 0x000f220000100800 */
[----:B--2---:R-:W-:Y:S02]  /*26e30*/  @!P0 IMAD.MOV.U32 R7, RZ, RZ, R134 ;  /* 0x000000ffff078224 */ /* 0x004fe400078e0086 */
[----:B---3--:R-:W-:Y:S02]  /*26e40*/  @!P0 IMAD.MOV.U32 R6, RZ, RZ, R133 ;  /* 0x000000ffff068224 */ /* 0x008fe400078e0085 */
[----:B------:R-:W2:Y:S04]  /*26e50*/  LDL R133, [R1+0x1164] ;  /* 0x0011640001857983 */ /* 0x000ea80000100800 */
[----:B------:R4:W3:Y:S02]  /*26e60*/  @!P0 LDG.E.U8 R81, desc[UR56][R6.64] ;  /* 0x0000003806518981 */ /* 0x0008e4000c1e1100 */
[----:B----4-:R-:W-:-:S02]  /*26e70*/  @!P0 IMAD.MOV.U32 R6, RZ, RZ, R26 ;  /* 0x000000ffff068224 */ /* 0x010fc400078e001a */
[----:B------:R-:W-:Y:S01]  /*26e80*/  @!P0 IMAD.MOV.U32 R7, RZ, RZ, R122 ;  /* 0x000000ffff078224 */ /* 0x000fe200078e007a */
[----:B------:R-:W4:Y:S04]  /*26e90*/  LDL R26, [R1+0x1128] ;  /* 0x00112800011a7983 */ /* 0x000f280000100800 */
[----:B------:R-:W3:Y:S04]  /*26ea0*/  LDL R122, [R1+0x1124] ;  /* 0x00112400017a7983 */ /* 0x000ee80000100800 */
[----:B------:R0:W3:Y:S02]  /*26eb0*/  @!P0 LDG.E.U8 R80, desc[UR56][R6.64] ;  /* 0x0000003806508981 */ /* 0x0000e4000c1e1100 */
[----:B0-----:R-:W-:-:S02]  /*26ec0*/  @!P0 IMAD.MOV.U32 R7, RZ, RZ, R16 ;  /* 0x000000ffff078224 */ /* 0x001fc400078e0010 */
[----:B------:R-:W3:Y:S01]  /*26ed0*/  LDL R16, [R1+0x10e8] ;  /* 0x0010e80001107983 */ /* 0x000ee20000100800 */
[----:B------:R-:W-:-:S03]  /*26ee0*/  @!P0 IMAD.MOV.U32 R6, RZ, RZ, R15 ;  /* 0x000000ffff068224 */ /* 0x000fc600078e000f */
[----:B------:R-:W3:Y:S04]  /*26ef0*/  LDL R15, [R1+0x10a4] ;  /* 0x0010a400010f7983 */ /* 0x000ee80000100800 */
[----:B------:R0:W3:Y:S02]  /*26f00*/  @!P0 LDG.E.U8 R79, desc[UR56][R6.64] ;  /* 0x00000038064f8981 */ /* 0x0000e4000c1e1100 */
[----:B0-----:R-:W-:Y:S02]  /*26f10*/  @!P0 IMAD.MOV.U32 R6, RZ, RZ, R2 ;  /* 0x000000ffff068224 */ /* 0x001fe400078e0002 */
[----:B------:R-:W-:Y:S01]  /*26f20*/  @!P0 IMAD.MOV.U32 R7, RZ, RZ, R8 ;  /* 0x000000ffff078224 */ /* 0x000fe200078e0008 */
[----:B------:R-:W3:Y:S04]  /*26f30*/  LDL R2, [R1+0x1028] ;  /* 0x0010280001027983 */ /* 0x000ee80000100800 */
[----:B------:R-:W3:Y:S01]  /*26f40*/  LDL R8, [R1+0x1024] ;  /* 0x0010240001087983 */ /* 0x000ee20000100800 */
[----:B------:R-:W-:-:S02]  /*26f50*/  PRMT R78, RZ, 0x7610, R78 ;  /* 0x00007610ff4e7816 */ /* 0x000fc4000000004e */
[----:B------:R-:W-:-:S04]  /*26f60*/  PRMT R77, RZ, 0x7610, R77 ;  /* 0x00007610ff4d7816 */ /* 0x000fc8000000004d */
[----:B------:R0:W3:Y:S01]  /*26f70*/  @!P0 LDG.E.U8 R78, desc[UR56][R6.64] ;  /* 0x00000038064e8981 */ /* 0x0000e2000c1e1100 */
[----:B------:R-:W-:Y:S01]  /*26f80*/  PRMT R76, RZ, 0x7610, R76 ;  /* 0x00007610ff4c7816 */ /* 0x000fe2000000004c */
[----:B0-----:R-:W-:Y:S01]  /*26f90*/  @!P0 IMAD.MOV.U32 R6, RZ, RZ, R123 ;  /* 0x000000ffff068224 */ /* 0x001fe200078e007b */
[----:B------:R-:W-:Y:S02]  /*26fa0*/  PRMT R75, RZ, 0x7610, R75 ;  /* 0x00007610ff4b7816 */ /* 0x000fe4000000004b */
[----:B------:R-:W-:Y:S02]  /*26fb0*/  PRMT R74, RZ, 0x7610, R74 ;  /* 0x00007610ff4a7816 */ /* 0x000fe4000000004a */
[----:B------:R-:W-:Y:S02]  /*26fc0*/  PRMT R73, RZ, 0x7610, R73 ;  /* 0x00007610ff497816 */ /* 0x000fe40000000049 */
[----:B------:R-:W-:Y:S01]  /*26fd0*/  PRMT R72, RZ, 0x7610, R72 ;  /* 0x00007610ff487816 */ /* 0x000fe20000000048 */
[----:B--2---:R-:W-:-:S05]  /*26fe0*/  @!P0 IMAD.MOV.U32 R7, RZ, RZ, R133 ;  /* 0x000000ffff078224 */ /* 0x004fca00078e0085 */
[----:B------:R4:W2:Y:S02]  /*26ff0*/  @!P0 LDG.E.U8 R77, desc[UR56][R6.64] ;  /* 0x00000038064d8981 */ /* 0x0008a4000c1e1100 */
[----:B----4-:R-:W-:Y:S02]  /*27000*/  @!P0 IMAD.MOV.U32 R6, RZ, RZ, R26 ;  /* 0x000000ffff068224 */ /* 0x010fe400078e001a */
[----:B---3--:R-:W-:-:S05]  /*27010*/  @!P0 IMAD.MOV.U32 R7, RZ, RZ, R122 ;  /* 0x000000ffff078224 */ /* 0x008fca00078e007a */
[----:B------:R0:W3:Y:S02]  /*27020*/  @!P0 LDG.E.U8 R76, desc[UR56][R6.64] ;  /* 0x00000038064c8981 */ /* 0x0000e4000c1e1100 */
[----:B0-----:R-:W-:Y:S02]  /*27030*/  @!P0 IMAD.MOV.U32 R7, RZ, RZ, R17 ;  /* 0x000000ffff078224 */ /* 0x001fe400078e0011 */
[----:B------:R-:W-:Y:S02]  /*27040*/  @!P0 IMAD.MOV.U32 R6, RZ, RZ, R16 ;  /* 0x000000ffff068224 */ /* 0x000fe400078e0010 */
[----:B------:R-:W4:Y:S04]  /*27050*/  LDL.LU R16, [R1+0x730] ;  /* 0x0007300001107983 */ /* 0x000f280000300800 */
[----:B------:R0:W3:Y:S04]  /*27060*/  @!P0 LDG.E.U8 R75, desc[UR56][R6.64] ;  /* 0x00000038064b8981 */ /* 0x0000e8000c1e1100 */
[----:B------:R-:W2:Y:S04]  /*27070*/  LDL.LU R134, [R1+0x724] ;  /* 0x0007240001867983 */ /* 0x000ea80000300800 */
[----:B------:R-:W3:Y:S01]  /*27080*/  LDL.LU R133, [R1+0x714] ;  /* 0x0007140001857983 */ /* 0x000ee20000300800 */
[----:B0-----:R-:W-:-:S02]  /*27090*/  @!P0 IMAD.MOV.U32 R6, RZ, RZ, R11 ;  /* 0x000000ffff068224 */ /* 0x001fc400078e000b */
[----:B------:R-:W-:Y:S01]  /*270a0*/  @!P0 IMAD.MOV.U32 R7, RZ, RZ, R15 ;  /* 0x000000ffff078224 */ /* 0x000fe200078e000f */
[----:B------:R-:W4:Y:S04]  /*270b0*/  LDL.LU R123, [R1+0x704] ;  /* 0x00070400017b7983 */ /* 0x000f280000300800 */
[----:B------:R0:W2:Y:S04]  /*270c0*/  @!P0 LDG.E.U8 R74, desc[UR56][R6.64] ;  /* 0x00000038064a8981 */ /* 0x0000a8000c1e1100 */
[----:B------:R-:W2:Y:S04]  /*270d0*/  LDL.LU R122, [R1+0x6f4] ;  /* 0x0006f400017a7983 */ /* 0x000ea80000300800 */
[----:B------:R-:W3:Y:S01]  /*270e0*/  LDL R17, [R1+0xc3c] ;  /* 0x000c3c0001117983 */ /* 0x000ee20000100800 */
[----:B0-----:R-:W-:-:S02]  /*270f0*/  @!P0 IMAD.MOV.U32 R6, RZ, RZ, R9 ;  /* 0x000000ffff068224 */ /* 0x001fc400078e0009 */
[----:B------:R-:W-:Y:S01]  /*27100*/  @!P0 IMAD.MOV.U32 R7, RZ, RZ, R10 ;  /* 0x000000ffff078224 */ /* 0x000fe200078e000a */
[----:B------:R-:W4:Y:S04]  /*27110*/  LDL R15, [R1+0xbf8] ;  /* 0x000bf800010f7983 */ /* 0x000f280000100800 */
[----:B------:R0:W2:Y:S04]  /*27120*/  @!P0 LDG.E.U8 R73, desc[UR56][R6.64] ;  /* 0x0000003806498981 */ /* 0x0000a8000c1e1100 */
[----:B------:R-:W4:Y:S04]  /*27130*/  LDL R11, [R1+0xbfc] ;  /* 0x000bfc00010b7983 */ /* 0x000f280000100800 */
[----:B------:R-:W2:Y:S01]  /*27140*/  LDL R10, [R1+0xbb8] ;  /* 0x000bb800010a7983 */ /* 0x000ea20000100800 */
[----:B0-----:R-:W-:-:S02]  /*27150*/  @!P0 IMAD.MOV.U32 R6, RZ, RZ, R2 ;  /* 0x000000ffff068224 */ /* 0x001fc400078e0002 */
[----:B------:R-:W-:Y:S01]  /*27160*/  @!P0 IMAD.MOV.U32 R7, RZ, RZ, R8 ;  /* 0x000000ffff078224 */ /* 0x000fe200078e0008 */
[----:B------:R-:W2:Y:S04]  /*27170*/  LDL R9, [R1+0xbbc] ;  /* 0x000bbc0001097983 */ /* 0x000ea80000100800 */
[----:B------:R-:W2:Y:S04]  /*27180*/  LDL R8, [R1+0xb78] ;  /* 0x000b780001087983 */ /* 0x000ea80000100800 */
[----:B------:R-:W2:Y:S04]  /*27190*/  LDL R2, [R1+0xb7c] ;  /* 0x000b7c0001027983 */ /* 0x000ea80000100800 */
[----:B------:R-:W2:Y:S04]  /*271a0*/  LDL.LU R138, [R1+0x6e8] ;  /* 0x0006e800018a7983 */ /* 0x000ea80000300800 */
[----:B------:R-:W2:Y:S04]  /*271b0*/  LDL.LU R139, [R1+0x6e0] ;  /* 0x0006e000018b7983 */ /* 0x000ea80000300800 */
[----:B------:R-:W2:Y:S04]  /*271c0*/  LDL.LU R26, [R1+0x6d8] ;  /* 0x0006d800011a7983 */ /* 0x000ea80000300800 */
[----:B------:R0:W2:Y:S04]  /*271d0*/  @!P0 LDG.E.U8 R72, desc[UR56][R6.64] ;  /* 0x0000003806488981 */ /* 0x0000a8000c1e1100 */
[----:B------:R-:W0:Y:S04]  /*271e0*/  LDL R6, [R1+0xfe4] ;  /* 0x000fe40001067983 */ /* 0x000e280000100800 */
[----:B------:R-:W0:Y:S01]  /*271f0*/  LDL R7, [R1+0xfe8] ;  /* 0x000fe80001077983 */ /* 0x000e220000100800 */
[----:B------:R-:W-:-:S02]  /*27200*/  PRMT R71, RZ, 0x7610, R71 ;  /* 0x00007610ff477816 */ /* 0x000fc40000000047 */
[----:B0-----:R-:W-:-:S04]  /*27210*/  @!P0 LOP3.LUT R7, R7, R6, RZ, 0x3c, !PT ;  /* 0x0000000607078212 */ /* 0x001fc800078e3cff */
[----:B------:R-:W-:-:S04]  /*27220*/  @!P0 LOP3.LUT R6, R7, R6, RZ, 0x3c, !PT ;  /* 0x0000000607068212 */ /* 0x000fc800078e3cff */
[----:B------:R-:W-:-:S05]  /*27230*/  @!P0 LOP3.LUT R7, R7, R6, RZ, 0x3c, !PT ;  /* 0x0000000607078212 */ /* 0x000fca00078e3cff */
[----:B------:R0:W2:Y:S04]  /*27240*/  @!P0 LDG.E.U8 R71, desc[UR56][R6.64] ;  /* 0x0000003806478981 */ /* 0x0000a8000c1e1100 */
[----:B------:R-:W0:Y:S04]  /*27250*/  LDL R6, [R1+0xc78] ;  /* 0x000c780001067983 */ /* 0x000e280000100800 */
[----:B------:R-:W0:Y:S01]  /*27260*/  LDL R7, [R1+0xc7c] ;  /* 0x000c7c0001077983 */ /* 0x000e220000100800 */
[----:B------:R-:W-:Y:S02]  /*27270*/  PRMT R70, RZ, 0x7610, R70 ;  /* 0x00007610ff467816 */ /* 0x000fe40000000046 */
[----:B0-----:R-:W-:-:S04]  /*27280*/  @!P0 LOP3.LUT R7, R7, R6, RZ, 0x3c, !PT ;  /* 0x0000000607078212 */ /* 0x001fc800078e3cff */
[----:B------:R-:W-:-:S04]  /*27290*/  @!P0 LOP3.LUT R6, R7, R6, RZ, 0x3c, !PT ;  /* 0x0000000607068212 */ /* 0x000fc800078e3cff */
[----:B------:R-:W-:-:S05]  /*272a0*/  @!P0 LOP3.LUT R7, R7, R6, RZ, 0x3c, !PT ;  /* 0x0000000607078212 */ /* 0x000fca00078e3cff */
[----:B------:R3:W2:Y:S04]  /*272b0*/  @!P0 LDG.E.U8 R70, desc[UR56][R6.64] ;  /* 0x0000003806468981 */ /* 0x0006a8000c1e1100 */
[----:B------:R-:W4:Y:S01]  /*272c0*/  LDL R7, [R1+0xc38] ;  /* 0x000c380001077983 */ /* 0x000f220000100800 */
[----:B------:R-:W-:Y:S01]  /*272d0*/  PRMT R69, RZ, 0x7610, R69 ;  /* 0x00007610ff457816 */ /* 0x000fe20000000045 */
[----:B---3--:R-:W-:Y:S01]  /*272e0*/  @!P0 IMAD.MOV.U32 R6, RZ, RZ, R17 ;  /* 0x000000ffff068224 */ /* 0x008fe200078e0011 */
[----:B------:R-:W-:Y:S02]  /*272f0*/  PRMT R68, RZ, 0x7610, R68 ;  /* 0x00007610ff447816 */ /* 0x000fe40000000044 */
[----:B------:R-:W-:Y:S02]  /*27300*/  PRMT R67, RZ, 0x7610, R67 ;  /* 0x00007610ff437816 */ /* 0x000fe40000000043 */
[----:B------:R-:W-:Y:S01]  /*27310*/  PRMT R66, RZ, 0x7610, R66 ;  /* 0x00007610ff427816 */ /* 0x000fe20000000042 */
[----:B----4-:R0:W3:Y:S02]  /*27320*/  @!P0 LDG.E.U8 R69, desc[UR56][R6.64] ;  /* 0x0000003806458981 */ /* 0x0100e4000c1e1100 */
[----:B0-----:R-:W-:-:S02]  /*27330*/  @!P0 IMAD.MOV.U32 R6, RZ, RZ, R11 ;  /* 0x000000ffff068224 */ /* 0x001fc400078e000b */
[----:B------:R-:W-:-:S05]  /*27340*/  @!P0 IMAD.MOV.U32 R7, RZ, RZ, R15 ;  /* 0x000000ffff078224 */ /* 0x000fca00078e000f */
[----:B------:R2:W4:Y:S02]  /*27350*/  @!P0 LDG.E.U8 R68, desc[UR56][R6.64] ;  /* 0x0000003806448981 */ /* 0x000524000c1e1100 */
[----:B--2---:R-:W-:Y:S02]  /*27360*/  @!P0 IMAD.MOV.U32 R6, RZ, RZ, R9 ;  /* 0x000000ffff068224 */ /* 0x004fe400078e0009 */
[----:B------:R-:W-:-:S05]  /*27370*/  @!P0 IMAD.MOV.U32 R7, RZ, RZ, R10 ;  /* 0x000000ffff078224 */ /* 0x000fca00078e000a */
[----:B------:R0:W2:Y:S02]  /*27380*/  @!P0 LDG.E.U8 R67, desc[UR56][R6.64] ;  /* 0x0000003806438981 */ /* 0x0000a4000c1e1100 */
[----:B0-----:R-:W-:Y:S02]  /*27390*/  @!P0 IMAD.MOV.U32 R6, RZ, RZ, R2 ;  /* 0x000000ffff068224 */ /* 0x001fe400078e0002 */
[----:B------:R-:W-:Y:S01]  /*273a0*/  @!P0 IMAD.MOV.U32 R7, RZ, RZ, R8 ;  /* 0x000000ffff078224 */ /* 0x000fe200078e0008 */
        /* <DEDUP_REMOVED lines=8> */
[----:B------:R-:W-:Y:S01]  /*27430*/  LOP3.LUT R8, R122, 0xffff, RZ, 0xc0, !PT ;  /* 0x0000ffff7a087812 */ /* 0x000fe200078ec0ff */
[----:B------:R-:W3:Y:S01]  /*27440*/  LDL R26, [R1+0xb3c] ;  /* 0x000b3c00011a7983 */ /* 0x000ee20000100800 */
[----:B------:R-:W-:-:S04]  /*27450*/  LOP3.LUT R7, R138, 0xffff, RZ, 0xc0, !PT ;  /* 0x0000ffff8a077812 */ /* 0x000fc800078ec0ff */
[----:B------:R-:W-:Y:S02]  /*27460*/  PRMT R15, R8, 0x3340, R7 ;  /* 0x00003340080f7816 */ /* 0x000fe40000000007 */
[----:B------:R-:W-:Y:S02]  /*27470*/  LOP3.LUT R8, R33, 0xffff, RZ, 0xc0, !PT ;  /* 0x0000ffff21087812 */ /* 0x000fe400078ec0ff */
[----:B------:R-:W4:Y:S01]  /*27480*/  LDL R33, [R1+0xb38] ;  /* 0x000b380001217983 */ /* 0x000f220000100800 */
[----:B------:R-:W-:Y:S02]  /*27490*/  LOP3.LUT R6, R139, 0xffff, RZ, 0xc0, !PT ;  /* 0x0000ffff8b067812 */ /* 0x000fe400078ec0ff */
[----:B------:R-:W-:Y:S02]  /*274a0*/  LOP3.LUT R7, R64, 0xffff, RZ, 0xc0, !PT ;  /* 0x0000ffff40077812 */ /* 0x000fe400078ec0ff */
[----:B------:R-:W-:Y:S01]  /*274b0*/  PRMT R9, R6, 0x3340, R2 ;  /* 0x0000334006097816 */ /* 0x000fe20000000002 */
[----:B------:R-:W2:Y:S01]  /*274c0*/  LDL.LU R64, [R1+0x1e98] ;  /* 0x001e980001407983 */ /* 0x000ea20000300800 */
[----:B------:R-:W-:-:S03]  /*274d0*/  LOP3.LUT R6, R65, 0xffff, RZ, 0xc0, !PT ;  /* 0x0000ffff41067812 */ /* 0x000fc600078ec0ff */
[----:B------:R-:W2:Y:S04]  /*274e0*/  LDL.LU R65, [R1+0x1e94] ;  /* 0x001e940001417983 */ /* 0x000ea80000300800 */
[----:B------:R-:W2:Y:S01]  /*274f0*/  LDL R139, [R1+0x18c8] ;  /* 0x0018c800018b7983 */ /* 0x000ea20000100800 */
[----:B------:R-:W-:Y:S02]  /*27500*/  PRMT R11, R8, 0x3340, R7 ;  /* 0x00003340080b7816 */ /* 0x000fe40000000007 */
[----:B------:R-:W-:Y:S01]  /*27510*/  LOP3.LUT R8, R30, 0xffff, RZ, 0xc0, !PT ;  /* 0x0000ffff1e087812 */ /* 0x000fe200078ec0ff */
[----:B------:R-:W2:Y:S04]  /*27520*/  LDL R122, [R1+0xaf8] ;  /* 0x000af800017a7983 */ /* 0x000ea80000100800 */
[----:B------:R-:W2:Y:S01]  /*27530*/  LDL R30, [R1+0xafc] ;  /* 0x000afc00011e7983 */ /* 0x000ea20000100800 */
[----:B------:R-:W-:-:S02]  /*27540*/  LOP3.LUT R2, R39, 0xffff, RZ, 0xc0, !PT ;  /* 0x0000ffff27027812 */ /* 0x000fc400078ec0ff */
[----:B------:R-:W-:Y:S01]  /*27550*/  LOP3.LUT R7, R244, 0xffff, RZ, 0xc0, !PT ;  /* 0x0000fffff4077812 */ /* 0x000fe200078ec0ff */
[----:B------:R-:W2:Y:S01]  /*27560*/  LDL R39, [R1+0xab8] ;  /* 0x000ab80001277983 */ /* 0x000ea20000100800 */
[----:B------:R-:W-:Y:S02]  /*27570*/  PRMT R10, R6, 0x3340, R2 ;  /* 0x00003340060a7816 */ /* 0x000fe40000000002 */
[----:B------:R-:W-:Y:S02]  /*27580*/  LOP3.LUT R6, R238, 0xffff, RZ, 0xc0, !PT ;  /* 0x0000ffffee067812 */ /* 0x000fe400078ec0ff */
[----:B------:R-:W-:Y:S02]  /*27590*/  LOP3.LUT R2, R231, 0xffff, RZ, 0xc0, !PT ;  /* 0x0000ffffe7027812 */ /* 0x000fe400078ec0ff */
[----:B------:R-:W-:Y:S02]  /*275a0*/  PRMT R7, R8, 0x3340, R7 ;  /* 0x0000334008077816 */ /* 0x000fe40000000007 */
[----:B------:R-:W-:-:S02]  /*275b0*/  PRMT R2, R6, 0x3340, R2 ;  /* 0x0000334006027816 */ /* 0x000fc40000000002 */
[----:B------:R-:W-:Y:S02]  /*275c0*/  PRMT R10, R11, 0x5410, R10 ;  /* 0x000054100b0a7816 */ /* 0x000fe4000000000a */
[----:B------:R-:W-:Y:S02]  /*275d0*/  PRMT R11, R7, 0x5410, R2 ;  /* 0x00005410070b7816 */ /* 0x000fe40000000002 */
[----:B------:R-:W2:Y:S01]  /*275e0*/  LDL R2, [R1+0xa7c] ;  /* 0x000a7c0001027983 */ /* 0x000ea20000100800 */
[----:B------:R-:W-:Y:S02]  /*275f0*/  PRMT R8, R17, 0x5410, R16 ;  /* 0x0000541011087816 */ /* 0x000fe40000000010 */
[----:B------:R-:W-:Y:S01]  /*27600*/  PRMT R9, R15, 0x5410, R9 ;  /* 0x000054100f097816 */ /* 0x000fe20000000009 */
[----:B------:R-:W2:Y:S04]  /*27610*/  LDL R17, [R1+0xa38] ;  /* 0x000a380001117983 */ /* 0x000ea80000100800 */
[----:B------:R-:W2:Y:S04]  /*27620*/  LDL R16, [R1+0xa3c] ;  /* 0x000a3c0001107983 */ /* 0x000ea80000100800 */
[----:B------:R-:W2:Y:S01]  /*27630*/  LDL R15, [R1+0x9f8] ;  /* 0x0009f800010f7983 */ /* 0x000ea20000100800 */
[----:B---3--:R-:W-:-:S03]  /*27640*/  @!P0 IMAD.MOV.U32 R6, RZ, RZ, R26 ;  /* 0x000000ffff068224 */ /* 0x008fc600078e001a */
[----:B------:R-:W3:Y:S01]  /*27650*/  LDL R26, [R1+0xabc] ;  /* 0x000abc00011a7983 */ /* 0x000ee20000100800 */
[----:B----4-:R-:W-:-:S03]  /*27660*/  @!P0 IMAD.MOV.U32 R7, RZ, RZ, R33 ;  /* 0x000000ffff078224 */ /* 0x010fc600078e0021 */
[----:B------:R-:W4:Y:S01]  /*27670*/  LDL R33, [R1+0xa78] ;  /* 0x000a780001217983 */ /* 0x000f220000100800 */
[----:B--2---:R-:W-:-:S03]  /*27680*/  PRMT R65, RZ, 0x7610, R65 ;  /* 0x00007610ff417816 */ /* 0x004fc60000000041 */
[----:B------:R0:W-:Y:S04]  /*27690*/  STS.128 [R139+UR58], R8 ;  /* 0x000000088b007988 */ /* 0x0001e80008000c3a */
[----:B------:R1:W2:Y:S04]  /*276a0*/  @!P0 LDG.E.U8 R65, desc[UR56][R6.64] ;  /* 0x0000003806418981 */ /* 0x0002a8000c1e1100 */
[----:B0-----:R-:W2:Y:S04]  /*276b0*/  LDL R11, [R1+0x9fc] ;  /* 0x0009fc00010b7983 */ /* 0x001ea80000100800 */
[----:B------:R-:W2:Y:S04]  /*276c0*/  LDL R10, [R1+0x9b8] ;  /* 0x0009b800010a7983 */ /* 0x000ea80000100800 */
[----:B------:R-:W2:Y:S01]  /*276d0*/  LDL R9, [R1+0x9bc] ;  /* 0x0009bc0001097983 */ /* 0x000ea20000100800 */
[----:B-1----:R-:W-:-:S03]  /*276e0*/  @!P0 IMAD.MOV.U32 R6, RZ, RZ, R30 ;  /* 0x000000ffff068224 */ /* 0x002fc600078e001e */
[----:B------:R-:W2:Y:S04]  /*276f0*/  LDL.LU R30, [R1+0x978] ;  /* 0x00097800011e7983 */ /* 0x000ea80000300800 */
[----:B------:R-:W2:Y:S01]  /*27700*/  LDL R8, [R1+0x97c] ;  /* 0x00097c0001087983 */ /* 0x000ea20000100800 */
[----:B------:R-:W-:Y:S01]  /*27710*/  PRMT R64, RZ, 0x7610, R64 ;  /* 0x00007610ff407816 */ /* 0x000fe20000000040 */
[----:B------:R-:W-:Y:S01]  /*27720*/  @!P0 IMAD.MOV.U32 R7, RZ, RZ, R122 ;  /* 0x000000ffff078224 */ /* 0x000fe200078e007a */
[----:B------:R-:W-:-:S04]  /*27730*/  PRMT R63, RZ, 0x7610, R63 ;  /* 0x00007610ff3f7816 */ /* 0x000fc8000000003f */
[----:B------:R0:W2:Y:S01]  /*27740*/  @!P0 LDG.E.U8 R64, desc[UR56][R6.64] ;  /* 0x0000003806408981 */ /* 0x0000a2000c1e1100 */
[----:B------:R-:W-:Y:S01]  /*27750*/  PRMT R62, RZ, 0x7610, R62 ;  /* 0x00007610ff3e7816 */ /* 0x000fe2000000003e */
[----:B0-----:R-:W-:Y:S01]  /*27760*/  @!P0 IMAD.MOV.U32 R7, RZ, RZ, R39 ;  /* 0x000000ffff078224 */ /* 0x001fe200078e0027 */
[----:B------:R-:W-:Y:S02]  /*27770*/  PRMT R61, RZ, 0x7610, R61 ;  /* 0x00007610ff3d7816 */ /* 0x000fe4000000003d */
[----:B------:R-:W-:Y:S02]  /*27780*/  PRMT R60, RZ, 0x7610, R60 ;  /* 0x00007610ff3c7816 */ /* 0x000fe4000000003c */
[----:B------:R-:W-:Y:S01]  /*27790*/  PRMT R59, RZ, 0x7610, R59 ;  /* 0x00007610ff3b7816 */ /* 0x000fe2000000003b */
[----:B---3--:R-:W-:Y:S02]  /*277a0*/  @!P0 IMAD.MOV.U32 R6, RZ, RZ, R26 ;  /* 0x000000ffff068224 */ /* 0x008fe400078e001a */
[----:B------:R-:W3:Y:S04]  /*277b0*/  LDL.LU R26, [R1+0x938] ;  /* 0x00093800011a7983 */ /* 0x000ee80000300800 */
[----:B------:R0:W3:Y:S02]  /*277c0*/  @!P0 LDG.E.U8 R63, desc[UR56][R6.64] ;  /* 0x00000038063f8981 */ /* 0x0000e4000c1e1100 */
[----:B0-----:R-:W-:-:S02]  /*277d0*/  @!P0 IMAD.MOV.U32 R6, RZ, RZ, R2 ;  /* 0x000000ffff068224 */ /* 0x001fc400078e0002 */
[----:B----4-:R-:W-:Y:S01]  /*277e0*/  @!P0 IMAD.MOV.U32 R7, RZ, RZ, R33 ;  /* 0x000000ffff078224 */ /* 0x010fe200078e0021 */
[----:B------:R-:W4:Y:S04]  /*277f0*/  LDL R2, [R1+0x93c] ;  /* 0x00093c0001027983 */ /* 0x000f280000100800 */
[----:B------:R-:W4:Y:S04]  /*27800*/  LDL.LU R39, [R1+0x8f8] ;  /* 0x0008f80001277983 */ /* 0x000f280000300800 */
[----:B------:R-:W4:Y:S04]  /*27810*/  LDL.LU R33, [R1+0x8fc] ;  /* 0x0008fc0001217983 */ /* 0x000f280000300800 */
[----:B------:R0:W4:Y:S02]  /*27820*/  @!P0 LDG.E.U8 R62, desc[UR56][R6.64] ;  /* 0x00000038063e8981 */ /* 0x000124000c1e1100 */
[----:B0-----:R-:W-:-:S02]  /*27830*/  @!P0 IMAD.MOV.U32 R6, RZ, RZ, R16 ;  /* 0x000000ffff068224 */ /* 0x001fc400078e0010 */
[----:B------:R-:W-:-:S05]  /*27840*/  @!P0 IMAD.MOV.U32 R7, RZ, RZ, R17 ;  /* 0x000000ffff078224 */ /* 0x000fca00078e0011 */
[----:B------:R2:W4:Y:S02]  /*27850*/  @!P0 LDG.E.U8 R61, desc[UR56][R6.64] ;  /* 0x00000038063d8981 */ /* 0x000524000c1e1100 */
[----:B--2---:R-:W-:Y:S02]  /*27860*/  @!P0 IMAD.MOV.U32 R6, RZ, RZ, R11 ;  /* 0x000000ffff068224 */ /* 0x004fe400078e000b */
[----:B------:R-:W-:Y:S02]  /*27870*/  @!P0 IMAD.MOV.U32 R7, RZ, RZ, R15 ;  /* 0x000000ffff078224 */ /* 0x000fe400078e000f */
[----:B------:R-:W2:Y:S04]  /*27880*/  LDL R15, [R1+0xfb8] ;  /* 0x000fb800010f7983 */ /* 0x000ea80000100800 */
[----:B------:R0:W2:Y:S02]  /*27890*/  @!P0 LDG.E.U8 R60, desc[UR56][R6.64] ;  /* 0x00000038063c8981 */ /* 0x0000a4000c1e1100 */
[----:B0-----:R-:W-:-:S02]  /*278a0*/  @!P0 IMAD.MOV.U32 R6, RZ, RZ, R9 ;  /* 0x000000ffff068224 */ /* 0x001fc400078e0009 */
[----:B------:R-:W-:Y:S01]  /*278b0*/  @!P0 IMAD.MOV.U32 R7, RZ, RZ, R10 ;  /* 0x000000ffff078224 */ /* 0x000fe200078e000a */
[----:B------:R-:W2:Y:S04]  /*278c0*/  LDL R9, [R1+0x139c] ;  /* 0x00139c0001097983 */ /* 0x000ea80000100800 */
[----:B------:R-:W2:Y:S04]  /*278d0*/  LDL R10, [R1+0x13d4] ;  /* 0x0013d400010a7983 */ /* 0x000ea80000100800 */
[----:B------:R0:W2:Y:S02]  /*278e0*/  @!P0 LDG.E.U8 R59, desc[UR56][R6.64] ;  /* 0x00000038063b8981 */ /* 0x0000a4000c1e1100 */
[----:B0-----:R-:W-:-:S02]  /*278f0*/  @!P0 IMAD.MOV.U32 R6, RZ, RZ, R8 ;  /* 0x000000ffff068224 */ /* 0x001fc400078e0008 */
[----:B------:R-:W2:Y:S01]  /*27900*/  LDL R8, [R1+0x13a0] ;  /* 0x0013a00001087983 */ /* 0x000ea20000100800 */
[----:B------:R-:W-:Y:S01]  /*27910*/  PRMT R58, RZ, 0x7610, R58 ;  /* 0x00007610ff3a7816 */ /* 0x000fe2000000003a */
[----:B------:R-:W-:Y:S01]  /*27920*/  @!P0 IMAD.MOV.U32 R7, RZ, RZ, R30 ;  /* 0x000000ffff078224 */ /* 0x000fe200078e001e */
[----:B------:R-:W-:Y:S02]  /*27930*/  PRMT R57, RZ, 0x7610, R57 ;  /* 0x00007610ff397816 */ /* 0x000fe40000000039 */
[----:B------:R-:W-:Y:S02]  /*27940*/  PRMT R56, RZ, 0x7610, R56 ;  /* 0x00007610ff387816 */ /* 0x000fe40000000038 */
[----:B------:R-:W-:Y:S01]  /*27950*/  PRMT R55, RZ, 0x7610, R55 ;  /* 0x00007610ff377816 */ /* 0x000fe20000000037 */
[----:B------:R-:W2:Y:S04]  /*27960*/  LDL.LU R11, [R1+0x7dc] ;  /* 0x0007dc00010b7983 */ /* 0x000ea80000300800 */
[----:B------:R3:W2:Y:S01]  /*27970*/  @!P0 LDG.E.U8 R58, desc[UR56][R6.64] ;  /* 0x00000038063a8981 */ /* 0x0006a2000c1e1100 */
[----:B------:R-:W-:Y:S01]  /*27980*/  PRMT R54, RZ, 0x7610, R54 ;  /* 0x00007610ff367816 */ /* 0x000fe20000000036 */
[----:B---3--:R-:W-:-:S02]  /*27990*/  @!P0 IMAD.MOV.U32 R7, RZ, RZ, R26 ;  /* 0x000000ffff078224 */ /* 0x008fc400078e001a */
[----:B----4-:R-:W-:Y:S02]  /*279a0*/  @!P0 IMAD.MOV.U32 R6, RZ, RZ, R2 ;  /* 0x000000ffff068224 */ /* 0x010fe400078e0002 */
[----:B------:R-:W3:Y:S04]  /*279b0*/  LDL.LU R2, [R1+0x7d4] ;  /* 0x0007d40001027983 */ /* 0x000ee80000300800 */
[----:B------:R0:W4:Y:S04]  /*279c0*/  @!P0 LDG.E.U8 R57, desc[UR56][R6.64] ;  /* 0x0000003806398981 */ /* 0x000128000c1e1100 */
[----:B------:R-:W4:Y:S04]  /*279d0*/  LDL.LU R17, [R1+0x7c8] ;  /* 0x0007c80001117983 */ /* 0x000f280000300800 */
[----:B------:R-:W4:Y:S01]  /*279e0*/  LDL.LU R16, [R1+0x7b8] ;  /* 0x0007b80001107983 */ /* 0x000f220000300800 */
[----:B0-----:R-:W-:-:S02]  /*279f0*/  @!P0 IMAD.MOV.U32 R6, RZ, RZ, R33 ;  /* 0x000000ffff068224 */ /* 0x001fc400078e0021 */
[----:B------:R-:W-:-:S05]  /*27a00*/  @!P0 IMAD.MOV.U32 R7, RZ, RZ, R39 ;  /* 0x000000ffff078224 */ /* 0x000fca00078e0027 */
[----:B------:R2:W4:Y:S02]  /*27a10*/  @!P0 LDG.E.U8 R56, desc[UR56][R6.64] ;  /* 0x0000003806388981 */ /* 0x000524000c1e1100 */
[----:B--2---:R-:W-:Y:S02]  /*27a20*/  @!P0 IMAD.MOV.U32 R7, RZ, RZ, R15 ;  /* 0x000000ffff078224 */ /* 0x004fe400078e000f */
[----:B------:R-:W-:Y:S02]  /*27a30*/  @!P0 IMAD.MOV.U32 R6, RZ, RZ, R10 ;  /* 0x000000ffff068224 */ /* 0x000fe400078e000a */
[----:B------:R-:W2:Y:S04]  /*27a40*/  LDL R10, [R1+0x12e0] ;  /* 0x0012e000010a7983 */ /* 0x000ea80000100800 */
[----:B------:R-:W4:Y:S04]  /*27a50*/  LDL.LU R15, [R1+0x7ac] ;  /* 0x0007ac00010f7983 */ /* 0x000f280000300800 */
[----:B------:R0:W4:Y:S04]  /*27a60*/  @!P0 LDG.E.U8 R55, desc[UR56][R6.64] ;  /* 0x0000003806378981 */ /* 0x000128000c1e1100 */
[----:B------:R-:W4:Y:S04]  /*27a70*/  LDL.LU R134, [R1+0x79c] ;  /* 0x00079c0001867983 */ /* 0x000f280000300800 */
[----:B------:R-:W4:Y:S04]  /*27a80*/  LDL.LU R133, [R1+0x794] ;  /* 0x0007940001857983 */ /* 0x000f280000300800 */
[----:B------:R-:W4:Y:S01]  /*27a90*/  LDL.LU R123, [R1+0x78c] ;  /* 0x00078c00017b7983 */ /* 0x000f220000300800 */
[----:B0-----:R-:W-:-:S02]  /*27aa0*/  @!P0 IMAD.MOV.U32 R6, RZ, RZ, R8 ;  /* 0x000000ffff068224 */ /* 0x001fc400078e0008 */
[----:B------:R-:W-:Y:S01]  /*27ab0*/  @!P0 IMAD.MOV.U32 R7, RZ, RZ, R9 ;  /* 0x000000ffff078224 */ /* 0x000fe200078e0009 */
[----:B------:R-:W3:Y:S04]  /*27ac0*/  LDL R8, [R1+0x12a0] ;  /* 0x0012a00001087983 */ /* 0x000ee80000100800 */
[----:B------:R-:W4:Y:S04]  /*27ad0*/  LDL R9, [R1+0x129c] ;  /* 0x00129c0001097983 */ /* 0x000f280000100800 */
        /* <DEDUP_REMOVED lines=10> */
[----:B------:R-:W0:Y:S04]  /*27b80*/  LDL R6, [R1+0x131c] ;  /* 0x00131c0001067983 */ /* 0x000e280000100800 */
[----:B------:R-:W0:Y:S01]  /*27b90*/  LDL R7, [R1+0x1320] ;  /* 0x0013200001077983 */ /* 0x000e220000100800 */
[----:B------:R-:W-:Y:S02]  /*27ba0*/  PRMT R52, RZ, 0x7610, R52 ;  /* 0x00007610ff347816 */ /* 0x000fe40000000034 */
        /* <DEDUP_REMOVED lines=10> */
[----:B----4-:R-:W-:Y:S01]  /*27c50*/  @!P0 IMAD.MOV.U32 R7, RZ, RZ, R9 ;  /* 0x000000ffff078224 */ /* 0x010fe200078e0009 */
        /* <DEDUP_REMOVED lines=8> */
[----:B------:R-:W-:Y:S02]  /*27ce0*/  PRMT R16, R6, 0x3340, R2 ;  /* 0x0000334006107816 */ /* 0x000fe40000000002 */
[----:B------:R-:W-:Y:S02]  /*27cf0*/  LOP3.LUT R6, R133, 0xffff, RZ, 0xc0, !PT ;  /* 0x0000ffff85067812 */ /* 0x000fe400078ec0ff */
[----:B------:R-:W-:Y:S02]  /*27d00*/  LOP3.LUT R2, R123, 0xffff, RZ, 0xc0, !PT ;  /* 0x0000ffff7b027812 */ /* 0x000fe400078ec0ff */
[----:B------:R-:W-:Y:S02]  /*27d10*/  PRMT R15, R8, 0x3340, R7 ;  /* 0x00003340080f7816 */ /* 0x000fe40000000007 */
[----:B------:R-:W-:-:S02]  /*27d20*/  LOP3.LUT R8, R122, 0xffff, RZ, 0xc0, !PT ;  /* 0x0000ffff7a087812 */ /* 0x000fc400078ec0ff */
[----:B------:R-:W-:Y:S02]  /*27d30*/  LOP3.LUT R7, R138, 0xffff, RZ, 0xc0, !PT ;  /* 0x0000ffff8a077812 */ /* 0x000fe400078ec0ff */
[----:B------:R-:W-:Y:S02]  /*27d40*/  PRMT R9, R6, 0x3340, R2 ;  /* 0x0000334006097816 */ /* 0x000fe40000000002 */
[----:B------:R-:W-:Y:S02]  /*27d50*/  LOP3.LUT R6, R48, 0xffff, RZ, 0xc0, !PT ;  /* 0x0000ffff30067812 */ /* 0x000fe400078ec0ff */
[----:B------:R-:W-:Y:S01]  /*27d60*/  LOP3.LUT R2, R49, 0xffff, RZ, 0xc0, !PT ;  /* 0x0000ffff31027812 */ /* 0x000fe200078ec0ff */
[----:B------:R-:W4:Y:S01]  /*27d70*/  LDL.LU R48, [R1+0x1e90] ;  /* 0x001e900001307983 */ /* 0x000f220000300800 */
[----:B------:R-:W-:-:S03]  /*27d80*/  PRMT R11, R8, 0x3340, R7 ;  /* 0x00003340080b7816 */ /* 0x000fc60000000007 */
[----:B------:R-:W2:Y:S01]  /*27d90*/  LDL.LU R49, [R1+0x1e8c] ;  /* 0x001e8c0001317983 */ /* 0x000ea20000300800 */
[----:B------:R-:W-:Y:S02]  /*27da0*/  LOP3.LUT R8, R13, 0xffff, RZ, 0xc0, !PT ;  /* 0x0000ffff0d087812 */ /* 0x000fe400078ec0ff */
[----:B------:R-:W-:Y:S01]  /*27db0*/  PRMT R10, R6, 0x3340, R2 ;  /* 0x00003340060a7816 */ /* 0x000fe20000000002 */
[----:B------:R-:W3:Y:S01]  /*27dc0*/  LDL.LU R13, [R1+0x1e88] ;  /* 0x001e8800010d7983 */ /* 0x000ee20000300800 */
[----:B------:R-:W-:-:S03]  /*27dd0*/  LOP3.LUT R7, R12, 0xffff, RZ, 0xc0, !PT ;  /* 0x0000ffff0c077812 */ /* 0x000fc600078ec0ff */
[----:B------:R-:W3:Y:S01]  /*27de0*/  LDL.LU R12, [R1+0x1e84] ;  /* 0x001e8400010c7983 */ /* 0x000ee20000300800 */
[----:B------:R-:W-:-:S03]  /*27df0*/  LOP3.LUT R6, R24, 0xffff, RZ, 0xc0, !PT ;  /* 0x0000ffff18067812 */ /* 0x000fc600078ec0ff */
[----:B------:R-:W3:Y:S04]  /*27e00*/  LDL R122, [R1+0x125c] ;  /* 0x00125c00017a7983 */ /* 0x000ee80000100800 */
[----:B------:R-:W3:Y:S04]  /*27e10*/  LDL R24, [R1+0x1260] ;  /* 0x0012600001187983 */ /* 0x000ee80000100800 */
[----:B------:R-:W3:Y:S04]  /*27e20*/  LDL R138, [R1+0x121c] ;  /* 0x00121c00018a7983 */ /* 0x000ee80000100800 */
[----:B------:R-:W3:Y:S01]  /*27e30*/  LDL R134, [R1+0x1220] ;  /* 0x0012200001867983 */ /* 0x000ee20000100800 */
[----:B------:R-:W-:-:S03]  /*27e40*/  LOP3.LUT R2, R148, 0xffff, RZ, 0xc0, !PT ;  /* 0x0000ffff94027812 */ /* 0x000fc600078ec0ff */
[----:B------:R-:W3:Y:S04]  /*27e50*/  LDL R133, [R1+0x11dc] ;  /* 0x0011dc0001857983 */ /* 0x000ee80000100800 */
[----:B------:R-:W3:Y:S01]  /*27e60*/  LDL R123, [R1+0x11e0] ;  /* 0x0011e000017b7983 */ /* 0x000ee20000100800 */
[----:B------:R-:W-:Y:S02]  /*27e70*/  PRMT R7, R8, 0x3340, R7 ;  /* 0x0000334008077816 */ /* 0x000fe40000000007 */
[----:B------:R-:W-:Y:S02]  /*27e80*/  PRMT R2, R6, 0x3340, R2 ;  /* 0x0000334006027816 */ /* 0x000fe40000000002 */
[----:B------:R-:W-:Y:S02]  /*27e90*/  PRMT R10, R11, 0x5410, R10 ;  /* 0x000054100b0a7816 */ /* 0x000fe4000000000a */
[----:B------:R-:W-:-:S02]  /*27ea0*/  PRMT R11, R7, 0x5410, R2 ;  /* 0x00005410070b7816 */ /* 0x000fc40000000002 */
[----:B------:R-:W3:Y:S01]  /*27eb0*/  LDL R2, [R1+0x11a0] ;  /* 0x0011a00001027983 */ /* 0x000ee20000100800 */
[----:B------:R-:W-:-:S03]  /*27ec0*/  PRMT R9, R15, 0x5410, R9 ;  /* 0x000054100f097816 */ /* 0x000fc60000000009 */
[----:B------:R-:W3:Y:S01]  /*27ed0*/  LDL R15, [R1+0x119c] ;  /* 0x00119c00010f7983 */ /* 0x000ee20000100800 */
[----:B------:R-:W-:-:S03]  /*27ee0*/  PRMT R8, R17, 0x5410, R16 ;  /* 0x0000541011087816 */ /* 0x000fc60000000010 */
[----:B------:R-:W3:Y:S04]  /*27ef0*/  LDL R16, [R1+0x1120] ;  /* 0x0011200001107983 */ /* 0x000ee80000100800 */
[----:B------:R-:W3:Y:S01]  /*27f00*/  LDL R17, [R1+0x111c] ;  /* 0x00111c0001117983 */ /* 0x000ee20000100800 */
[----:B------:R-:W-:-:S03]  /*27f10*/  PRMT R252, RZ, 0x7610, R252 ;  /* 0x00007610fffc7816 */ /* 0x000fc600000000fc */
[----:B------:R0:W-:Y:S04]  /*27f20*/  STS.128 [R139+UR58+0x4000], R8 ;  /* 0x004000088b007988 */ /* 0x0001e80008000c3a */
[----:B0-----:R-:W3:Y:S04]  /*27f30*/  LDL R9, [R1+0x10dc] ;  /* 0x0010dc0001097983 */ /* 0x001ee80000100800 */
[----:B------:R-:W3:Y:S01]  /*27f40*/  LDL R8, [R1+0x10e0] ;  /* 0x0010e00001087983 */ /* 0x000ee20000100800 */
[----:B------:R-:W-:Y:S02]  /*27f50*/  PRMT R251, RZ, 0x7610, R251 ;  /* 0x00007610fffb7816 */ /* 0x000fe400000000fb */
[----:B------:R-:W-:-:S02]  /*27f60*/  PRMT R250, RZ, 0x7610, R250 ;  /* 0x00007610fffa7816 */ /* 0x000fc400000000fa */
[----:B------:R-:W-:Y:S01]  /*27f70*/  PRMT R249, RZ, 0x7610, R249 ;  /* 0x00007610fff97816 */ /* 0x000fe200000000f9 */
[----:B------:R-:W3:Y:S04]  /*27f80*/  LDL R11, [R1+0x105c] ;  /* 0x00105c00010b7983 */ /* 0x000ee80000100800 */
[----:B------:R-:W3:Y:S01]  /*27f90*/  LDL R10, [R1+0x1060] ;  /* 0x00106000010a7983 */ /* 0x000ee20000100800 */
[----:B--2---:R-:W-:Y:S02]  /*27fa0*/  PRMT R49, RZ, 0x7610, R49 ;  /* 0x00007610ff317816 */ /* 0x004fe40000000031 */
[----:B----4-:R-:W-:Y:S01]  /*27fb0*/  PRMT R48, RZ, 0x7610, R48 ;  /* 0x00007610ff307816 */ /* 0x010fe20000000030 */
[----:B---3--:R-:W-:Y:S02]  /*27fc0*/  @!P0 IMAD.MOV.U32 R7, RZ, RZ, R122 ;  /* 0x000000ffff078224 */ /* 0x008fe400078e007a */
[----:B------:R-:W-:Y:S01]  /*27fd0*/  @!P0 IMAD.MOV.U32 R6, RZ, RZ, R24 ;  /* 0x000000ffff068224 */ /* 0x000fe200078e0018 */
[----:B------:R-:W2:Y:S04]  /*27fe0*/  LDL R122, [R1+0x115c] ;  /* 0x00115c00017a7983 */ /* 0x000ea80000100800 */
[----:B------:R-:W3:Y:S04]  /*27ff0*/  LDL R24, [R1+0x1160] ;  /* 0x0011600001187983 */ /* 0x000ee80000100800 */
[----:B------:R0:W4:Y:S02]  /*28000*/  @!P0 LDG.E.U8 R49, desc[UR56][R6.64] ;  /* 0x0000003806318981 */ /* 0x000124000c1e1100 */
[----:B0-----:R-:W-:-:S02]  /*28010*/  @!P0 IMAD.MOV.U32 R6, RZ, RZ, R134 ;  /* 0x000000ffff068224 */ /* 0x001fc400078e0086 */
[----:B------:R-:W-:-:S05]  /*28020*/  @!P0 IMAD.MOV.U32 R7, RZ, RZ, R138 ;  /* 0x000000ffff078224 */ /* 0x000fca00078e008a */
[----:B------:R0:W4:Y:S02]  /*28030*/  @!P0 LDG.E.U8 R48, desc[UR56][R6.64] ;  /* 0x0000003806308981 */ /* 0x000124000c1e1100 */
[----:B0-----:R-:W-:Y:S02]  /*28040*/  @!P0 IMAD.MOV.U32 R6, RZ, RZ, R123 ;  /* 0x000000ffff068224 */ /* 0x001fe400078e007b */
[----:B------:R-:W-:Y:S01]  /*28050*/  @!P0 IMAD.MOV.U32 R7, RZ, RZ, R133 ;  /* 0x000000ffff078224 */ /* 0x000fe200078e0085 */
[----:B------:R-:W-:Y:S01]  /*28060*/  PRMT R248, RZ, 0x7610, R248 ;  /* 0x00007610fff87816 */ /* 0x000fe200000000f8 */
[----:B------:R-:W4:Y:S04]  /*28070*/  LDL R123, [R1+0xfdc] ;  /* 0x000fdc00017b7983 */ /* 0x000f280000100800 */
[----:B------:R0:W4:Y:S02]  /*28080*/  @!P0 LDG.E.U8 R252, desc[UR56][R6.64] ;  /* 0x0000003806fc8981 */ /* 0x000124000c1e1100 */
[----:B0-----:R-:W-:-:S02]  /*28090*/  @!P0 IMAD.MOV.U32 R6, RZ, RZ, R2 ;  /* 0x000000ffff068224 */ /* 0x001fc400078e0002 */
[----:B------:R-:W4:Y:S01]  /*280a0*/  LDL R2, [R1+0x10a0] ;  /* 0x0010a00001027983 */ /* 0x000f220000100800 */
[----:B------:R-:W-:-:S03]  /*280b0*/  @!P0 IMAD.MOV.U32 R7, RZ, RZ, R15 ;  /* 0x000000ffff078224 */ /* 0x000fc600078e000f */
[----:B------:R-:W4:Y:S04]  /*280c0*/  LDL R15, [R1+0x109c] ;  /* 0x00109c00010f7983 */ /* 0x000f280000100800 */
[----:B------:R2:W4:Y:S02]  /*280d0*/  @!P0 LDG.E.U8 R251, desc[UR56][R6.64] ;  /* 0x0000003806fb8981 */ /* 0x000524000c1e1100 */
[----:B--2---:R-:W-:Y:S02]  /*280e0*/  @!P0 IMAD.MOV.U32 R7, RZ, RZ, R122 ;  /* 0x000000ffff078224 */ /* 0x004fe400078e007a */
[----:B---3--:R-:W-:Y:S01]  /*280f0*/  @!P0 IMAD.MOV.U32 R6, RZ, RZ, R24 ;  /* 0x000000ffff068224 */ /* 0x008fe200078e0018 */
[----:B------:R-:W2:Y:S04]  /*28100*/  LDL R122, [R1+0xc70] ;  /* 0x000c7000017a7983 */ /* 0x000ea80000100800 */
[----:B------:R0:W3:Y:S02]  /*28110*/  @!P0 LDG.E.U8 R250, desc[UR56][R6.64] ;  /* 0x0000003806fa8981 */ /* 0x0000e4000c1e1100 */
[----:B0-----:R-:W-:-:S02]  /*28120*/  @!P0 IMAD.MOV.U32 R6, RZ, RZ, R16 ;  /* 0x000000ffff068224 */ /* 0x001fc400078e0010 */
[----:B------:R-:W-:Y:S01]  /*28130*/  @!P0 IMAD.MOV.U32 R7, RZ, RZ, R17 ;  /* 0x000000ffff078224 */ /* 0x000fe200078e0011 */
[----:B------:R-:W-:Y:S01]  /*28140*/  PRMT R247, RZ, 0x7610, R247 ;  /* 0x00007610fff77816 */ /* 0x000fe200000000f7 */
[----:B------:R-:W2:Y:S04]  /*28150*/  LDL R17, [R1+0xc74] ;  /* 0x000c740001117983 */ /* 0x000ea80000100800 */
[----:B------:R0:W3:Y:S04]  /*28160*/  @!P0 LDG.E.U8 R249, desc[UR56][R6.64] ;  /* 0x0000003806f98981 */ /* 0x0000e8000c1e1100 */
[----:B------:R-:W3:Y:S01]  /*28170*/  LDL R16, [R1+0xc30] ;  /* 0x000c300001107983 */ /* 0x000ee20000100800 */
[----:B0-----:R-:W-:-:S02]  /*28180*/  @!P0 IMAD.MOV.U32 R6, RZ, RZ, R8 ;  /* 0x000000ffff068224 */ /* 0x001fc400078e0008 */
[----:B------:R-:W-:Y:S01]  /*28190*/  @!P0 IMAD.MOV.U32 R7, RZ, RZ, R9 ;  /* 0x000000ffff078224 */ /* 0x000fe200078e0009 */
[----:B------:R-:W2:Y:S04]  /*281a0*/  LDL R8, [R1+0x1020] ;  /* 0x0010200001087983 */ /* 0x000ea80000100800 */
[----:B------:R-:W3:Y:S04]  /*281b0*/  LDL R9, [R1+0x101c] ;  /* 0x00101c0001097983 */ /* 0x000ee80000100800 */
[----:B------:R4:W3:Y:S02]  /*281c0*/  @!P0 LDG.E.U8 R248, desc[UR56][R6.64] ;  /* 0x0000003806f88981 */ /* 0x0008e4000c1e1100 */
[----:B----4-:R-:W-:-:S02]  /*281d0*/  @!P0 IMAD.MOV.U32 R6, RZ, RZ, R2 ;  /* 0x000000ffff068224 */ /* 0x010fc400078e0002 */
[----:B------:R-:W4:Y:S01]  /*281e0*/  LDL R2, [R1+0xfe0] ;  /* 0x000fe00001027983 */ /* 0x000f220000100800 */
[----:B------:R-:W-:-:S03]  /*281f0*/  @!P0 IMAD.MOV.U32 R7, RZ, RZ, R15 ;  /* 0x000000ffff078224 */ /* 0x000fc600078e000f */
[----:B------:R-:W4:Y:S01]  /*28200*/  LDL R15, [R1+0xc34] ;  /* 0x000c3400010f7983 */ /* 0x000f220000100800 */
[----:B------:R-:W-:-:S03]  /*28210*/  PRMT R246, RZ, 0x7610, R246 ;  /* 0x00007610fff67816 */ /* 0x000fc600000000f6 */
[----:B------:R0:W4:Y:S01]  /*28220*/  @!P0 LDG.E.U8 R247, desc[UR56][R6.64] ;  /* 0x0000003806f78981 */ /* 0x000122000c1e1100 */
[----:B------:R-:W-:Y:S01]  /*28230*/  PRMT R245, RZ, 0x7610, R245 ;  /* 0x00007610fff57816 */ /* 0x000fe200000000f5 */
[----:B0-----:R-:W-:Y:S02]  /*28240*/  @!P0 IMAD.MOV.U32 R6, RZ, RZ, R10 ;  /* 0x000000ffff068224 */ /* 0x001fe400078e000a */
[----:B------:R-:W-:Y:S01]  /*28250*/  @!P0 IMAD.MOV.U32 R7, RZ, RZ, R11 ;  /* 0x000000ffff078224 */ /* 0x000fe200078e000b */
[----:B------:R-:W4:Y:S04]  /*28260*/  LDL R10, [R1+0xbf4] ;  /* 0x000bf400010a7983 */ /* 0x000f280000100800 */
[----:B------:R-:W4:Y:S04]  /*28270*/  LDL R11, [R1+0xbf0] ;  /* 0x000bf000010b7983 */ /* 0x000f280000100800 */
[----:B------:R2:W4:Y:S02]  /*28280*/  @!P0 LDG.E.U8 R246, desc[UR56][R6.64] ;  /* 0x0000003806f68981 */ /* 0x000524000c1e1100 */
[----:B--2---:R-:W-:-:S02]  /*28290*/  @!P0 IMAD.MOV.U32 R6, RZ, RZ, R8 ;  /* 0x000000ffff068224 */ /* 0x004fc400078e0008 */
[----:B---3--:R-:W-:Y:S01]  /*282a0*/  @!P0 IMAD.MOV.U32 R7, RZ, RZ, R9 ;  /* 0x000000ffff078224 */ /* 0x008fe200078e0009 */
[----:B------:R-:W2:Y:S04]  /*282b0*/  LDL R8, [R1+0xbb4] ;  /* 0x000bb40001087983 */ /* 0x000ea80000100800 */
[----:B------:R-:W3:Y:S04]  /*282c0*/  LDL R9, [R1+0xbb0] ;  /* 0x000bb00001097983 */ /* 0x000ee80000100800 */
[----:B------:R4:W3:Y:S04]  /*282d0*/  @!P0 LDG.E.U8 R245, desc[UR56][R6.64] ;  /* 0x0000003806f58981 */ /* 0x0008e8000c1e1100 */
[----:B------:R-:W3:Y:S01]  /*282e0*/  LDL.LU R24, [R1+0xb70] ;  /* 0x000b700001187983 */ /* 0x000ee20000300800 */
[----:B----4-:R-:W-:-:S03]  /*282f0*/  @!P0 IMAD.MOV.U32 R6, RZ, RZ, R2 ;  /* 0x000000ffff068224 */ /* 0x010fc600078e0002 */
[----:B------:R-:W4:Y:S01]  /*28300*/  LDL R2, [R1+0xb74] ;  /* 0x000b740001027983 */ /* 0x000f220000100800 */
[----:B------:R-:W-:Y:S01]  /*28310*/  PRMT R244, RZ, 0x7610, R244 ;  /* 0x00007610fff47816 */ /* 0x000fe200000000f4 */
[----:B------:R-:W-:Y:S01]  /*28320*/  @!P0 IMAD.MOV.U32 R7, RZ, RZ, R123 ;  /* 0x000000ffff078224 */ /* 0x000fe200078e007b */
[----:B------:R-:W-:-:S04]  /*28330*/  PRMT R243, RZ, 0x7610, R243 ;  /* 0x00007610fff37816 */ /* 0x000fc800000000f3 */
[----:B------:R0:W4:Y:S01]  /*28340*/  @!P0 LDG.E.U8 R244, desc[UR56][R6.64] ;  /* 0x0000003806f48981 */ /* 0x000122000c1e1100 */
[----:B------:R-:W-:Y:S01]  /*28350*/  PRMT R242, RZ, 0x7610, R242 ;  /* 0x00007610fff27816 */ /* 0x000fe200000000f2 */
[----:B0-----:R-:W-:Y:S02]  /*28360*/  @!P0 IMAD.MOV.U32 R6, RZ, RZ, R17 ;  /* 0x000000ffff068224 */ /* 0x001fe400078e0011 */
[----:B------:R-:W-:Y:S01]  /*28370*/  @!P0 IMAD.MOV.U32 R7, RZ, RZ, R122 ;  /* 0x000000ffff078224 */ /* 0x000fe200078e007a */
[----:B------:R-:W-:Y:S02]  /*28380*/  PRMT R241, RZ, 0x7610, R241 ;  /* 0x00007610fff17816 */ /* 0x000fe400000000f1 */
[----:B------:R-:W-:Y:S02]  /*28390*/  PRMT R240, RZ, 0x7610, R240 ;  /* 0x00007610fff07816 */ /* 0x000fe400000000f0 */
[----:B------:R-:W-:Y:S01]  /*283a0*/  PRMT R239, RZ, 0x7610, R239 ;  /* 0x00007610ffef7816 */ /* 0x000fe200000000ef */
[----:B------:R-:W4:Y:S04]  /*283b0*/  LDL R122, [R1+0x18c4] ;  /* 0x0018c400017a7983 */ /* 0x000f280000100800 */
[----:B------:R0:W4:Y:S02]  /*283c0*/  @!P0 LDG.E.U8 R243, desc[UR56][R6.64] ;  /* 0x0000003806f38981 */ /* 0x000124000c1e1100 */
[----:B0-----:R-:W-:-:S02]  /*283d0*/  @!P0 IMAD.MOV.U32 R6, RZ, RZ, R15 ;  /* 0x000000ffff068224 */ /* 0x001fc400078e000f */
[----:B------:R-:W-:-:S05]  /*283e0*/  @!P0 IMAD.MOV.U32 R7, RZ, RZ, R16 ;  /* 0x000000ffff078224 */ /* 0x000fca00078e0010 */
[----:B------:R0:W4:Y:S02]  /*283f0*/  @!P0 LDG.E.U8 R242, desc[UR56][R6.64] ;  /* 0x0000003806f28981 */ /* 0x000124000c1e1100 */
[----:B0-----:R-:W-:Y:S02]  /*28400*/  @!P0 IMAD.MOV.U32 R6, RZ, RZ, R10 ;  /* 0x000000ffff068224 */ /* 0x001fe400078e000a */
[----:B------:R-:W-:-:S05]  /*28410*/  @!P0 IMAD.MOV.U32 R7, RZ, RZ, R11 ;  /* 0x000000ffff078224 */ /* 0x000fca00078e000b */
[----:B------:R2:W4:Y:S02]  /*28420*/  @!P0 LDG.E.U8 R241, desc[UR56][R6.64] ;  /* 0x0000003806f18981 */ /* 0x000524000c1e1100 */
[----:B--2---:R-:W-:Y:S02]  /*28430*/  @!P0 IMAD.MOV.U32 R6, RZ, RZ, R8 ;  /* 0x000000ffff068224 */ /* 0x004fe400078e0008 */
[----:B---3--:R-:W-:-:S05]  /*28440*/  @!P0 IMAD.MOV.U32 R7, RZ, RZ, R9 ;  /* 0x000000ffff078224 */ /* 0x008fca00078e0009 */
[----:B------:R4:W2:Y:S01]  /*28450*/  @!P0 LDG.E.U8 R240, desc[UR56][R6.64] ;  /* 0x0000003806f08981 */ /* 0x0008a2000c1e1100 */
[----:B------:R-:W-:Y:S01]  /*28460*/  LOP3.LUT R8, R147, 0xffff, RZ, 0xc0, !PT ;  /* 0x0000ffff93087812 */ /* 0x000fe200078ec0ff */
[----:B----4-:R-:W-:Y:S02]  /*28470*/  @!P0 IMAD.MOV.U32 R6, RZ, RZ, R2 ;  /* 0x000000ffff068224 */ /* 0x010fe400078e0002 */
[----:B------:R-:W-:-:S05]  /*28480*/  @!P0 IMAD.MOV.U32 R7, RZ, RZ, R24 ;  /* 0x000000ffff078224 */ /* 0x000fca00078e0018 */
[----:B------:R0:W3:Y:S02]  /*28490*/  @!P0 LDG.E.U8 R239, desc[UR56][R6.64] ;  /* 0x0000003806ef8981 */ /* 0x0000e4000c1e1100 */
[----:B0-----:R-:W-:-:S04]  /*284a0*/  LOP3.LUT R7, R146, 0xffff, RZ, 0xc0, !PT ;  /* 0x0000ffff92077812 */ /* 0x001fc800078ec0ff */
[----:B------:R-:W-:Y:S02]  /*284b0*/  PRMT R17, R8, 0x3340, R7 ;  /* 0x0000334008117816 */ /* 0x000fe40000000007 */
[----:B------:R-:W-:Y:S02]  /*284c0*/  LOP3.LUT R8, R31, 0xffff, RZ, 0xc0, !PT ;  /* 0x0000ffff1f087812 */ /* 0x000fe400078ec0ff */
[----:B------:R-:W4:Y:S01]  /*284d0*/  LDL R31, [R1+0xb30] ;  /* 0x000b3000011f7983 */ /* 0x000f220000100800 */
[----:B------:R-:W-:-:S03]  /*284e0*/  LOP3.LUT R7, R29, 0xffff, RZ, 0xc0, !PT ;  /* 0x0000ffff1d077812 */ /* 0x000fc600078ec0ff */
[----:B------:R-:W2:Y:S01]  /*284f0*/  LDL R29, [R1+0xb34] ;  /* 0x000b3400011d7983 */ /* 0x000ea20000100800 */
[----:B------:R-:W-:Y:S02]  /*28500*/  PRMT R15, R8, 0x3340, R7 ;  /* 0x00003340080f7816 */ /* 0x000fe40000000007 */
[----:B------:R-:W-:Y:S02]  /*28510*/  LOP3.LUT R8, R28, 0xffff, RZ, 0xc0, !PT ;  /* 0x0000ffff1c087812 */ /* 0x000fe400078ec0ff */
[----:B------:R-:W-:Y:S01]  /*28520*/  LOP3.LUT R7, R27, 0xffff, RZ, 0xc0, !PT ;  /* 0x0000ffff1b077812 */ /* 0x000fe200078ec0ff */
[----:B------:R-:W3:Y:S04]  /*28530*/  LDL R28, [R1+0xaf0] ;  /* 0x000af000011c7983 */ /* 0x000ee80000100800 */
[----:B------:R-:W3:Y:S01]  /*28540*/  LDL R27, [R1+0xaf4] ;  /* 0x000af400011b7983 */ /* 0x000ee20000100800 */
[----:B------:R-:W-:-:S02]  /*28550*/  LOP3.LUT R6, R45, 0xffff, RZ, 0xc0, !PT ;  /* 0x0000ffff2d067812 */ /* 0x000fc400078ec0ff */
[----:B------:R-:W-:-:S04]  /*28560*/  LOP3.LUT R2, R44, 0xffff, RZ, 0xc0, !PT ;  /* 0x0000ffff2c027812 */ /* 0x000fc800078ec0ff */
[----:B------:R-:W-:Y:S02]  /*28570*/  PRMT R16, R6, 0x3340, R2 ;  /* 0x0000334006107816 */ /* 0x000fe40000000002 */
[----:B------:R-:W-:Y:S02]  /*28580*/  LOP3.LUT R6, R42, 0xffff, RZ, 0xc0, !PT ;  /* 0x0000ffff2a067812 */ /* 0x000fe400078ec0ff */
[----:B------:R-:W-:-:S04]  /*28590*/  LOP3.LUT R2, R41, 0xffff, RZ, 0xc0, !PT ;  /* 0x0000ffff29027812 */ /* 0x000fc800078ec0ff */
[----:B------:R-:W-:Y:S02]  /*285a0*/  PRMT R9, R6, 0x3340, R2 ;  /* 0x0000334006097816 */ /* 0x000fe40000000002 */
[----:B------:R-:W-:Y:S02]  /*285b0*/  LOP3.LUT R6, R40, 0xffff, RZ, 0xc0, !PT ;  /* 0x0000ffff28067812 */ /* 0x000fe400078ec0ff */
[----:B------:R-:W-:Y:S02]  /*285c0*/  LOP3.LUT R2, R36, 0xffff, RZ, 0xc0, !PT ;  /* 0x0000ffff24027812 */ /* 0x000fe400078ec0ff */
[----:B------:R-:W-:Y:S02]  /*285d0*/  PRMT R11, R8, 0x3340, R7 ;  /* 0x00003340080b7816 */ /* 0x000fe40000000007 */
[----:B------:R-:W-:Y:S02]  /*285e0*/  LOP3.LUT R8, R34, 0xffff, RZ, 0xc0, !PT ;  /* 0x0000ffff22087812 */ /* 0x000fe400078ec0ff */
[----:B------:R-:W-:-:S02]  /*285f0*/  LOP3.LUT R7, R32, 0xffff, RZ, 0xc0, !PT ;  /* 0x0000ffff20077812 */ /* 0x000fc400078ec0ff */
[----:B------:R-:W-:Y:S02]  /*28600*/  PRMT R10, R6, 0x3340, R2 ;  /* 0x00003340060a7816 */ /* 0x000fe40000000002 */
[----:B------:R-:W-:Y:S02]  /*28610*/  LOP3.LUT R6, R4, 0xffff, RZ, 0xc0, !PT ;  /* 0x0000ffff04067812 */ /* 0x000fe400078ec0ff */
[----:B------:R-:W-:Y:S01]  /*28620*/  LOP3.LUT R2, R3, 0xffff, RZ, 0xc0, !PT ;  /* 0x0000ffff03027812 */ /* 0x000fe200078ec0ff */
[----:B------:R-:W3:Y:S04]  /*28630*/  LDL.LU R4, [R1+0x9a0] ;  /* 0x0009a00001047983 */ /* 0x000ee80000300800 */
[----:B------:R-:W3:Y:S01]  /*28640*/  LDL.LU R3, [R1+0x974] ;  /* 0x0009740001037983 */ /* 0x000ee20000300800 */
[----:B------:R-:W-:-:S02]  /*28650*/  PRMT R7, R8, 0x3340, R7 ;  /* 0x0000334008077816 */ /* 0x000fc40000000007 */
[----:B------:R-:W-:Y:S01]  /*28660*/  PRMT R2, R6, 0x3340, R2 ;  /* 0x0000334006027816 */ /* 0x000fe20000000002 */
[----:B------:R-:W3:Y:S04]  /*28670*/  LDL R34, [R1+0xab0] ;  /* 0x000ab00001227983 */ /* 0x000ee80000100800 */
[----:B------:R-:W3:Y:S01]  /*28680*/  LDL R32, [R1+0xab4] ;  /* 0x000ab40001207983 */ /* 0x000ee20000100800 */
[----:B------:R-:W-:Y:S02]  /*28690*/  PRMT R10, R11, 0x5410, R10 ;  /* 0x000054100b0a7816 */ /* 0x000fe4000000000a */
[----:B------:R-:W-:Y:S02]  /*286a0*/  PRMT R11, R7, 0x5410, R2 ;  /* 0x00005410070b7816 */ /* 0x000fe40000000002 */
[----:B------:R-:W-:-:S02]  /*286b0*/  PRMT R238, RZ, 0x7610, R238 ;  /* 0x00007610ffee7816 */ /* 0x000fc400000000ee */
[----:B------:R-:W-:Y:S02]  /*286c0*/  PRMT R8, R17, 0x5410, R16 ;  /* 0x0000541011087816 */ /* 0x000fe40000000010 */
[----:B------:R-:W-:-:S05]  /*286d0*/  PRMT R9, R15, 0x5410, R9 ;  /* 0x000054100f097816 */ /* 0x000fca0000000009 */
[----:B------:R0:W-:Y:S04]  /*286e0*/  STS.128 [R122+UR58], R8 ;  /* 0x000000087a007988 */ /* 0x0001e80008000c3a */
[----:B0-----:R-:W3:Y:S04]  /*286f0*/  LDL R11, [R1+0x9f0] ;  /* 0x0009f000010b7983 */ /* 0x001ee80000100800 */
[----:B------:R-:W3:Y:S04]  /*28700*/  LDL R10, [R1+0x9f4] ;  /* 0x0009f400010a7983 */ /* 0x000ee80000100800 */
[----:B------:R-:W3:Y:S04]  /*28710*/  LDL R9, [R1+0x9b0] ;  /* 0x0009b00001097983 */ /* 0x000ee80000100800 */
[----:B------:R-:W3:Y:S01]  /*28720*/  LDL R8, [R1+0x9b4] ;  /* 0x0009b40001087983 */ /* 0x000ee20000100800 */
[----:B----4-:R-:W-:-:S03]  /*28730*/  @!P0 IMAD.MOV.U32 R7, RZ, RZ, R31 ;  /* 0x000000ffff078224 */ /* 0x010fc600078e001f */
[----:B------:R-:W4:Y:S01]  /*28740*/  LDL R31, [R1+0xa70] ;  /* 0x000a7000011f7983 */ /* 0x000f220000100800 */
[----:B--2---:R-:W-:-:S03]  /*28750*/  @!P0 IMAD.MOV.U32 R6, RZ, RZ, R29 ;  /* 0x000000ffff068224 */ /* 0x004fc600078e001d */
[----:B------:R-:W2:Y:S04]  /*28760*/  LDL R29, [R1+0xa74] ;  /* 0x000a7400011d7983 */ /* 0x000ea80000100800 */
[----:B------:R3:W2:Y:S02]  /*28770*/  @!P0 LDG.E.U8 R238, desc[UR56][R6.64] ;  /* 0x0000003806ee8981 */ /* 0x0006a4000c1e1100 */
[----:B---3--:R-:W-:Y:S02]  /*28780*/  @!P0 IMAD.MOV.U32 R6, RZ, RZ, R27 ;  /* 0x000000ffff068224 */ /* 0x008fe400078e001b */
[----:B------:R-:W-:Y:S01]  /*28790*/  @!P0 IMAD.MOV.U32 R7, RZ, RZ, R28 ;  /* 0x000000ffff078224 */ /* 0x000fe200078e001c */
[----:B------:R-:W3:Y:S04]  /*287a0*/  LDL R27, [R1+0xa34] ;  /* 0x000a3400011b7983 */ /* 0x000ee80000100800 */
[----:B------:R-:W3:Y:S01]  /*287b0*/  LDL R28, [R1+0xa30] ;  /* 0x000a3000011c7983 */ /* 0x000ee20000100800 */
[----:B------:R-:W-:Y:S01]  /*287c0*/  PRMT R237, RZ, 0x7610, R237 ;  /* 0x00007610ffed7816 */ /* 0x000fe200000000ed */
[----:B------:R-:W-:-:S02]  /*287d0*/  IMAD.MOV.U32 R148, RZ, RZ, R150 ;  /* 0x000000ffff947224 */ /* 0x000fc400078e0096 */
[----:B------:R-:W-:Y:S02]  /*287e0*/  IMAD.MOV.U32 R150, RZ, RZ, R5 ;  /* 0x000000ffff967224 */ /* 0x000fe400078e0005 */
[----:B------:R-:W3:Y:S01]  /*287f0*/  LDL.LU R5, [R1+0x970] ;  /* 0x0009700001057983 */ /* 0x000ee20000300800 */
[----:B------:R-:W-:-:S03]  /*28800*/  PRMT R236, RZ, 0x7610, R236 ;  /* 0x00007610ffec7816 */ /* 0x000fc600000000ec */
[----:B------:R0:W3:Y:S04]  /*28810*/  @!P0 LDG.E.U8 R237, desc[UR56][R6.64] ;  /* 0x0000003806ed8981 */ /* 0x0000e8000c1e1100 */
[----:B------:R-:W3:Y:S04]  /*28820*/  LDL.LU R42, [R1+0x934] ;  /* 0x00093400012a7983 */ /* 0x000ee80000300800 */
[----:B------:R-:W3:Y:S04]  /*28830*/  LDL.LU R36, [R1+0x930] ;  /* 0x0009300001247983 */ /* 0x000ee80000300800 */
[----:B------:R-:W3:Y:S01]  /*28840*/  LDL.LU R40, [R1+0x8f0] ;  /* 0x0008f00001287983 */ /* 0x000ee20000300800 */
[----:B0-----:R-:W-:-:S02]  /*28850*/  @!P0 IMAD.MOV.U32 R6, RZ, RZ, R32 ;  /* 0x000000ffff068224 */ /* 0x001fc400078e0020 */
[----:B------:R-:W-:-:S05]  /*28860*/  @!P0 IMAD.MOV.U32 R7, RZ, RZ, R34 ;  /* 0x000000ffff078224 */ /* 0x000fca00078e0022 */
[----:B------:R4:W3:Y:S01]  /*28870*/  @!P0 LDG.E.U8 R236, desc[UR56][R6.64] ;  /* 0x0000003806ec8981 */ /* 0x0008e2000c1e1100 */
[----:B------:R-:W-:Y:S02]  /*28880*/  PRMT R235, RZ, 0x7610, R235 ;  /* 0x00007610ffeb7816 */ /* 0x000fe400000000eb */
[----:B------:R-:W-:Y:S02]  /*28890*/  PRMT R234, RZ, 0x7610, R234 ;  /* 0x00007610ffea7816 */ /* 0x000fe400000000ea */
[----:B------:R-:W-:Y:S01]  /*288a0*/  PRMT R233, RZ, 0x7610, R233 ;  /* 0x00007610ffe97816 */ /* 0x000fe200000000e9 */
[----:B----4-:R-:W-:Y:S02]  /*288b0*/  @!P0 IMAD.MOV.U32 R7, RZ, RZ, R31 ;  /* 0x000000ffff078224 */ /* 0x010fe400078e001f */
[----:B------:R-:W4:Y:S04]  /*288c0*/  LDL.LU R31, [R1+0x8f4] ;  /* 0x0008f400011f7983 */ /* 0x000f280000300800 */
[----:B------:R-:W4:Y:S04]  /*288d0*/  LDL R41, [R1+0xfb4] ;  /* 0x000fb40001297983 */ /* 0x000f280000100800 */
[----:B------:R-:W4:Y:S01]  /*288e0*/  LDL R34, [R1+0x13d0] ;  /* 0x0013d00001227983 */ /* 0x000f220000100800 */
[----:B--2---:R-:W-:-:S03]  /*288f0*/  @!P0 IMAD.MOV.U32 R6, RZ, RZ, R29 ;  /* 0x000000ffff068224 */ /* 0x004fc600078e001d */
[----:B------:R-:W2:Y:S04]  /*28900*/  LDL R32, [R1+0x1394] ;  /* 0x0013940001207983 */ /* 0x000ea80000100800 */
[----:B------:R-:W2:Y:S04]  /*28910*/  LDL R29, [R1+0x1398] ;  /* 0x00139800011d7983 */ /* 0x000ea80000100800 */
[----:B------:R3:W2:Y:S02]  /*28920*/  @!P0 LDG.E.U8 R235, desc[UR56][R6.64] ;  /* 0x0000003806eb8981 */ /* 0x0006a4000c1e1100 */
[----:B---3--:R-:W-:-:S02]  /*28930*/  @!P0 IMAD.MOV.U32 R6, RZ, RZ, R27 ;  /* 0x000000ffff068224 */ /* 0x008fc400078e001b */
[----:B------:R-:W-:Y:S01]  /*28940*/  @!P0 IMAD.MOV.U32 R7, RZ, RZ, R28 ;  /* 0x000000ffff078224 */ /* 0x000fe200078e001c */
[----:B------:R-:W3:Y:S04]  /*28950*/  LDL R27, [R1+0x1358] ;  /* 0x00135800011b7983 */ /* 0x000ee80000100800 */
        /* <DEDUP_REMOVED lines=8> */
[----:B------:R-:W3:Y:S01]  /*289e0*/  LDL R9, [R1+0x12d4] ;  /* 0x0012d40001097983 */ /* 0x000ee20000100800 */
[----:B------:R-:W-:-:S03]  /*289f0*/  @!P0 IMAD.MOV.U32 R6, RZ, RZ, R8 ;  /* 0x000000ffff068224 */ /* 0x000fc600078e0008 */
[----:B------:R-:W3:Y:S01]  /*28a00*/  LDL R8, [R1+0x12d8] ;  /* 0x0012d80001087983 */ /* 0x000ee20000100800 */
[----:B------:R-:W-:Y:S02]  /*28a10*/  PRMT R232, RZ, 0x7610, R232 ;  /* 0x00007610ffe87816 */ /* 0x000fe400000000e8 */
[----:B------:R-:W-:-:S04]  /*28a20*/  PRMT R231, RZ, 0x7610, R231 ;  /* 0x00007610ffe77816 */ /* 0x000fc800000000e7 */
[----:B------:R0:W3:Y:S01]  /*28a30*/  @!P0 LDG.E.U8 R232, desc[UR56][R6.64] ;  /* 0x0000003806e88981 */ /* 0x0000e2000c1e1100 */
[----:B------:R-:W-:Y:S01]  /*28a40*/  PRMT R230, RZ, 0x7610, R230 ;  /* 0x00007610ffe67816 */ /* 0x000fe200000000e6 */
[----:B0-----:R-:W-:Y:S02]  /*28a50*/  @!P0 IMAD.MOV.U32 R6, RZ, RZ, R3 ;  /* 0x000000ffff068224 */ /* 0x001fe400078e0003 */
[----:B------:R-:W-:-:S05]  /*28a60*/  @!P0 IMAD.MOV.U32 R7, RZ, RZ, R5 ;  /* 0x000000ffff078224 */ /* 0x000fca00078e0005 */
[----:B------:R0:W3:Y:S01]  /*28a70*/  @!P0 LDG.E.U8 R231, desc[UR56][R6.64] ;  /* 0x0000003806e78981 */ /* 0x0000e2000c1e1100 */
[----:B------:R-:W-:Y:S01]  /*28a80*/  PRMT R229, RZ, 0x7610, R229 ;  /* 0x00007610ffe57816 */ /* 0x000fe200000000e5 */
[----:B0-----:R-:W-:Y:S02]  /*28a90*/  @!P0 IMAD.MOV.U32 R6, RZ, RZ, R42 ;  /* 0x000000ffff068224 */ /* 0x001fe400078e002a */
[----:B------:R-:W-:-:S05]  /*28aa0*/  @!P0 IMAD.MOV.U32 R7, RZ, RZ, R36 ;  /* 0x000000ffff078224 */ /* 0x000fca00078e0024 */
[----:B------:R0:W3:Y:S01]  /*28ab0*/  @!P0 LDG.E.U8 R230, desc[UR56][R6.64] ;  /* 0x0000003806e68981 */ /* 0x0000e2000c1e1100 */
[----:B------:R-:W-:Y:S01]  /*28ac0*/  PRMT R228, RZ, 0x7610, R228 ;  /* 0x00007610ffe47816 */ /* 0x000fe200000000e4 */
[----:B0-----:R-:W-:Y:S01]  /*28ad0*/  @!P0 IMAD.MOV.U32 R7, RZ, RZ, R40 ;  /* 0x000000ffff078224 */ /* 0x001fe200078e0028 */
[----:B------:R-:W-:Y:S02]  /*28ae0*/  PRMT R227, RZ, 0x7610, R227 ;  /* 0x00007610ffe37816 */ /* 0x000fe400000000e3 */
[----:B------:R-:W-:Y:S01]  /*28af0*/  PRMT R226, RZ, 0x7610, R226 ;  /* 0x00007610ffe27816 */ /* 0x000fe200000000e2 */
[----:B------:R0:W-:Y:S04]  /*28b00*/  STL [R1+0x1910], R3 ;  /* 0x0019100301007387 */ /* 0x0001e80000100800 */
[----:B0-----:R-:W3:Y:S01]  /*28b10*/  LDL.LU R3, [R1+0x9a8] ;  /* 0x0009a80001037983 */ /* 0x001ee20000300800 */
[----:B------:R-:W-:Y:S01]  /*28b20*/  PRMT R225, RZ, 0x7610, R225 ;  /* 0x00007610ffe17816 */ /* 0x000fe200000000e1 */
[----:B----4-:R-:W-:-:S05]  /*28b30*/  @!P0 IMAD.MOV.U32 R6, RZ, RZ, R31 ;  /* 0x000000ffff068224 */ /* 0x010fca00078e001f */
[----:B------:R0:W4:Y:S02]  /*28b40*/  @!P0 LDG.E.U8 R229, desc[UR56][R6.64] ;  /* 0x0000003806e58981 */ /* 0x000124000c1e1100 */
[----:B0-----:R-:W-:Y:S02]  /*28b50*/  @!P0 IMAD.MOV.U32 R6, RZ, RZ, R34 ;  /* 0x000000ffff068224 */ /* 0x001fe400078e0022 */
[----:B------:R-:W-:Y:S01]  /*28b60*/  @!P0 IMAD.MOV.U32 R7, RZ, RZ, R41 ;  /* 0x000000ffff078224 */ /* 0x000fe200078e0029 */
[----:B------:R-:W4:Y:S04]  /*28b70*/  LDL R34, [R1+0x1258] ;  /* 0x0012580001227983 */ /* 0x000f280000100800 */
[----:B------:R-:W4:Y:S04]  /*28b80*/  LDL R41, [R1+0x1254] ;  /* 0x0012540001297983 */ /* 0x000f280000100800 */
[----:B------:R2:W4:Y:S02]  /*28b90*/  @!P0 LDG.E.U8 R228, desc[UR56][R6.64] ;  /* 0x0000003806e48981 */ /* 0x000524000c1e1100 */
[----:B--2---:R-:W-:-:S02]  /*28ba0*/  @!P0 IMAD.MOV.U32 R6, RZ, RZ, R29 ;  /* 0x000000ffff068224 */ /* 0x004fc400078e001d */
[----:B------:R-:W-:Y:S01]  /*28bb0*/  @!P0 IMAD.MOV.U32 R7, RZ, RZ, R32 ;  /* 0x000000ffff078224 */ /* 0x000fe200078e0020 */
        /* <DEDUP_REMOVED lines=9> */
[----:B------:R-:W4:Y:S01]  /*28c50*/  LDL R11, [R1+0x1294] ;  /* 0x00129400010b7983 */ /* 0x000f220000100800 */
[----:B------:R-:W-:-:S03]  /*28c60*/  @!P0 IMAD.MOV.U32 R6, RZ, RZ, R10 ;  /* 0x000000ffff068224 */ /* 0x000fc600078e000a */
[----:B------:R-:W2:Y:S04]  /*28c70*/  LDL R10, [R1+0x1298] ;  /* 0x00129800010a7983 */ /* 0x000ea80000100800 */
[----:B------:R0:W3:Y:S02]  /*28c80*/  @!P0 LDG.E.U8 R225, desc[UR56][R6.64] ;  /* 0x0000003806e18981 */ /* 0x0000e4000c1e1100 */
[----:B0-----:R-:W-:Y:S02]  /*28c90*/  @!P0 IMAD.MOV.U32 R7, RZ, RZ, R9 ;  /* 0x000000ffff078224 */ /* 0x001fe400078e0009 */
[----:B------:R-:W3:Y:S01]  /*28ca0*/  LDL R9, [R1+0x1194] ;  /* 0x0011940001097983 */ /* 0x000ee20000100800 */
[----:B------:R-:W-:-:S03]  /*28cb0*/  @!P0 IMAD.MOV.U32 R6, RZ, RZ, R8 ;  /* 0x000000ffff068224 */ /* 0x000fc600078e0008 */
[----:B------:R-:W3:Y:S01]  /*28cc0*/  LDL R8, [R1+0x1198] ;  /* 0x0011980001087983 */ /* 0x000ee20000100800 */
[----:B------:R-:W-:-:S06]  /*28cd0*/  PRMT R224, RZ, 0x7610, R224 ;  /* 0x00007610ffe07816 */ /* 0x000fcc00000000e0 */
[----:B------:R4:W3:Y:S01]  /*28ce0*/  @!P0 LDG.E.U8 R224, desc[UR56][R6.64] ;  /* 0x0000003806e08981 */ /* 0x0008e2000c1e1100 */
[----:B------:R-:W-:Y:S02]  /*28cf0*/  PRMT R223, RZ, 0x7610, R223 ;  /* 0x00007610ffdf7816 */ /* 0x000fe400000000df */
[----:B------:R-:W-:Y:S02]  /*28d00*/  PRMT R222, RZ, 0x7610, R222 ;  /* 0x00007610ffde7816 */ /* 0x000fe400000000de */
[----:B------:R-:W-:Y:S02]  /*28d10*/  PRMT R221, RZ, 0x7610, R221 ;  /* 0x00007610ffdd7816 */ /* 0x000fe400000000dd */
[----:B------:R-:W-:Y:S01]  /*28d20*/  PRMT R220, RZ, 0x7610, R220 ;  /* 0x00007610ffdc7816 */ /* 0x000fe200000000dc */
[----:B----4-:R-:W-:Y:S02]  /*28d30*/  @!P0 IMAD.MOV.U32 R7, RZ, RZ, R11 ;  /* 0x000000ffff078224 */ /* 0x010fe400078e000b */
[----:B------:R-:W4:Y:S01]  /*28d40*/  LDL R11, [R1+0x1154] ;  /* 0x00115400010b7983 */ /* 0x000f220000100800 */
[----:B--2---:R-:W-:-:S03]  /*28d50*/  @!P0 IMAD.MOV.U32 R6, RZ, RZ, R10 ;  /* 0x000000ffff068224 */ /* 0x004fc600078e000a */
[----:B------:R-:W2:Y:S04]  /*28d60*/  LDL R10, [R1+0x1158] ;  /* 0x00115800010a7983 */ /* 0x000ea80000100800 */
[----:B------:R0:W2:Y:S02]  /*28d70*/  @!P0 LDG.E.U8 R223, desc[UR56][R6.64] ;  /* 0x0000003806df8981 */ /* 0x0000a4000c1e1100 */
[----:B0-----:R-:W-:Y:S02]  /*28d80*/  @!P0 IMAD.MOV.U32 R6, RZ, RZ, R34 ;  /* 0x000000ffff068224 */ /* 0x001fe400078e0022 */
[----:B------:R-:W-:Y:S01]  /*28d90*/  @!P0 IMAD.MOV.U32 R7, RZ, RZ, R41 ;  /* 0x000000ffff078224 */ /* 0x000fe200078e0029 */
[----:B------:R-:W2:Y:S04]  /*28da0*/  LDL R34, [R1+0x1118] ;  /* 0x0011180001227983 */ /* 0x000ea80000100800 */
[----:B------:R-:W2:Y:S04]  /*28db0*/  LDL R41, [R1+0x1114] ;  /* 0x0011140001297983 */ /* 0x000ea80000100800 */
[----:B------:R0:W2:Y:S02]  /*28dc0*/  @!P0 LDG.E.U8 R222, desc[UR56][R6.64] ;  /* 0x0000003806de8981 */ /* 0x0000a4000c1e1100 */
[----:B0-----:R-:W-:-:S02]  /*28dd0*/  @!P0 IMAD.MOV.U32 R6, RZ, RZ, R29 ;  /* 0x000000ffff068224 */ /* 0x001fc400078e001d */
[----:B------:R-:W-:Y:S01]  /*28de0*/  @!P0 IMAD.MOV.U32 R7, RZ, RZ, R32 ;  /* 0x000000ffff078224 */ /* 0x000fe200078e0020 */
[----:B------:R-:W2:Y:S04]  /*28df0*/  LDL R29, [R1+0x1098] ;  /* 0x00109800011d7983 */ /* 0x000ea80000100800 */
[----:B------:R-:W2:Y:S04]  /*28e00*/  LDL R32, [R1+0x1094] ;  /* 0x0010940001207983 */ /* 0x000ea80000100800 */
[----:B------:R3:W2:Y:S02]  /*28e10*/  @!P0 LDG.E.U8 R221, desc[UR56][R6.64] ;  /* 0x0000003806dd8981 */ /* 0x0006a4000c1e1100 */
[----:B---3--:R-:W-:-:S02]  /*28e20*/  @!P0 IMAD.MOV.U32 R6, RZ, RZ, R27 ;  /* 0x000000ffff068224 */ /* 0x008fc400078e001b */
[----:B------:R-:W-:Y:S01]  /*28e30*/  @!P0 IMAD.MOV.U32 R7, RZ, RZ, R28 ;  /* 0x000000ffff078224 */ /* 0x000fe200078e001c */
[----:B------:R-:W-:Y:S01]  /*28e40*/  PRMT R219, RZ, 0x7610, R219 ;  /* 0x00007610ffdb7816 */ /* 0x000fe200000000db */
[----:B------:R-:W3:Y:S04]  /*28e50*/  LDL R28, [R1+0x1054] ;  /* 0x00105400011c7983 */ /* 0x000ee80000100800 */
[----:B------:R0:W3:Y:S04]  /*28e60*/  @!P0 LDG.E.U8 R220, desc[UR56][R6.64] ;  /* 0x0000003806dc8981 */ /* 0x0000e8000c1e1100 */
[----:B------:R-:W3:Y:S01]  /*28e70*/  LDL R27, [R1+0x1058] ;  /* 0x00105800011b7983 */ /* 0x000ee20000100800 */
[----:B0-----:R-:W-:-:S03]  /*28e80*/  @!P0 IMAD.MOV.U32 R7, RZ, RZ, R9 ;  /* 0x000000ffff078224 */ /* 0x001fc600078e0009 */
[----:B------:R-:W3:Y:S01]  /*28e90*/  LDL R9, [R1+0x10d4] ;  /* 0x0010d40001097983 */ /* 0x000ee20000100800 */
[----:B------:R-:W-:-:S03]  /*28ea0*/  @!P0 IMAD.MOV.U32 R6, RZ, RZ, R8 ;  /* 0x000000ffff068224 */ /* 0x000fc600078e0008 */
[----:B------:R-:W3:Y:S04]  /*28eb0*/  LDL R8, [R1+0x10d8] ;  /* 0x0010d80001087983 */ /* 0x000ee80000100800 */
[----:B------:R4:W3:Y:S01]  /*28ec0*/  @!P0 LDG.E.U8 R219, desc[UR56][R6.64] ;  /* 0x0000003806db8981 */ /* 0x0008e2000c1e1100 */
        /* <DEDUP_REMOVED lines=9> */
[----:B------:R-:W-:Y:S02]  /*28f60*/  PRMT R216, RZ, 0x7610, R216 ;  /* 0x00007610ffd87816 */ /* 0x000fe400000000d8 */
[----:B------:R-:W-:-:S02]  /*28f70*/  PRMT R215, RZ, 0x7610, R215 ;  /* 0x00007610ffd77816 */ /* 0x000fc400000000d7 */
[----:B------:R-:W-:Y:S01]  /*28f80*/  PRMT R214, RZ, 0x7610, R214 ;  /* 0x00007610ffd67816 */ /* 0x000fe200000000d6 */
[----:B------:R-:W2:Y:S04]  /*28f90*/  LDL R34, [R1+0xc68] ;  /* 0x000c680001227983 */ /* 0x000ea80000100800 */
[----:B------:R3:W2:Y:S02]  /*28fa0*/  @!P0 LDG.E.U8 R217, desc[UR56][R6.64] ;  /* 0x0000003806d98981 */ /* 0x0006a4000c1e1100 */
[----:B---3--:R-:W-:Y:S02]  /*28fb0*/  @!P0 IMAD.MOV.U32 R7, RZ, RZ, R9 ;  /* 0x000000ffff078224 */ /* 0x008fe400078e0009 */
[----:B------:R-:W3:Y:S01]  /*28fc0*/  LDL R9, [R1+0xfd4] ;  /* 0x000fd40001097983 */ /* 0x000ee20000100800 */
[----:B------:R-:W-:-:S03]  /*28fd0*/  @!P0 IMAD.MOV.U32 R6, RZ, RZ, R8 ;  /* 0x000000ffff068224 */ /* 0x000fc600078e0008 */
[----:B------:R-:W3:Y:S04]  /*28fe0*/  LDL R8, [R1+0xfd8] ;  /* 0x000fd80001087983 */ /* 0x000ee80000100800 */
[----:B------:R0:W3:Y:S02]  /*28ff0*/  @!P0 LDG.E.U8 R216, desc[UR56][R6.64] ;  /* 0x0000003806d88981 */ /* 0x0000e4000c1e1100 */
[----:B0-----:R-:W-:Y:S02]  /*29000*/  @!P0 IMAD.MOV.U32 R6, RZ, RZ, R29 ;  /* 0x000000ffff068224 */ /* 0x001fe400078e001d */
[----:B------:R-:W-:Y:S01]  /*29010*/  @!P0 IMAD.MOV.U32 R7, RZ, RZ, R32 ;  /* 0x000000ffff078224 */ /* 0x000fe200078e0020 */
[----:B------:R-:W3:Y:S04]  /*29020*/  LDL R29, [R1+0xbe8] ;  /* 0x000be800011d7983 */ /* 0x000ee80000100800 */
[----:B------:R-:W3:Y:S04]  /*29030*/  LDL R32, [R1+0xc6c] ;  /* 0x000c6c0001207983 */ /* 0x000ee80000100800 */
[----:B------:R0:W3:Y:S02]  /*29040*/  @!P0 LDG.E.U8 R215, desc[UR56][R6.64] ;  /* 0x0000003806d78981 */ /* 0x0000e4000c1e1100 */
[----:B0-----:R-:W-:-:S02]  /*29050*/  @!P0 IMAD.MOV.U32 R6, RZ, RZ, R27 ;  /* 0x000000ffff068224 */ /* 0x001fc400078e001b */
[----:B------:R-:W-:Y:S02]  /*29060*/  @!P0 IMAD.MOV.U32 R7, RZ, RZ, R28 ;  /* 0x000000ffff078224 */ /* 0x000fe400078e001c */
[----:B------:R-:W-:Y:S01]  /*29070*/  IMAD.MOV.U32 R147, RZ, RZ, R149 ;  /* 0x000000ffff937224 */ /* 0x000fe200078e0095 */
[----:B------:R-:W3:Y:S04]  /*29080*/  LDL R28, [R1+0xbec] ;  /* 0x000bec00011c7983 */ /* 0x000ee80000100800 */
[----:B------:R4:W3:Y:S01]  /*29090*/  @!P0 LDG.E.U8 R214, desc[UR56][R6.64] ;  /* 0x0000003806d68981 */ /* 0x0008e2000c1e1100 */
[----:B------:R-:W-:Y:S01]  /*290a0*/  PRMT R213, RZ, 0x7610, R213 ;  /* 0x00007610ffd57816 */ /* 0x000fe200000000d5 */
[----:B------:R-:W-:Y:S02]  /*290b0*/  IMAD.MOV.U32 R149, RZ, RZ, R13 ;  /* 0x000000ffff957224 */ /* 0x000fe400078e000d */
        /* <DEDUP_REMOVED lines=8> */
[----:B------:R-:W3:Y:S01]  /*29140*/  LDL R9, [R1+0xb68] ;  /* 0x000b680001097983 */ /* 0x000ee20000100800 */
[----:B------:R-:W-:-:S03]  /*29150*/  @!P0 IMAD.MOV.U32 R6, RZ, RZ, R8 ;  /* 0x000000ffff068224 */ /* 0x000fc600078e0008 */
[----:B------:R-:W3:Y:S01]  /*29160*/  LDL R8, [R1+0xb6c] ;  /* 0x000b6c0001087983 */ /* 0x000ee20000100800 */
[----:B------:R-:W-:Y:S02]  /*29170*/  PRMT R212, RZ, 0x7610, R212 ;  /* 0x00007610ffd47816 */ /* 0x000fe400000000d4 */
[----:B------:R-:W-:-:S04]  /*29180*/  PRMT R211, RZ, 0x7610, R211 ;  /* 0x00007610ffd37816 */ /* 0x000fc800000000d3 */
[----:B------:R0:W3:Y:S02]  /*29190*/  @!P0 LDG.E.U8 R212, desc[UR56][R6.64] ;  /* 0x0000003806d48981 */ /* 0x0000e4000c1e1100 */
[----:B0-----:R-:W-:Y:S02]  /*291a0*/  @!P0 IMAD.MOV.U32 R6, RZ, RZ, R32 ;  /* 0x000000ffff068224 */ /* 0x001fe400078e0020 */
[----:B------:R-:W-:-:S05]  /*291b0*/  @!P0 IMAD.MOV.U32 R7, RZ, RZ, R34 ;  /* 0x000000ffff078224 */ /* 0x000fca00078e0022 */
[----:B------:R4:W3:Y:S01]  /*291c0*/  @!P0 LDG.E.U8 R211, desc[UR56][R6.64] ;  /* 0x0000003806d38981 */ /* 0x0008e2000c1e1100 */
        /* <DEDUP_REMOVED lines=10> */
[----:B------:R-:W-:Y:S01]  /*29270*/  PRMT R207, RZ, 0x7610, R207 ;  /* 0x00007610ffcf7816 */ /* 0x000fe200000000cf */
[----:B------:R-:W2:Y:S04]  /*29280*/  LDL R28, [R1+0xaa8] ;  /* 0x000aa800011c7983 */ /* 0x000ea80000100800 */
[----:B------:R0:W2:Y:S04]  /*29290*/  @!P0 LDG.E.U8 R209, desc[UR56][R6.64] ;  /* 0x0000003806d18981 */ /* 0x0000a8000c1e1100 */
[----:B------:R-:W2:Y:S01]  /*292a0*/  LDL R29, [R1+0xa68] ;  /* 0x000a6800011d7983 */ /* 0x000ea20000100800 */
[----:B0-----:R-:W-:-:S02]  /*292b0*/  @!P0 IMAD.MOV.U32 R6, RZ, RZ, R13 ;  /* 0x000000ffff068224 */ /* 0x001fc400078e000d */
[----:B------:R-:W-:Y:S01]  /*292c0*/  @!P0 IMAD.MOV.U32 R7, RZ, RZ, R27 ;  /* 0x000000ffff078224 */ /* 0x000fe200078e001b */
[----:B------:R-:W2:Y:S04]  /*292d0*/  LDL R13, [R1+0xaac] ;  /* 0x000aac00010d7983 */ /* 0x000ea80000100800 */
[----:B------:R-:W2:Y:S04]  /*292e0*/  LDL R27, [R1+0xa28] ;  /* 0x000a2800011b7983 */ /* 0x000ea80000100800 */
[----:B------:R3:W2:Y:S02]  /*292f0*/  @!P0 LDG.E.U8 R208, desc[UR56][R6.64] ;  /* 0x0000003806d08981 */ /* 0x0006a4000c1e1100 */
[----:B---3--:R-:W-:-:S02]  /*29300*/  @!P0 IMAD.MOV.U32 R7, RZ, RZ, R9 ;  /* 0x000000ffff078224 */ /* 0x008fc400078e0009 */
[----:B------:R-:W3:Y:S01]  /*29310*/  LDL R9, [R1+0xae8] ;  /* 0x000ae80001097983 */ /* 0x000ee20000100800 */
[----:B------:R-:W-:-:S03]  /*29320*/  @!P0 IMAD.MOV.U32 R6, RZ, RZ, R8 ;  /* 0x000000ffff068224 */ /* 0x000fc600078e0008 */
[----:B------:R-:W3:Y:S04]  /*29330*/  LDL R8, [R1+0xaec] ;  /* 0x000aec0001087983 */ /* 0x000ee80000100800 */
[----:B------:R4:W3:Y:S01]  /*29340*/  @!P0 LDG.E.U8 R207, desc[UR56][R6.64] ;  /* 0x0000003806cf8981 */ /* 0x0008e2000c1e1100 */
[----:B------:R-:W-:Y:S01]  /*29350*/  PRMT R206, RZ, 0x7610, R206 ;  /* 0x00007610ffce7816 */ /* 0x000fe200000000ce */
[----:B----4-:R-:W-:Y:S02]  /*29360*/  @!P0 IMAD.MOV.U32 R7, RZ, RZ, R11 ;  /* 0x000000ffff078224 */ /* 0x010fe400078e000b */
        /* <DEDUP_REMOVED lines=12> */
[----:B------:R-:W-:Y:S02]  /*29430*/  @!P0 IMAD.MOV.U32 R7, RZ, RZ, R28 ;  /* 0x000000ffff078224 */ /* 0x000fe400078e001c */
[----:B------:R-:W3:Y:S04]  /*29440*/  LDL.LU R28, [R1+0x96c] ;  /* 0x00096c00011c7983 */ /* 0x000ee80000300800 */
[----:B------:R0:W3:Y:S04]  /*29450*/  @!P0 LDG.E.U8 R204, desc[UR56][R6.64] ;  /* 0x0000003806cc8981 */ /* 0x0000e8000c1e1100 */
[----:B------:R-:W3:Y:S01]  /*29460*/  LDL.LU R13, [R1+0x968] ;  /* 0x00096800010d7983 */ /* 0x000ee20000300800 */
[----:B------:R-:W-:Y:S01]  /*29470*/  PRMT R203, RZ, 0x7610, R203 ;  /* 0x00007610ffcb7816 */ /* 0x000fe200000000cb */
[----:B0-----:R-:W-:Y:S01]  /*29480*/  @!P0 IMAD.MOV.U32 R7, RZ, RZ, R29 ;  /* 0x000000ffff078224 */ /* 0x001fe200078e001d */
[----:B------:R-:W-:Y:S01]  /*29490*/  PRMT R202, RZ, 0x7610, R202 ;  /* 0x00007610ffca7816 */ /* 0x000fe200000000ca */
[----:B----4-:R-:W-:-:S02]  /*294a0*/  @!P0 IMAD.MOV.U32 R6, RZ, RZ, R11 ;  /* 0x000000ffff068224 */ /* 0x010fc400078e000b */
[----:B------:R-:W4:Y:S04]  /*294b0*/  LDL R11, [R1+0x9ac] ;  /* 0x0009ac00010b7983 */ /* 0x000f280000100800 */
[----:B------:R-:W4:Y:S04]  /*294c0*/  LDL.LU R34, [R1+0x928] ;  /* 0x0009280001227983 */ /* 0x000f280000300800 */
[----:B------:R-:W4:Y:S04]  /*294d0*/  LDL.LU R29, [R1+0x8ec] ;  /* 0x0008ec00011d7983 */ /* 0x000f280000300800 */
[----:B------:R-:W4:Y:S04]  /*294e0*/  LDL R41, [R1+0x92c] ;  /* 0x00092c0001297983 */ /* 0x000f280000100800 */
[----:B------:R-:W4:Y:S04]  /*294f0*/  LDL R32, [R1+0x8e8] ;  /* 0x0008e80001207983 */ /* 0x000f280000100800 */
[----:B------:R2:W4:Y:S01]  /*29500*/  @!P0 LDG.E.U8 R203, desc[UR56][R6.64] ;  /* 0x0000003806cb8981 */ /* 0x000522000c1e1100 */
[----:B------:R-:W-:-:S02]  /*29510*/  PRMT R201, RZ, 0x7610, R201 ;  /* 0x00007610ffc97816 */ /* 0x000fc400000000c9 */
[----:B------:R-:W-:Y:S02]  /*29520*/  PRMT R200, RZ, 0x7610, R200 ;  /* 0x00007610ffc87816 */ /* 0x000fe400000000c8 */
[----:B------:R-:W-:Y:S02]  /*29530*/  PRMT R199, RZ, 0x7610, R199 ;  /* 0x00007610ffc77816 */ /* 0x000fe400000000c7 */
[----:B------:R-:W-:Y:S02]  /*29540*/  PRMT R198, RZ, 0x7610, R198 ;  /* 0x00007610ffc67816 */ /* 0x000fe400000000c6 */
[----:B------:R-:W-:Y:S01]  /*29550*/  PRMT R197, RZ, 0x7610, R197 ;  /* 0x00007610ffc57816 */ /* 0x000fe200000000c5 */
[----:B------:R-:W4:Y:S01]  /*29560*/  LDL R44, [R1+0x134c] ;  /* 0x00134c00012c7983 */ /* 0x000f220000100800 */
[----:B--2---:R-:W-:Y:S02]  /*29570*/  @!P0 IMAD.MOV.U32 R6, RZ, RZ, R10 ;  /* 0x000000ffff068224 */ /* 0x004fe400078e000a */
        /* <DEDUP_REMOVED lines=8> */
[----:B------:R0:W3:Y:S02]  /*29600*/  @!P0 LDG.E.U8 R201, desc[UR56][R6.64] ;  /* 0x0000003806c98981 */ /* 0x0000e4000c1e1100 */
[----:B0-----:R-:W-:Y:S01]  /*29610*/  @!P0 IMAD.MOV.U32 R7, RZ, RZ, R3 ;  /* 0x000000ffff078224 */ /* 0x001fe200078e0003 */
[----:B------:R-:W-:Y:S01]  /*29620*/  PRMT R196, RZ, 0x7610, R196 ;  /* 0x00007610ffc47816 */ /* 0x000fe200000000c4 */
[----:B----4-:R-:W-:Y:S02]  /*29630*/  @!P0 IMAD.MOV.U32 R6, RZ, RZ, R11 ;  /* 0x000000ffff068224 */ /* 0x010fe400078e000b */
[----:B------:R-:W4:Y:S04]  /*29640*/  LDL R11, [R1+0x1350] ;  /* 0x00135000010b7983 */ /* 0x000f280000100800 */
[----:B------:R0:W4:Y:S02]  /*29650*/  @!P0 LDG.E.U8 R200, desc[UR56][R6.64] ;  /* 0x0000003806c88981 */ /* 0x000124000c1e1100 */
[----:B0-----:R-:W-:-:S02]  /*29660*/  @!P0 IMAD.MOV.U32 R6, RZ, RZ, R28 ;  /* 0x000000ffff068224 */ /* 0x001fc400078e001c */
[----:B------:R-:W-:-:S05]  /*29670*/  @!P0 IMAD.MOV.U32 R7, RZ, RZ, R13 ;  /* 0x000000ffff078224 */ /* 0x000fca00078e000d */
[----:B------:R0:W4:Y:S02]  /*29680*/  @!P0 LDG.E.U8 R199, desc[UR56][R6.64] ;  /* 0x0000003806c78981 */ /* 0x000124000c1e1100 */
[----:B0-----:R-:W-:Y:S02]  /*29690*/  @!P0 IMAD.MOV.U32 R6, RZ, RZ, R41 ;  /* 0x000000ffff068224 */ /* 0x001fe400078e0029 */
[----:B------:R-:W-:-:S05]  /*296a0*/  @!P0 IMAD.MOV.U32 R7, RZ, RZ, R34 ;  /* 0x000000ffff078224 */ /* 0x000fca00078e0022 */
[----:B------:R0:W4:Y:S04]  /*296b0*/  @!P0 LDG.E.U8 R198, desc[UR56][R6.64] ;  /* 0x0000003806c68981 */ /* 0x000128000c1e1100 */
[----:B------:R1:W-:Y:S04]  /*296c0*/  STL [R1+0x1914], R3 ;  /* 0x0019140301007387 */ /* 0x0003e80000100800 */
[----:B------:R-:W4:Y:S01]  /*296d0*/  LDL R41, [R1+0x12cc] ;  /* 0x0012cc0001297983 */ /* 0x000f220000100800 */
[----:B0-----:R-:W-:Y:S02]  /*296e0*/  @!P0 IMAD.MOV.U32 R6, RZ, RZ, R29 ;  /* 0x000000ffff068224 */ /* 0x001fe400078e001d */
[----:B------:R-:W-:Y:S01]  /*296f0*/  @!P0 IMAD.MOV.U32 R7, RZ, RZ, R32 ;  /* 0x000000ffff078224 */ /* 0x000fe200078e0020 */
[----:B-1----:R-:W4:Y:S04]  /*29700*/  LDL R3, [R1+0x1250] ;  /* 0x0012500001037983 */ /* 0x002f280000100800 */
        /* <DEDUP_REMOVED lines=8> */
[----:B------:R-:W3:Y:S01]  /*29790*/  LDL R9, [R1+0x128c] ;  /* 0x00128c0001097983 */ /* 0x000ee20000100800 */
[----:B------:R-:W-:-:S03]  /*297a0*/  @!P0 IMAD.MOV.U32 R6, RZ, RZ, R8 ;  /* 0x000000ffff068224 */ /* 0x000fc600078e0008 */
[----:B------:R-:W3:Y:S01]  /*297b0*/  LDL R8, [R1+0x1290] ;  /* 0x0012900001087983 */ /* 0x000ee20000100800 */
[----:B------:R-:W-:-:S06]  /*297c0*/  PRMT R195, RZ, 0x7610, R195 ;  /* 0x00007610ffc37816 */ /* 0x000fcc00000000c3 */
[----:B------:R0:W3:Y:S01]  /*297d0*/  @!P0 LDG.E.U8 R195, desc[UR56][R6.64] ;  /* 0x0000003806c38981 */ /* 0x0000e2000c1e1100 */
[----:B------:R-:W-:Y:S02]  /*297e0*/  PRMT R194, RZ, 0x7610, R194 ;  /* 0x00007610ffc27816 */ /* 0x000fe400000000c2 */
[----:B------:R-:W-:Y:S01]  /*297f0*/  PRMT R193, RZ, 0x7610, R193 ;  /* 0x00007610ffc17816 */ /* 0x000fe200000000c1 */
[----:B0-----:R-:W-:Y:S01]  /*29800*/  @!P0 IMAD.MOV.U32 R7, RZ, RZ, R44 ;  /* 0x000000ffff078224 */ /* 0x001fe200078e002c */
[----:B------:R-:W-:Y:S02]  /*29810*/  PRMT R192, RZ, 0x7610, R192 ;  /* 0x00007610ffc07816 */ /* 0x000fe400000000c0 */
[----:B------:R-:W-:Y:S01]  /*29820*/  PRMT R191, RZ, 0x7610, R191 ;  /* 0x00007610ffbf7816 */ /* 0x000fe200000000bf */
[----:B----4-:R-:W-:Y:S02]  /*29830*/  @!P0 IMAD.MOV.U32 R6, RZ, RZ, R11 ;  /* 0x000000ffff068224 */ /* 0x010fe400078e000b */
[----:B------:R-:W4:Y:S04]  /*29840*/  LDL R11, [R1+0x124c] ;  /* 0x00124c00010b7983 */ /* 0x000f280000100800 */
[----:B------:R2:W4:Y:S02]  /*29850*/  @!P0 LDG.E.U8 R194, desc[UR56][R6.64] ;  /* 0x0000003806c28981 */ /* 0x000524000c1e1100 */
[----:B--2---:R-:W-:-:S02]  /*29860*/  @!P0 IMAD.MOV.U32 R6, RZ, RZ, R10 ;  /* 0x000000ffff068224 */ /* 0x004fc400078e000a */
[----:B------:R-:W-:Y:S01]  /*29870*/  @!P0 IMAD.MOV.U32 R7, RZ, RZ, R27 ;  /* 0x000000ffff078224 */ /* 0x000fe200078e001b */
[----:B------:R-:W2:Y:S04]  /*29880*/  LDL R10, [R1+0x1210] ;  /* 0x00121000010a7983 */ /* 0x000ea80000100800 */
[----:B------:R-:W2:Y:S04]  /*29890*/  LDL R27, [R1+0x120c] ;  /* 0x00120c00011b7983 */ /* 0x000ea80000100800 */
[----:B------:R0:W2:Y:S02]  /*298a0*/  @!P0 LDG.E.U8 R193, desc[UR56][R6.64] ;  /* 0x0000003806c18981 */ /* 0x0000a4000c1e1100 */
[----:B0-----:R-:W-:-:S02]  /*298b0*/  @!P0 IMAD.MOV.U32 R6, RZ, RZ, R32 ;  /* 0x000000ffff068224 */ /* 0x001fc400078e0020 */
[----:B------:R-:W-:Y:S01]  /*298c0*/  @!P0 IMAD.MOV.U32 R7, RZ, RZ, R41 ;  /* 0x000000ffff078224 */ /* 0x000fe200078e0029 */
[----:B------:R-:W-:Y:S01]  /*298d0*/  PRMT R190, RZ, 0x7610, R190 ;  /* 0x00007610ffbe7816 */ /* 0x000fe200000000be */
[----:B------:R-:W2:Y:S04]  /*298e0*/  LDL R41, [R1+0x114c] ;  /* 0x00114c0001297983 */ /* 0x000ea80000100800 */
[----:B------:R3:W2:Y:S04]  /*298f0*/  @!P0 LDG.E.U8 R192, desc[UR56][R6.64] ;  /* 0x0000003806c08981 */ /* 0x0006a8000c1e1100 */
[----:B------:R-:W2:Y:S01]  /*29900*/  LDL R32, [R1+0x1150] ;  /* 0x0011500001207983 */ /* 0x000ea20000100800 */
[----:B---3--:R-:W-:-:S03]  /*29910*/  @!P0 IMAD.MOV.U32 R7, RZ, RZ, R9 ;  /* 0x000000ffff078224 */ /* 0x008fc600078e0009 */
[----:B------:R-:W3:Y:S01]  /*29920*/  LDL R9, [R1+0x11cc] ;  /* 0x0011cc0001097983 */ /* 0x000ee20000100800 */
[----:B------:R-:W-:-:S03]  /*29930*/  @!P0 IMAD.MOV.U32 R6, RZ, RZ, R8 ;  /* 0x000000ffff068224 */ /* 0x000fc600078e0008 */
[----:B------:R-:W3:Y:S04]  /*29940*/  LDL R8, [R1+0x11d0] ;  /* 0x0011d00001087983 */ /* 0x000ee80000100800 */
[----:B------:R0:W3:Y:S02]  /*29950*/  @!P0 LDG.E.U8 R191, desc[UR56][R6.64] ;  /* 0x0000003806bf8981 */ /* 0x0000e4000c1e1100 */
[----:B0-----:R-:W-:Y:S02]  /*29960*/  @!P0 IMAD.MOV.U32 R6, RZ, RZ, R3 ;  /* 0x000000ffff068224 */ /* 0x001fe400078e0003 */
[----:B------:R-:W3:Y:S01]  /*29970*/  LDL R3, [R1+0x1190] ;  /* 0x0011900001037983 */ /* 0x000ee20000100800 */
[----:B------:R-:W-:Y:S02]  /*29980*/  PRMT R189, RZ, 0x7610, R189 ;  /* 0x00007610ffbd7816 */ /* 0x000fe400000000bd */
[----:B------:R-:W-:Y:S01]  /*29990*/  PRMT R188, RZ, 0x7610, R188 ;  /* 0x00007610ffbc7816 */ /* 0x000fe200000000bc */
[----:B----4-:R-:W-:-:S02]  /*299a0*/  @!P0 IMAD.MOV.U32 R7, RZ, RZ, R11 ;  /* 0x000000ffff078224 */ /* 0x010fc400078e000b */
[----:B------:R-:W4:Y:S04]  /*299b0*/  LDL R11, [R1+0x118c] ;  /* 0x00118c00010b7983 */ /* 0x000f280000100800 */
[----:B------:R2:W4:Y:S02]  /*299c0*/  @!P0 LDG.E.U8 R190, desc[UR56][R6.64] ;  /* 0x0000003806be8981 */ /* 0x000524000c1e1100 */
        /* <DEDUP_REMOVED lines=10> */
[----:B0-----:R-:W-:Y:S02]  /*29a70*/  @!P0 IMAD.MOV.U32 R6, RZ, RZ, R3 ;  /* 0x000000ffff068224 */ /* 0x001fe400078e0003 */
[----:B------:R-:W3:Y:S01]  /*29a80*/  LDL R3, [R1+0x1090] ;  /* 0x0010900001037983 */ /* 0x000ee20000100800 */
[----:B------:R-:W-:Y:S02]  /*29a90*/  PRMT R187, RZ, 0x7610, R187 ;  /* 0x00007610ffbb7816 */ /* 0x000fe400000000bb */
[----:B------:R-:W-:-:S02]  /*29aa0*/  PRMT R186, RZ, 0x7610, R186 ;  /* 0x00007610ffba7816 */ /* 0x000fc400000000ba */
[----:B------:R-:W-:Y:S02]  /*29ab0*/  PRMT R185, RZ, 0x7610, R185 ;  /* 0x00007610ffb97816 */ /* 0x000fe400000000b9 */
[----:B------:R-:W-:Y:S01]  /*29ac0*/  PRMT R184, RZ, 0x7610, R184 ;  /* 0x00007610ffb87816 */ /* 0x000fe200000000b8 */
[----:B----4-:R-:W-:Y:S02]  /*29ad0*/  @!P0 IMAD.MOV.U32 R7, RZ, RZ, R11 ;  /* 0x000000ffff078224 */ /* 0x010fe400078e000b */
[----:B------:R-:W4:Y:S04]  /*29ae0*/  LDL R11, [R1+0x108c] ;  /* 0x00108c00010b7983 */ /* 0x000f280000100800 */
[----:B------:R0:W4:Y:S02]  /*29af0*/  @!P0 LDG.E.U8 R187, desc[UR56][R6.64] ;  /* 0x0000003806bb8981 */ /* 0x000124000c1e1100 */
[----:B0-----:R-:W-:-:S02]  /*29b00*/  @!P0 IMAD.MOV.U32 R6, RZ, RZ, R32 ;  /* 0x000000ffff068224 */ /* 0x001fc400078e0020 */
        /* <DEDUP_REMOVED lines=34> */
[----:B------:R-:W-:Y:S01]  /*29d30*/  @!P0 IMAD.MOV.U32 R7, RZ, RZ, R41 ;  /* 0x000000ffff078224 */ /* 0x000fe200078e0029 */
[----:B------:R-:W-:Y:S02]  /*29d40*/  PRMT R179, RZ, 0x7610, R179 ;  /* 0x00007610ffb37816 */ /* 0x000fe400000000b3 */
[----:B------:R-:W-:Y:S01]  /*29d50*/  PRMT R178, RZ, 0x7610, R178 ;  /* 0x00007610ffb27816 */ /* 0x000fe200000000b2 */
[----:B------:R-:W3:Y:S04]  /*29d60*/  LDL R41, [R1+0xb20] ;  /* 0x000b200001297983 */ /* 0x000ee80000100800 */
[----:B------:R0:W3:Y:S04]  /*29d70*/  @!P0 LDG.E.U8 R180, desc[UR56][R6.64] ;  /* 0x0000003806b48981 */ /* 0x0000e8000c1e1100 */
[----:B------:R-:W3:Y:S01]  /*29d80*/  LDL R32, [R1+0xb24] ;  /* 0x000b240001207983 */ /* 0x000ee20000100800 */
[----:B0-----:R-:W-:-:S03]  /*29d90*/  @!P0 IMAD.MOV.U32 R6, RZ, RZ, R3 ;  /* 0x000000ffff068224 */ /* 0x001fc600078e0003 */
[----:B------:R-:W3:Y:S01]  /*29da0*/  LDL R3, [R1+0xba4] ;  /* 0x000ba40001037983 */ /* 0x000ee20000100800 */
        /* <DEDUP_REMOVED lines=29> */
[----:B------:R-:W-:-:S05]  /*29f80*/  @!P0 IMAD.MOV.U32 R7, RZ, RZ, R41 ;  /* 0x000000ffff078224 */ /* 0x000fca00078e0029 */
[----:B------:R3:W2:Y:S02]  /*29f90*/  @!P0 LDG.E.U8 R174, desc[UR56][R6.64] ;  /* 0x0000003806ae8981 */ /* 0x0006a4000c1e1100 */
[----:B---3--:R-:W-:Y:S02]  /*29fa0*/  @!P0 IMAD.MOV.U32 R7, RZ, RZ, R9 ;  /* 0x000000ffff078224 */ /* 0x008fe400078e0009 */
        /* <DEDUP_REMOVED lines=8> */
[----:B------:R-:W-:Y:S01]  /*2a030*/  PRMT R170, RZ, 0x7610, R170 ;  /* 0x00007610ffaa7816 */ /* 0x000fe200000000aa */
[----:B----4-:R-:W-:Y:S02]  /*2a040*/  @!P0 IMAD.MOV.U32 R7, RZ, RZ, R11 ;  /* 0x000000ffff078224 */ /* 0x010fe400078e000b */
[----:B------:R-:W4:Y:S04]  /*2a050*/  LDL R11, [R1+0x9e0] ;  /* 0x0009e000010b7983 */ /* 0x000f280000100800 */
[----:B------:R2:W4:Y:S02]  /*2a060*/  @!P0 LDG.E.U8 R172, desc[UR56][R6.64] ;  /* 0x0000003806ac8981 */ /* 0x000524000c1e1100 */
[----:B--2---:R-:W-:Y:S02]  /*2a070*/  @!P0 IMAD.MOV.U32 R6, RZ, RZ, R10 ;  /* 0x000000ffff068224 */ /* 0x004fe400078e000a */
[----:B------:R-:W-:Y:S01]  /*2a080*/  @!P0 IMAD.MOV.U32 R7, RZ, RZ, R27 ;  /* 0x000000ffff078224 */ /* 0x000fe200078e001b */
[----:B------:R-:W2:Y:S04]  /*2a090*/  LDL R10, [R1+0x9a4] ;  /* 0x0009a400010a7983 */ /* 0x000ea80000100800 */
[----:B------:R-:W2:Y:S04]  /*2a0a0*/  LDL.LU R44, [R1+0x964] ;  /* 0x00096400012c7983 */ /* 0x000ea80000300800 */
[----:B------:R-:W2:Y:S04]  /*2a0b0*/  LDL.LU R32, [R1+0x920] ;  /* 0x0009200001207983 */ /* 0x000ea80000300800 */
[----:B------:R3:W2:Y:S02]  /*2a0c0*/  @!P0 LDG.E.U8 R171, desc[UR56][R6.64] ;  /* 0x0000003806ab8981 */ /* 0x0006a4000c1e1100 */
[----:B---3--:R-:W-:-:S02]  /*2a0d0*/  @!P0 IMAD.MOV.U32 R7, RZ, RZ, R9 ;  /* 0x000000ffff078224 */ /* 0x008fc400078e0009 */
[----:B------:R-:W3:Y:S01]  /*2a0e0*/  LDL R9, [R1+0x960] ;  /* 0x0009600001097983 */ /* 0x000ee20000100800 */
[----:B------:R-:W-:-:S03]  /*2a0f0*/  @!P0 IMAD.MOV.U32 R6, RZ, RZ, R8 ;  /* 0x000000ffff068224 */ /* 0x000fc600078e0008 */
[----:B------:R-:W3:Y:S04]  /*2a100*/  LDL R8, [R1+0x924] ;  /* 0x0009240001087983 */ /* 0x000ee80000100800 */
[----:B------:R-:W3:Y:S04]  /*2a110*/  LDL.LU R41, [R1+0x8e0] ;  /* 0x0008e00001297983 */ /* 0x000ee80000300800 */
[----:B------:R-:W3:Y:S04]  /*2a120*/  LDL.LU R27, [R1+0x8e4] ;  /* 0x0008e400011b7983 */ /* 0x000ee80000300800 */
[----:B------:R0:W3:Y:S02]  /*2a130*/  @!P0 LDG.E.U8 R170, desc[UR56][R6.64] ;  /* 0x0000003806aa8981 */ /* 0x0000e4000c1e1100 */
[----:B0-----:R-:W-:-:S02]  /*2a140*/  @!P0 IMAD.MOV.U32 R6, RZ, RZ, R3 ;  /* 0x000000ffff068224 */ /* 0x001fc400078e0003 */
[----:B------:R-:W3:Y:S01]  /*2a150*/  LDL R3, [R1+0x13c4] ;  /* 0x0013c40001037983 */ /* 0x000ee20000100800 */
[----:B------:R-:W-:Y:S02]  /*2a160*/  PRMT R169, RZ, 0x7610, R169 ;  /* 0x00007610ffa97816 */ /* 0x000fe400000000a9 */
[----:B------:R-:W-:Y:S02]  /*2a170*/  PRMT R168, RZ, 0x7610, R168 ;  /* 0x00007610ffa87816 */ /* 0x000fe400000000a8 */
[----:B------:R-:W-:Y:S02]  /*2a180*/  PRMT R167, RZ, 0x7610, R167 ;  /* 0x00007610ffa77816 */ /* 0x000fe400000000a7 */
[----:B------:R-:W-:Y:S01]  /*2a190*/  PRMT R166, RZ, 0x7610, R166 ;  /* 0x00007610ffa67816 */ /* 0x000fe200000000a6 */
[----:B------:R-:W3:Y:S01]  /*2a1a0*/  LDL.LU R45, [R1+0x13c8] ;  /* 0x0013c800012d7983 */ /* 0x000ee20000300800 */
[----:B------:R-:W-:-:S03]  /*2a1b0*/  PRMT R165, RZ, 0x7610, R165 ;  /* 0x00007610ffa57816 */ /* 0x000fc600000000a5 */
[----:B------:R0:W-:Y:S04]  /*2a1c0*/  STL [R1+0x1918], R4 ;  /* 0x0019180401007387 */ /* 0x0001e80000100800 */
[----:B------:R-:W3:Y:S04]  /*2a1d0*/  LDL R134, [R1+0x1304] ;  /* 0x0013040001867983 */ /* 0x000ee80000100800 */
[----:B------:R-:W3:Y:S01]  /*2a1e0*/  LDL R133, [R1+0x1308] ;  /* 0x0013080001857983 */ /* 0x000ee20000100800 */
[----:B------:R-:W-:Y:S02]  /*2a1f0*/  IMAD.MOV.U32 R146, RZ, RZ, R149 ;  /* 0x000000ffff927224 */ /* 0x000fe400078e0095 */
[----:B------:R-:W-:Y:S01]  /*2a200*/  IMAD.MOV.U32 R149, RZ, RZ, R12 ;  /* 0x000000ffff957224 */ /* 0x000fe200078e000c */
[----:B------:R-:W3:Y:S04]  /*2a210*/  LDL R123, [R1+0x12c4] ;  /* 0x0012c400017b7983 */ /* 0x000ee80000100800 */
[----:B------:R-:W3:Y:S01]  /*2a220*/  LDL R12, [R1+0x12c8] ;  /* 0x0012c800010c7983 */ /* 0x000ee20000100800 */
[----:B----4-:R-:W-:Y:S01]  /*2a230*/  @!P0 IMAD.MOV.U32 R7, RZ, RZ, R11 ;  /* 0x000000ffff078224 */ /* 0x010fe200078e000b */
[----:B------:R-:W-:-:S02]  /*2a240*/  PRMT R164, RZ, 0x7610, R164 ;  /* 0x00007610ffa47816 */ /* 0x000fc400000000a4 */
[----:B------:R-:W4:Y:S04]  /*2a250*/  LDL R11, [R1+0x1284] ;  /* 0x00128400010b7983 */ /* 0x000f280000100800 */
[----:B------:R1:W4:Y:S02]  /*2a260*/  @!P0 LDG.E.U8 R169, desc[UR56][R6.64] ;  /* 0x0000003806a98981 */ /* 0x000324000c1e1100 */
[----:B-1----:R-:W-:Y:S02]  /*2a270*/  @!P0 IMAD.MOV.U32 R7, RZ, RZ, R4 ;  /* 0x000000ffff078224 */ /* 0x002fe400078e0004 */
[----:B0-----:R-:W4:Y:S01]  /*2a280*/  LDL R4, [R1+0x1344] ;  /* 0x0013440001047983 */ /* 0x001f220000100800 */
[----:B--2---:R-:W-:-:S03]  /*2a290*/  @!P0 IMAD.MOV.U32 R6, RZ, RZ, R10 ;  /* 0x000000ffff068224 */ /* 0x004fc600078e000a */
[----:B------:R-:W2:Y:S04]  /*2a2a0*/  LDL R10, [R1+0x1288] ;  /* 0x00128800010a7983 */ /* 0x000ea80000100800 */
[----:B------:R0:W2:Y:S02]  /*2a2b0*/  @!P0 LDG.E.U8 R168, desc[UR56][R6.64] ;  /* 0x0000003806a88981 */ /* 0x0000a4000c1e1100 */
[----:B0-----:R-:W-:Y:S02]  /*2a2c0*/  @!P0 IMAD.MOV.U32 R6, RZ, RZ, R44 ;  /* 0x000000ffff068224 */ /* 0x001fe400078e002c */
[----:B---3--:R-:W-:Y:S02]  /*2a2d0*/  @!P0 IMAD.MOV.U32 R7, RZ, RZ, R9 ;  /* 0x000000ffff078224 */ /* 0x008fe400078e0009 */
[----:B------:R-:W3:Y:S04]  /*2a2e0*/  LDL R9, [R1+0x1384] ;  /* 0x0013840001097983 */ /* 0x000ee80000100800 */
[----:B------:R0:W2:Y:S02]  /*2a2f0*/  @!P0 LDG.E.U8 R167, desc[UR56][R6.64] ;  /* 0x0000003806a78981 */ /* 0x0000a4000c1e1100 */
[----:B0-----:R-:W-:-:S02]  /*2a300*/  @!P0 IMAD.MOV.U32 R6, RZ, RZ, R8 ;  /* 0x000000ffff068224 */ /* 0x001fc400078e0008 */
[----:B------:R-:W-:Y:S01]  /*2a310*/  @!P0 IMAD.MOV.U32 R7, RZ, RZ, R32 ;  /* 0x000000ffff078224 */ /* 0x000fe200078e0020 */
[----:B------:R-:W4:Y:S04]  /*2a320*/  LDL R8, [R1+0x1388] ;  /* 0x0013880001087983 */ /* 0x000f280000100800 */
[----:B------:R0:W2:Y:S02]  /*2a330*/  @!P0 LDG.E.U8 R166, desc[UR56][R6.64] ;  /* 0x0000003806a68981 */ /* 0x0000a4000c1e1100 */
[----:B0-----:R-:W-:Y:S02]  /*2a340*/  @!P0 IMAD.MOV.U32 R6, RZ, RZ, R27 ;  /* 0x000000ffff068224 */ /* 0x001fe400078e001b */
[----:B------:R-:W-:-:S05]  /*2a350*/  @!P0 IMAD.MOV.U32 R7, RZ, RZ, R41 ;  /* 0x000000ffff078224 */ /* 0x000fca00078e0029 */
[----:B------:R0:W2:Y:S02]  /*2a360*/  @!P0 LDG.E.U8 R165, desc[UR56][R6.64] ;  /* 0x0000003806a58981 */ /* 0x0000a4000c1e1100 */
[----:B0-----:R-:W-:Y:S02]  /*2a370*/  @!P0 IMAD.MOV.U32 R7, RZ, RZ, R3 ;  /* 0x000000ffff078224 */ /* 0x001fe400078e0003 */
[----:B------:R-:W2:Y:S01]  /*2a380*/  LDL R3, [R1+0x1348] ;  /* 0x0013480001037983 */ /* 0x000ea20000100800 */
[----:B------:R-:W-:Y:S01]  /*2a390*/  @!P0 IMAD.MOV.U32 R6, RZ, RZ, R45 ;  /* 0x000000ffff068224 */ /* 0x000fe200078e002d */
[----:B------:R-:W-:-:S04]  /*2a3a0*/  PRMT R163, RZ, 0x7610, R163 ;  /* 0x00007610ffa37816 */ /* 0x000fc800000000a3 */
[----:B------:R3:W2:Y:S01]  /*2a3b0*/  @!P0 LDG.E.U8 R164, desc[UR56][R6.64] ;  /* 0x0000003806a48981 */ /* 0x0006a2000c1e1100 */
[----:B------:R-:W-:Y:S02]  /*2a3c0*/  PRMT R162, RZ, 0x7610, R162 ;  /* 0x00007610ffa27816 */ /* 0x000fe400000000a2 */
[----:B------:R-:W-:Y:S02]  /*2a3d0*/  PRMT R161, RZ, 0x7610, R161 ;  /* 0x00007610ffa17816 */ /* 0x000fe400000000a1 */
[----:B------:R-:W-:Y:S01]  /*2a3e0*/  PRMT R160, RZ, 0x7610, R160 ;  /* 0x00007610ffa07816 */ /* 0x000fe200000000a0 */
[----:B---3--:R-:W-:Y:S02]  /*2a3f0*/  @!P0 IMAD.MOV.U32 R7, RZ, RZ, R9 ;  /* 0x000000ffff078224 */ /* 0x008fe400078e0009 */
[----:B------:R-:W3:Y:S01]  /*2a400*/  LDL R9, [R1+0x1244] ;  /* 0x0012440001097983 */ /* 0x000ee20000100800 */
[----:B----4-:R-:W-:-:S03]  /*2a410*/  @!P0 IMAD.MOV.U32 R6, RZ, RZ, R8 ;  /* 0x000000ffff068224 */ /* 0x010fc600078e0008 */
[----:B------:R-:W4:Y:S04]  /*2a420*/  LDL R8, [R1+0x1248] ;  /* 0x0012480001087983 */ /* 0x000f280000100800 */
[----:B------:R0:W4:Y:S02]  /*2a430*/  @!P0 LDG.E.U8 R163, desc[UR56][R6.64] ;  /* 0x0000003806a38981 */ /* 0x000124000c1e1100 */
[----:B0-----:R-:W-:Y:S02]  /*2a440*/  @!P0 IMAD.MOV.U32 R7, RZ, RZ, R4 ;  /* 0x000000ffff078224 */ /* 0x001fe400078e0004 */
[----:B------:R-:W4:Y:S01]  /*2a450*/  LDL R4, [R1+0x1204] ;  /* 0x0012040001047983 */ /* 0x000f220000100800 */
[----:B--2---:R-:W-:-:S03]  /*2a460*/  @!P0 IMAD.MOV.U32 R6, RZ, RZ, R3 ;  /* 0x000000ffff068224 */ /* 0x004fc600078e0003 */
[----:B------:R-:W2:Y:S04]  /*2a470*/  LDL R3, [R1+0x1208] ;  /* 0x0012080001037983 */ /* 0x000ea80000100800 */
[----:B------:R0:W2:Y:S02]  /*2a480*/  @!P0 LDG.E.U8 R162, desc[UR56][R6.64] ;  /* 0x0000003806a28981 */ /* 0x0000a4000c1e1100 */
[----:B0-----:R-:W-:Y:S02]  /*2a490*/  @!P0 IMAD.MOV.U32 R6, RZ, RZ, R133 ;  /* 0x000000ffff068224 */ /* 0x001fe400078e0085 */
[----:B------:R-:W-:-:S05]  /*2a4a0*/  @!P0 IMAD.MOV.U32 R7, RZ, RZ, R134 ;  /* 0x000000ffff078224 */ /* 0x000fca00078e0086 */
[----:B------:R0:W2:Y:S02]  /*2a4b0*/  @!P0 LDG.E.U8 R161, desc[UR56][R6.64] ;  /* 0x0000003806a18981 */ /* 0x0000a4000c1e1100 */
[----:B0-----:R-:W-:Y:S02]  /*2a4c0*/  @!P0 IMAD.MOV.U32 R6, RZ, RZ, R12 ;  /* 0x000000ffff068224 */ /* 0x001fe400078e000c */
[----:B------:R-:W-:Y:S01]  /*2a4d0*/  @!P0 IMAD.MOV.U32 R7, RZ, RZ, R123 ;  /* 0x000000ffff078224 */ /* 0x000fe200078e007b */
[----:B------:R-:W2:Y:S01]  /*2a4e0*/  LDL.LU R12, [R1+0x1144] ;  /* 0x00114400010c7983 */ /* 0x000ea20000300800 */
[----:B------:R-:W-:-:S03]  /*2a4f0*/  PRMT R159, RZ, 0x7610, R159 ;  /* 0x00007610ff9f7816 */ /* 0x000fc6000000009f */
[----:B------:R-:W2:Y:S01]  /*2a500*/  LDL R134, [R1+0x1148] ;  /* 0x0011480001867983 */ /* 0x000ea20000100800 */
[----:B------:R-:W-:-:S03]  /*2a510*/  PRMT R158, RZ, 0x7610, R158 ;  /* 0x00007610ff9e7816 */ /* 0x000fc6000000009e */
[----:B------:R0:W2:Y:S04]  /*2a520*/  @!P0 LDG.E.U8 R160, desc[UR56][R6.64] ;  /* 0x0000003806a08981 */ /* 0x0000a8000c1e1100 */
[----:B------:R-:W2:Y:S04]  /*2a530*/  LDL R133, [R1+0x1104] ;  /* 0x0011040001857983 */ /* 0x000ea80000100800 */
[----:B------:R-:W2:Y:S01]  /*2a540*/  LDL R123, [R1+0x1108] ;  /* 0x00110800017b7983 */ /* 0x000ea20000100800 */
[----:B0-----:R-:W-:-:S03]  /*2a550*/  @!P0 IMAD.MOV.U32 R6, RZ, RZ, R10 ;  /* 0x000000ffff068224 */ /* 0x001fc600078e000a */
[----:B------:R-:W2:Y:S01]  /*2a560*/  LDL R10, [R1+0x11c8] ;  /* 0x0011c800010a7983 */ /* 0x000ea20000100800 */
[----:B------:R-:W-:-:S03]  /*2a570*/  @!P0 IMAD.MOV.U32 R7, RZ, RZ, R11 ;  /* 0x000000ffff078224 */ /* 0x000fc600078e000b */
[----:B------:R-:W2:Y:S04]  /*2a580*/  LDL R11, [R1+0x11c4] ;  /* 0x0011c400010b7983 */ /* 0x000ea80000100800 */
[----:B------:R3:W2:Y:S01]  /*2a590*/  @!P0 LDG.E.U8 R159, desc[UR56][R6.64] ;  /* 0x00000038069f8981 */ /* 0x0006a2000c1e1100 */
        /* <DEDUP_REMOVED lines=12> */
[----:B------:R-:W2:Y:S01]  /*2a660*/  LDL R10, [R1+0x1088] ;  /* 0x00108800010a7983 */ /* 0x000ea20000100800 */
[----:B------:R-:W-:Y:S01]  /*2a670*/  PRMT R156, RZ, 0x7610, R156 ;  /* 0x00007610ff9c7816 */ /* 0x000fe2000000009c */
[----:B------:R-:W-:Y:S01]  /*2a680*/  @!P0 IMAD.MOV.U32 R7, RZ, RZ, R11 ;  /* 0x000000ffff078224 */ /* 0x000fe200078e000b */
[----:B------:R-:W-:Y:S01]  /*2a690*/  PRMT R155, RZ, 0x7610, R155 ;  /* 0x00007610ff9b7816 */ /* 0x000fe2000000009b */
[----:B------:R-:W2:Y:S04]  /*2a6a0*/  LDL R11, [R1+0x1084] ;  /* 0x00108400010b7983 */ /* 0x000ea80000100800 */
[----:B------:R3:W2:Y:S01]  /*2a6b0*/  @!P0 LDG.E.U8 R156, desc[UR56][R6.64] ;  /* 0x00000038069c8981 */ /* 0x0006a2000c1e1100 */
[----:B------:R-:W-:-:S02]  /*2a6c0*/  PRMT R154, RZ, 0x7610, R154 ;  /* 0x00007610ff9a7816 */ /* 0x000fc4000000009a */
        /* <DEDUP_REMOVED lines=8> */
[----:B------:R-:W-:-:S05]  /*2a750*/  @!P0 IMAD.MOV.U32 R7, RZ, RZ, R12 ;  /* 0x000000ffff078224 */ /* 0x000fca00078e000c */
[----:B------:R0:W4:Y:S02]  /*2a760*/  @!P0 LDG.E.U8 R154, desc[UR56][R6.64] ;  /* 0x00000038069a8981 */ /* 0x000124000c1e1100 */
[----:B0-----:R-:W-:Y:S02]  /*2a770*/  @!P0 IMAD.MOV.U32 R6, RZ, RZ, R123 ;  /* 0x000000ffff068224 */ /* 0x001fe400078e007b */
[----:B------:R-:W-:Y:S01]  /*2a780*/  @!P0 IMAD.MOV.U32 R7, RZ, RZ, R133 ;  /* 0x000000ffff078224 */ /* 0x000fe200078e0085 */
[----:B------:R-:W-:Y:S01]  /*2a790*/  PRMT R23, RZ, 0x7610, R23 ;  /* 0x00007610ff177816 */ /* 0x000fe20000000017 */
[----:B------:R-:W4:Y:S04]  /*2a7a0*/  LDL R133, [R1+0xfc4] ;  /* 0x000fc40001857983 */ /* 0x000f280000100800 */
[----:B------:R2:W4:Y:S01]  /*2a7b0*/  @!P0 LDG.E.U8 R153, desc[UR56][R6.64] ;  /* 0x0000003806998981 */ /* 0x000522000c1e1100 */
[----:B------:R-:W-:-:S03]  /*2a7c0*/  PRMT R22, RZ, 0x7610, R22 ;  /* 0x00007610ff167816 */ /* 0x000fc60000000016 */
[----:B------:R-:W4:Y:S01]  /*2a7d0*/  LDL R123, [R1+0xc18] ;  /* 0x000c1800017b7983 */ /* 0x000f220000100800 */
[----:B--2---:R-:W-:Y:S02]  /*2a7e0*/  @!P0 IMAD.MOV.U32 R6, RZ, RZ, R3 ;  /* 0x000000ffff068224 */ /* 0x004fe400078e0003 */
[----:B------:R-:W-:Y:S01]  /*2a7f0*/  @!P0 IMAD.MOV.U32 R7, RZ, RZ, R4 ;  /* 0x000000ffff078224 */ /* 0x000fe200078e0004 */
[----:B------:R-:W2:Y:S04]  /*2a800*/  LDL R3, [R1+0x1008] ;  /* 0x0010080001037983 */ /* 0x000ea80000100800 */
[----:B------:R-:W2:Y:S04]  /*2a810*/  LDL R4, [R1+0x1004] ;  /* 0x0010040001047983 */ /* 0x000ea80000100800 */
[----:B------:R0:W2:Y:S02]  /*2a820*/  @!P0 LDG.E.U8 R152, desc[UR56][R6.64] ;  /* 0x0000003806988981 */ /* 0x0000a4000c1e1100 */
[----:B0-----:R-:W-:-:S02]  /*2a830*/  @!P0 IMAD.MOV.U32 R6, RZ, RZ, R10 ;  /* 0x000000ffff068224 */ /* 0x001fc400078e000a */
        /* <DEDUP_REMOVED lines=18> */
[----:B------:R-:W2:Y:S01]  /*2a960*/  LDL R10, [R1+0xb9c] ;  /* 0x000b9c00010a7983 */ /* 0x000ea20000100800 */
[----:B------:R-:W-:Y:S02]  /*2a970*/  PRMT R20, RZ, 0x7610, R20 ;  /* 0x00007610ff147816 */ /* 0x000fe40000000014 */
[----:B------:R-:W-:-:S04]  /*2a980*/  PRMT R19, RZ, 0x7610, R19 ;  /* 0x00007610ff137816 */ /* 0x000fc80000000013 */
[----:B------:R3:W2:Y:S01]  /*2a990*/  @!P0 LDG.E.U8 R20, desc[UR56][R6.64] ;  /* 0x0000003806148981 */ /* 0x0006a2000c1e1100 */
[----:B------:R-:W-:Y:S02]  /*2a9a0*/  PRMT R18, RZ, 0x7610, R18 ;  /* 0x00007610ff127816 */ /* 0x000fe40000000012 */
[----:B------:R-:W-:Y:S02]  /*2a9b0*/  PRMT R17, RZ, 0x7610, R17 ;  /* 0x00007610ff117816 */ /* 0x000fe40000000011 */
[----:B------:R-:W-:Y:S01]  /*2a9c0*/  PRMT R16, RZ, 0x7610, R16 ;  /* 0x00007610ff107816 */ /* 0x000fe20000000010 */
[----:B---3--:R-:W-:Y:S02]  /*2a9d0*/  @!P0 IMAD.MOV.U32 R7, RZ, RZ, R9 ;  /* 0x000000ffff078224 */ /* 0x008fe400078e0009 */
[----:B------:R-:W3:Y:S01]  /*2a9e0*/  LDL.LU R9, [R1+0x8a4] ;  /* 0x0008a40001097983 */ /* 0x000ee20000300800 */
[----:B----4-:R-:W-:-:S03]  /*2a9f0*/  @!P0 IMAD.MOV.U32 R6, RZ, RZ, R8 ;  /* 0x000000ffff068224 */ /* 0x010fc600078e0008 */
[----:B------:R-:W4:Y:S04]  /*2aa00*/  LDL.LU R8, [R1+0x8a0] ;  /* 0x0008a00001087983 */ /* 0x000f280000300800 */
[----:B------:R0:W4:Y:S04]  /*2aa10*/  @!P0 LDG.E.U8 R19, desc[UR56][R6.64] ;  /* 0x0000003806138981 */ /* 0x000128000c1e1100 */
[----:B------:R-:W4:Y:S04]  /*2aa20*/  LDL.LU R138, [R1+0x89c] ;  /* 0x00089c00018a7983 */ /* 0x000f280000300800 */
[----:B------:R-:W4:Y:S01]  /*2aa30*/  LDL.LU R139, [R1+0x898] ;  /* 0x00089800018b7983 */ /* 0x000f220000300800 */
[----:B0-----:R-:W-:-:S02]  /*2aa40*/  @!P0 IMAD.MOV.U32 R6, RZ, RZ, R11 ;  /* 0x000000ffff068224 */ /* 0x001fc400078e000b */
[----:B------:R-:W-:Y:S01]  /*2aa50*/  @!P0 IMAD.MOV.U32 R7, RZ, RZ, R123 ;  /* 0x000000ffff078224 */ /* 0x000fe200078e007b */
[----:B------:R-:W4:Y:S04]  /*2aa60*/  LDL R11, [R1+0xb5c] ;  /* 0x000b5c00010b7983 */ /* 0x000f280000100800 */
[----:B------:R2:W4:Y:S02]  /*2aa70*/  @!P0 LDG.E.U8 R18, desc[UR56][R6.64] ;  /* 0x0000003806128981 */ /* 0x000524000c1e1100 */
[----:B--2---:R-:W-:Y:S02]  /*2aa80*/  @!P0 IMAD.MOV.U32 R6, RZ, RZ, R3 ;  /* 0x000000ffff068224 */ /* 0x004fe400078e0003 */
[----:B------:R-:W-:Y:S01]  /*2aa90*/  @!P0 IMAD.MOV.U32 R7, RZ, RZ, R4 ;  /* 0x000000ffff078224 */ /* 0x000fe200078e0004 */
[----:B------:R-:W2:Y:S04]  /*2aaa0*/  LDL R3, [R1+0xb1c] ;  /* 0x000b1c0001037983 */ /* 0x000ea80000100800 */
[----:B------:R-:W2:Y:S04]  /*2aab0*/  LDL R4, [R1+0xb18] ;  /* 0x000b180001047983 */ /* 0x000ea80000100800 */
[----:B------:R0:W2:Y:S04]  /*2aac0*/  @!P0 LDG.E.U8 R17, desc[UR56][R6.64] ;  /* 0x0000003806118981 */ /* 0x0000a8000c1e1100 */
[----:B------:R-:W2:Y:S04]  /*2aad0*/  LDL.LU R134, [R1+0x88c] ;  /* 0x00088c0001867983 */ /* 0x000ea80000300800 */
[----:B------:R-:W2:Y:S01]  /*2aae0*/  LDL.LU R123, [R1+0x888] ;  /* 0x00088800017b7983 */ /* 0x000ea20000300800 */
[----:B0-----:R-:W-:-:S02]  /*2aaf0*/  @!P0 IMAD.MOV.U32 R7, RZ, RZ, R133 ;  /* 0x000000ffff078224 */ /* 0x001fc400078e0085 */
[----:B------:R-:W-:Y:S02]  /*2ab00*/  @!P0 IMAD.MOV.U32 R6, RZ, RZ, R10 ;  /* 0x000000ffff068224 */ /* 0x000fe400078e000a */
[----:B------:R-:W2:Y:S04]  /*2ab10*/  LDL.LU R10, [R1+0x874] ;  /* 0x00087400010a7983 */ /* 0x000ea80000300800 */
[----:B------:R-:W2:Y:S04]  /*2ab20*/  LDL.LU R133, [R1+0x86c] ;  /* 0x00086c0001857983 */ /* 0x000ea80000300800 */
[----:B------:R0:W2:Y:S04]  /*2ab30*/  @!P0 LDG.E.U8 R16, desc[UR56][R6.64] ;  /* 0x0000003806108981 */ /* 0x0000a8000c1e1100 */
[----:B------:R-:W2:Y:S01]  /*2ab40*/  LDL R7, [R1+0xb58] ;  /* 0x000b580001077983 */ /* 0x000ea20000100800 */
[----:B------:R-:W-:-:S02]  /*2ab50*/  PRMT R15, RZ, 0x7610, R15 ;  /* 0x00007610ff0f7816 */ /* 0x000fc4000000000f */
[----:B------:R-:W-:Y:S02]  /*2ab60*/  PRMT R2, RZ, 0x7610, R2 ;  /* 0x00007610ff027816 */ /* 0x000fe40000000002 */
[----:B---3--:R-:W-:Y:S02]  /*2ab70*/  LOP3.LUT R9, R9, 0xffff, RZ, 0xc0, !PT ;  /* 0x0000ffff09097812 */ /* 0x008fe400078ec0ff */
[----:B----4-:R-:W-:Y:S01]  /*2ab80*/  LOP3.LUT R8, R8, 0xffff, RZ, 0xc0, !PT ;  /* 0x0000ffff08087812 */ /* 0x010fe200078ec0ff */
[----:B0-----:R-:W-:Y:S02]  /*2ab90*/  @!P0 IMAD.MOV.U32 R6, RZ, RZ, R11 ;  /* 0x000000ffff068224 */ /* 0x001fe400078e000b */
[----:B------:R-:W3:Y:S04]  /*2aba0*/  LDL.LU R11, [R1+0x848] ;  /* 0x00084800010b7983 */ /* 0x000ee80000300800 */
[----:B--2---:R0:W2:Y:S02]  /*2abb0*/  @!P0 LDG.E.U8 R15, desc[UR56][R6.64] ;  /* 0x00000038060f8981 */ /* 0x0040a4000c1e1100 */
[----:B0-----:R-:W-:-:S02]  /*2abc0*/  @!P0 IMAD.MOV.U32 R6, RZ, RZ, R3 ;  /* 0x000000ffff068224 */ /* 0x001fc400078e0003 */
[----:B------:R-:W-:Y:S02]  /*2abd0*/  @!P0 IMAD.MOV.U32 R7, RZ, RZ, R4 ;  /* 0x000000ffff078224 */ /* 0x000fe400078e0004 */
[----:B------:R-:W4:Y:S04]  /*2abe0*/  LDL.LU R4, [R1+0x850] ;  /* 0x0008500001047983 */ /* 0x000f280000300800 */
[----:B------:R0:W2:Y:S04]  /*2abf0*/  @!P0 LDG.E.U8 R2, desc[UR56][R6.64] ;  /* 0x0000003806028981 */ /* 0x0000a8000c1e1100 */
[----:B------:R-:W2:Y:S01]  /*2ac00*/  LDL.LU R3, [R1+0x844] ;  /* 0x0008440001037983 */ /* 0x000ea20000300800 */
[----:B0-----:R-:W-:-:S02]  /*2ac10*/  LOP3.LUT R6, R139, 0xffff, RZ, 0xc0, !PT ;  /* 0x0000ffff8b067812 */ /* 0x001fc400078ec0ff */
[----:B------:R-:W-:Y:S02]  /*2ac20*/  PRMT R139, R9, 0x3340, R8 ;  /* 0x00003340098b7816 */ /* 0x000fe40000000008 */
[----:B------:R-:W3:Y:S04]  /*2ac30*/  LDL.LU R9, [R1+0x894] ;  /* 0x0008940001097983 */ /* 0x000ee80000300800 */
[----:B------:R-:W4:Y:S01]  /*2ac40*/  LDL.LU R8, [R1+0x890] ;  /* 0x0008900001087983 */ /* 0x000f220000300800 */
[----:B------:R-:W-:-:S04]  /*2ac50*/  LOP3.LUT R7, R138, 0xffff, RZ, 0xc0, !PT ;  /* 0x0000ffff8a077812 */ /* 0x000fc800078ec0ff */
[----:B------:R-:W-:Y:S02]  /*2ac60*/  PRMT R138, R7, 0x3340, R6 ;  /* 0x00003340078a7816 */ /* 0x000fe40000000006 */
[----:B------:R-:W-:Y:S02]  /*2ac70*/  LOP3.LUT R6, R123, 0xffff, RZ, 0xc0, !PT ;  /* 0x0000ffff7b067812 */ /* 0x000fe400078ec0ff */
[----:B---3--:R-:W-:Y:S02]  /*2ac80*/  LOP3.LUT R9, R9, 0xffff, RZ, 0xc0, !PT ;  /* 0x0000ffff09097812 */ /* 0x008fe400078ec0ff */
[----:B----4-:R-:W-:-:S04]  /*2ac90*/  LOP3.LUT R8, R8, 0xffff, RZ, 0xc0, !PT ;  /* 0x0000ffff08087812 */ /* 0x010fc800078ec0ff */
[----:B------:R-:W-:Y:S02]  /*2aca0*/  PRMT R123, R9, 0x3340, R8 ;  /* 0x00003340097b7816 */ /* 0x000fe40000000008 */
[----:B------:R-:W3:Y:S04]  /*2acb0*/  LDL.LU R9, [R1+0x884] ;  /* 0x0008840001097983 */ /* 0x000ee80000300800 */
[----:B------:R-:W4:Y:S01]  /*2acc0*/  LDL.LU R8, [R1+0x87c] ;  /* 0x00087c0001087983 */ /* 0x000f220000300800 */
[----:B------:R-:W-:-:S04]  /*2acd0*/  LOP3.LUT R7, R134, 0xffff, RZ, 0xc0, !PT ;  /* 0x0000ffff86077812 */ /* 0x000fc800078ec0ff */
[----:B------:R-:W-:Y:S02]  /*2ace0*/  PRMT R134, R7, 0x3340, R6 ;  /* 0x0000334007867816 */ /* 0x000fe40000000006 */
[----:B------:R-:W-:Y:S02]  /*2acf0*/  LOP3.LUT R6, R133, 0xffff, RZ, 0xc0, !PT ;  /* 0x0000ffff85067812 */ /* 0x000fe400078ec0ff */
[----:B------:R-:W-:-:S04]  /*2ad00*/  LOP3.LUT R7, R10, 0xffff, RZ, 0xc0, !PT ;  /* 0x0000ffff0a077812 */ /* 0x000fc800078ec0ff */
[----:B------:R-:W-:Y:S02]  /*2ad10*/  PRMT R10, R7, 0x3340, R6 ;  /* 0x00003340070a7816 */ /* 0x000fe40000000006 */
[----:B---3--:R-:W-:Y:S02]  /*2ad20*/  LOP3.LUT R9, R9, 0xffff, RZ, 0xc0, !PT ;  /* 0x0000ffff09097812 */ /* 0x008fe400078ec0ff */
[----:B----4-:R-:W-:-:S04]  /*2ad30*/  LOP3.LUT R8, R8, 0xffff, RZ, 0xc0, !PT ;  /* 0x0000ffff08087812 */ /* 0x010fc800078ec0ff */
[----:B------:R-:W-:Y:S02]  /*2ad40*/  PRMT R133, R9, 0x3340, R8 ;  /* 0x0000334009857816 */ /* 0x000fe40000000008 */
[----:B------:R-:W3:Y:S04]  /*2ad50*/  LDL.LU R9, [R1+0x864] ;  /* 0x0008640001097983 */ /* 0x000ee80000300800 */
[----:B------:R-:W4:Y:S04]  /*2ad60*/  LDL.LU R8, [R1+0x85c] ;  /* 0x00085c0001087983 */ /* 0x000f280000300800 */
[----:B------:R-:W2:Y:S01]  /*2ad70*/  LDL.LU R6, [R1+0x854] ;  /* 0x0008540001067983 */ /* 0x000ea20000300800 */
[----:B---3--:R-:W-:-:S02]  /*2ad80*/  LOP3.LUT R9, R9, 0xffff, RZ, 0xc0, !PT ;  /* 0x0000ffff09097812 */ /* 0x008fc400078ec0ff */
[----:B----4-:R-:W-:Y:S02]  /*2ad90*/  LOP3.LUT R8, R8, 0xffff, RZ, 0xc0, !PT ;  /* 0x0000ffff08087812 */ /* 0x010fe400078ec0ff */
[----:B--2---:R-:W-:Y:S02]  /*2ada0*/  LOP3.LUT R7, R6, 0xffff, RZ, 0xc0, !PT ;  /* 0x0000ffff06077812 */ /* 0x004fe400078ec0ff */
[----:B------:R-:W-:Y:S02]  /*2adb0*/  LOP3.LUT R6, R11, 0xffff, RZ, 0xc0, !PT ;  /* 0x0000ffff0b067812 */ /* 0x000fe400078ec0ff */
[----:B------:R-:W-:Y:S02]  /*2adc0*/  PRMT R11, R9, 0x3340, R8 ;  /* 0x00003340090b7816 */ /* 0x000fe40000000008 */
[----:B------:R-:W-:Y:S02]  /*2add0*/  PRMT R8, R139, 0x5410, R138 ;  /* 0x000054108b087816 */ /* 0x000fe4000000008a */
[----:B------:R-:W-:Y:S01]  /*2ade0*/  PRMT R9, R123, 0x5410, R134 ;  /* 0x000054107b097816 */ /* 0x000fe20000000086 */
[----:B------:R-:W2:Y:S04]  /*2adf0*/  LDL.LU R138, [R1+0x1e80] ;  /* 0x001e8000018a7983 */ /* 0x000ea80000300800 */
[----:B------:R-:W3:Y:S04]  /*2ae00*/  LDL.LU R139, [R1+0x1e7c] ;  /* 0x001e7c00018b7983 */ /* 0x000ee80000300800 */
[----:B------:R-:W4:Y:S04]  /*2ae10*/  LDL.LU R134, [R1+0x1e78] ;  /* 0x001e780001867983 */ /* 0x000f280000300800 */
[----:B------:R-:W4:Y:S01]  /*2ae20*/  LDL.LU R123, [R1+0x1e74] ;  /* 0x001e7400017b7983 */ /* 0x000f220000300800 */
[----:B------:R-:W-:-:S02]  /*2ae30*/  PRMT R6, R7, 0x3340, R6 ;  /* 0x0000334007067816 */ /* 0x000fc40000000006 */
[----:B------:R-:W-:Y:S02]  /*2ae40*/  PRMT R10, R133, 0x5410, R10 ;  /* 0x00005410850a7816 */ /* 0x000fe4000000000a */
[----:B------:R-:W4:Y:S01]  /*2ae50*/  LDL.LU R133, [R1+0x1e70] ;  /* 0x001e700001857983 */ /* 0x000f220000300800 */
[----:B------:R-:W-:-:S05]  /*2ae60*/  PRMT R11, R11, 0x5410, R6 ;  /* 0x000054100b0b7816 */ /* 0x000fca0000000006 */
[----:B------:R0:W-:Y:S02]  /*2ae70*/  STS.128 [R122+UR58+0x4000], R8 ;  /* 0x004000087a007988 */ /* 0x0001e40008000c3a */
[----:B0-----:R-:W-:Y:S02]  /*2ae80*/  LOP3.LUT R9, R4, 0xffff, RZ, 0xc0, !PT ;  /* 0x0000ffff04097812 */ /* 0x001fe400078ec0ff */
[----:B------:R-:W-:Y:S01]  /*2ae90*/  LOP3.LUT R8, R3, 0xffff, RZ, 0xc0, !PT ;  /* 0x0000ffff03087812 */ /* 0x000fe200078ec0ff */
[----:B------:R-:W4:Y:S01]  /*2aea0*/  LDL.LU R122, [R1+0x1e6c] ;  /* 0x001e6c00017a7983 */ /* 0x000f220000300800 */
[----:B--2---:R-:W-:Y:S02]  /*2aeb0*/  LOP3.LUT R6, R138, 0xffff, RZ, 0xc0, !PT ;  /* 0x0000ffff8a067812 */ /* 0x004fe400078ec0ff */
[----:B---3--:R-:W-:Y:S02]  /*2aec0*/  LOP3.LUT R7, R139, 0xffff, RZ, 0xc0, !PT ;  /* 0x0000ffff8b077812 */ /* 0x008fe400078ec0ff */
[----:B------:R-:W-:-:S02]  /*2aed0*/  PRMT R138, R9, 0x3340, R8 ;  /* 0x00003340098a7816 */ /* 0x000fc40000000008 */
[----:B----4-:R-:W-:Y:S02]  /*2aee0*/  LOP3.LUT R9, R123, 0xffff, RZ, 0xc0, !PT ;  /* 0x0000ffff7b097812 */ /* 0x010fe400078ec0ff */
[----:B------:R-:W-:Y:S02]  /*2aef0*/  LOP3.LUT R8, R134, 0xffff, RZ, 0xc0, !PT ;  /* 0x0000ffff86087812 */ /* 0x000fe400078ec0ff */
[----:B------:R-:W-:Y:S02]  /*2af00*/  PRMT R139, R7, 0x3340, R6 ;  /* 0x00003340078b7816 */ /* 0x000fe40000000006 */
[----:B------:R-:W-:Y:S01]  /*2af10*/  LOP3.LUT R6, R136, 0xffff, RZ, 0xc0, !PT ;  /* 0x0000ffff88067812 */ /* 0x000fe200078ec0ff */
[----:B------:R-:W2:Y:S01]  /*2af20*/  LDL.LU R123, [R1+0x1e68] ;  /* 0x001e6800017b7983 */ /* 0x000ea20000300800 */
[----:B------:R-:W-:-:S03]  /*2af30*/  PRMT R136, R9, 0x3340, R8 ;  /* 0x0000334009887816 */ /* 0x000fc60000000008 */
[----:B------:R-:W3:Y:S01]  /*2af40*/  LDL.LU R134, [R1+0x1e64] ;  /* 0x001e640001867983 */ /* 0x000ee20000300800 */
[----:B------:R-:W-:-:S03]  /*2af50*/  LOP3.LUT R9, R135, 0xffff, RZ, 0xc0, !PT ;  /* 0x0000ffff87097812 */ /* 0x000fc600078ec0ff */
[----:B------:R-:W4:Y:S04]  /*2af60*/  LDL.LU R135, [R1+0x1e60] ;  /* 0x001e600001877983 */ /* 0x000f280000300800 */
[----:B------:R-:W3:Y:S01]  /*2af70*/  LDL R3, [R1+0x18c0] ;  /* 0x0018c00001037983 */ /* 0x000ee20000100800 */
[----:B------:R-:W-:-:S03]  /*2af80*/  LOP3.LUT R8, R0, 0xffff, RZ, 0xc0, !PT ;  /* 0x0000ffff00087812 */ /* 0x000fc600078ec0ff */
[----:B------:R-:W4:Y:S01]  /*2af90*/  LDL.LU R0, [R1+0x1e5c] ;  /* 0x001e5c0001007983 */ /* 0x000f220000300800 */
        /* <DEDUP_REMOVED lines=9> */
[----:B------:R-:W-:Y:S02]  /*2b030*/  LOP3.LUT R6, R140, 0xffff, RZ, 0xc0, !PT ;  /* 0x0000ffff8c067812 */ /* 0x000fe400078ec0ff */
[----:B------:R-:W-:Y:S01]  /*2b040*/  PRMT R11, R9, 0x3340, R8 ;  /* 0x00003340090b7816 */ /* 0x000fe20000000008 */
[----:B------:R-:W4:Y:S01]  /*2b050*/  LDL.LU R14, [R1+0x1e58] ;  /* 0x001e5800010e7983 */ /* 0x000f220000300800 */
[----:B------:R-:W-:Y:S02]  /*2b060*/  PRMT R6, R7, 0x3340, R6 ;  /* 0x0000334007067816 */ /* 0x000fe40000000006 */
[----:B------:R-:W-:-:S02]  /*2b070*/  PRMT R8, R138, 0x5410, R139 ;  /* 0x000054108a087816 */ /* 0x000fc4000000008b */
[----:B------:R-:W-:Y:S02]  /*2b080*/  PRMT R9, R136, 0x5410, R137 ;  /* 0x0000541088097816 */ /* 0x000fe40000000089 */
[----:B------:R-:W-:Y:S02]  /*2b090*/  PRMT R10, R4, 0x5410, R10 ;  /* 0x00005410040a7816 */ /* 0x000fe4000000000a */
[----:B------:R-:W-:Y:S02]  /*2b0a0*/  PRMT R11, R11, 0x5410, R6 ;  /* 0x000054100b0b7816 */ /* 0x000fe40000000006 */
[----:B------:R-:W-:Y:S01]  /*2b0b0*/  LOP3.LUT R6, R122, 0xffff, RZ, 0xc0, !PT ;  /* 0x0000ffff7a067812 */ /* 0x000fe200078ec0ff */
[----:B------:R-:W0:Y:S02]  /*2b0c0*/  S2R R145, SR_TID.X ;  /* 0x0000000000917919 */ /* 0x000e240000002100 */
[----:B0-----:R-:W-:Y:S02]  /*2b0d0*/  LOP3.LUT R145, R145, 0x7f, RZ, 0xc0, !PT ;  /* 0x0000007f91917812 */ /* 0x001fe400078ec0ff */
[----:B--2---:R-:W-:Y:S01]  /*2b0e0*/  LOP3.LUT R7, R123, 0xffff, RZ, 0xc0, !PT ;  /* 0x0000ffff7b077812 */ /* 0x004fe200078ec0ff */
[----:B---3--:R4:W-:Y:S03]  /*2b0f0*/  STS.128 [R3+UR58], R8 ;  /* 0x0000000803007988 */ /* 0x0089e60008000c3a */
[----:B------:R-:W-:-:S02]  /*2b100*/  PRMT R123, R7, 0x3340, R6 ;  /* 0x00003340077b7816 */ /* 0x000fc40000000006 */
[----:B------:R-:W-:Y:S02]  /*2b110*/  LOP3.LUT R7, R121, 0xffff, RZ, 0xc0, !PT ;  /* 0x0000ffff79077812 */ /* 0x000fe400078ec0ff */
[----:B------:R-:W-:-:S04]  /*2b120*/  LOP3.LUT R6, R120, 0xffff, RZ, 0xc0, !PT ;  /* 0x0000ffff78067812 */ /* 0x000fc800078ec0ff */
[----:B------:R-:W-:Y:S02]  /*2b130*/  PRMT R121, R7, 0x3340, R6 ;  /* 0x0000334007797816 */ /* 0x000fe40000000006 */
[----:B----4-:R-:W-:Y:S02]  /*2b140*/  LOP3.LUT R9, R135, 0xffff, RZ, 0xc0, !PT ;  /* 0x0000ffff87097812 */ /* 0x010fe400078ec0ff */
[----:B------:R-:W-:-:S04]  /*2b150*/  LOP3.LUT R8, R134, 0xffff, RZ, 0xc0, !PT ;  /* 0x0000ffff86087812 */ /* 0x000fc800078ec0ff */
[----:B------:R-:W-:Y:S02]  /*2b160*/  PRMT R122, R9, 0x3340, R8 ;  /* 0x00003340097a7816 */ /* 0x000fe40000000008 */
[----:B------:R-:W-:Y:S02]  /*2b170*/  LOP3.LUT R9, R133, 0xffff, RZ, 0xc0, !PT ;  /* 0x0000ffff85097812 */ /* 0x000fe400078ec0ff */
[----:B------:R-:W-:Y:S02]  /*2b180*/  LOP3.LUT R8, R132, 0xffff, RZ, 0xc0, !PT ;  /* 0x0000ffff84087812 */ /* 0x000fe400078ec0ff */
[----:B------:R-:W-:Y:S02]  /*2b190*/  LOP3.LUT R7, R129, 0xffff, RZ, 0xc0, !PT ;  /* 0x0000ffff81077812 */ /* 0x000fe400078ec0ff */
[----:B------:R-:W-:Y:S02]  /*2b1a0*/  LOP3.LUT R6, R128, 0xffff, RZ, 0xc0, !PT ;  /* 0x0000ffff80067812 */ /* 0x000fe400078ec0ff */
[----:B------:R-:W-:-:S02]  /*2b1b0*/  PRMT R120, R9, 0x3340, R8 ;  /* 0x0000334009787816 */ /* 0x000fc40000000008 */
[----:B------:R-:W-:Y:S02]  /*2b1c0*/  LOP3.LUT R9, R131, 0xffff, RZ, 0xc0, !PT ;  /* 0x0000ffff83097812 */ /* 0x000fe400078ec0ff */
[----:B------:R-:W-:Y:S02]  /*2b1d0*/  LOP3.LUT R8, R130, 0xffff, RZ, 0xc0, !PT ;  /* 0x0000ffff82087812 */ /* 0x000fe400078ec0ff */
[----:B------:R-:W-:Y:S02]  /*2b1e0*/  PRMT R10, R7, 0x3340, R6 ;  /* 0x00003340070a7816 */ /* 0x000fe40000000006 */
[----:B------:R-:W-:Y:S02]  /*2b1f0*/  LOP3.LUT R7, R125, 0xffff, RZ, 0xc0, !PT ;  /* 0x0000ffff7d077812 */ /* 0x000fe400078ec0ff */
[----:B------:R-:W-:Y:S02]  /*2b200*/  LOP3.LUT R6, R124, 0xffff, RZ, 0xc0, !PT ;  /* 0x0000ffff7c067812 */ /* 0x000fe400078ec0ff */
[----:B------:R-:W-:-:S02]  /*2b210*/  PRMT R4, R9, 0x3340, R8 ;  /* 0x0000334009047816 */ /* 0x000fc40000000008 */
[----:B------:R-:W-:Y:S02]  /*2b220*/  LOP3.LUT R9, R127, 0xffff, RZ, 0xc0, !PT ;  /* 0x0000ffff7f097812 */ /* 0x000fe400078ec0ff */
[----:B------:R-:W-:Y:S02]  /*2b230*/  LOP3.LUT R8, R126, 0xffff, RZ, 0xc0, !PT ;  /* 0x0000ffff7e087812 */ /* 0x000fe400078ec0ff */
[----:B------:R-:W-:Y:S02]  /*2b240*/  PRMT R6, R7, 0x3340, R6 ;  /* 0x0000334007067816 */ /* 0x000fe40000000006 */
[----:B------:R-:W-:Y:S02]  /*2b250*/  PRMT R11, R9, 0x3340, R8 ;  /* 0x00003340090b7816 */ /* 0x000fe40000000008 */
[----:B------:R-:W-:Y:S02]  /*2b260*/  PRMT R8, R122, 0x5410, R123 ;  /* 0x000054107a087816 */ /* 0x000fe4000000007b */
[----:B------:R-:W-:-:S02]  /*2b270*/  PRMT R9, R120, 0x5410, R121 ;  /* 0x0000541078097816 */ /* 0x000fc40000000079 */
[----:B------:R-:W-:Y:S02]  /*2b280*/  PRMT R10, R4, 0x5410, R10 ;  /* 0x00005410040a7816 */ /* 0x000fe4000000000a */
[----:B------:R-:W-:-:S05]  /*2b290*/  PRMT R11, R11, 0x5410, R6 ;  /* 0x000054100b0b7816 */ /* 0x000fca0000000006 */
[----:B------:R0:W-:Y:S04]  /*2b2a0*/  STS.128 [R3+UR58+0x4000], R8 ;  /* 0x0040000803007988 */ /* 0x0001e80008000c3a */
[----:B------:R-:W-:Y:S04]  /*2b2b0*/  STS.U8 [R47+UR58+0x8000], R119 ;  /* 0x008000772f007988 */ /* 0x000fe8000800003a */
        /* <DEDUP_REMOVED lines=26> */
[----:B------:R-:W-:Y:S01]  /*2b460*/  STS.U8 [R47+UR58+0xec00], R92 ;  /* 0x00ec005c2f007988 */ /* 0x000fe2000800003a */
[----:B------:R-:W-:-:S03]  /*2b470*/  LOP3.LUT R4, R145, 0x10, RZ, 0x3c, !PT ;  /* 0x0000001091047812 */ /* 0x000fc600078e3cff */
        /* <DEDUP_REMOVED lines=32> */
[----:B0-----:R-:W-:-:S03]  /*2b680*/  LOP3.LUT R3, R145, 0x20, RZ, 0x3c, !PT ;  /* 0x0000002091037812 */ /* 0x001fc600078e3cff */
[----:B------:R-:W-:Y:S01]  /*2b690*/  STS.U8 [R4+UR58+0xf080], R59 ;  /* 0x00f0803b04007988 */ /* 0x000fe2000800003a */
[----:B------:R-:W0:Y:S03]  /*2b6a0*/  S2R R145, SR_TID.X ;  /* 0x0000000000917919 */ /* 0x000e260000002100 */
[----:B------:R-:W-:Y:S04]  /*2b6b0*/  STS.U8 [R4+UR58+0xf480], R58 ;  /* 0x00f4803a04007988 */ /* 0x000fe8000800003a */
[----:B------:R-:W-:Y:S04]  /*2b6c0*/  STS.U8 [R4+UR58+0xf880], R57 ;  /* 0x00f8803904007988 */ /* 0x000fe8000800003a */
[----:B------:R1:W-:Y:S04]  /*2b6d0*/  STS.U8 [R4+UR58+0xfc80], R56 ;  /* 0x00fc803804007988 */ /* 0x0003e8000800003a */
        /* <DEDUP_REMOVED lines=30> */
[----:B------:R-:W-:Y:S04]  /*2b8c0*/  STS.U8 [R3+UR58+0xf500], R231 ;  /* 0x00f500e703007988 */ /* 0x000fe8000800003a */
[----:B------:R-:W-:Y:S04]  /*2b8d0*/  STS.U8 [R3+UR58+0xf900], R230 ;  /* 0x00f900e603007988 */ /* 0x000fe8000800003a */
[----:B------:R0:W-:Y:S04]  /*2b8e0*/  STS.U8 [R3+UR58+0xfd00], R229 ;  /* 0x00fd00e503007988 */ /* 0x0001e8000800003a */
[----:B-1----:R-:W2:Y:S01]  /*2b8f0*/  LDL.LU R4, [R1+0x994] ;  /* 0x0009940001047983 */ /* 0x002ea20000300800 */
[----:B0-----:R-:W-:Y:S01]  /*2b900*/  LOP3.LUT R3, R145, 0x30, RZ, 0x3c, !PT ;  /* 0x0000003091037812 */ /* 0x001fe200078e3cff */
[----:B------:R-:W-:-:S02]  /*2b910*/  IMAD.MOV.U32 R145, RZ, RZ, R147 ;  /* 0x000000ffff917224 */ /* 0x000fc400078e0093 */
[----:B------:R-:W-:Y:S02]  /*2b920*/  IMAD.MOV.U32 R147, RZ, RZ, R0 ;  /* 0x000000ffff937224 */ /* 0x000fe400078e0000 */
[----:B------:R-:W0:Y:S01]  /*2b930*/  S2R R0, SR_TID.X ;  /* 0x0000000000007919 */ /* 0x000e220000002100 */
        /* <DEDUP_REMOVED lines=30> */
[----:B------:R-:W-:Y:S01]  /*2bb20*/  STS.U8 [R3+UR58+0xf580], R199 ;  /* 0x00f580c703007988 */ /* 0x000fe2000800003a */
[----:B------:R-:W-:-:S03]  /*2bb30*/  LOP3.LUT R0, R0, 0x40, RZ, 0x3c, !PT ;  /* 0x0000004000007812 */ /* 0x000fc600078e3cff */
        /* <DEDUP_REMOVED lines=33> */
[----:B------:R1:W-:Y:S04]  /*2bd50*/  STS.U8 [R0+UR58+0xfe00], R165 ;  /* 0x00fe00a500007988 */ /* 0x0003e8000800003a */
[----:B0-----:R-:W3:Y:S04]  /*2bd60*/  LDL.LU R3, [R1+0x98c] ;  /* 0x00098c0001037983 */ /* 0x001ee80000300800 */
[----:B-1----:R-:W4:Y:S04]  /*2bd70*/  LDL.LU R0, [R1+0x998] ;  /* 0x0009980001007983 */ /* 0x002f280000300800 */
[----:B------:R-:W3:Y:S04]  /*2bd80*/  LDL.LU R227, [R1+0x954] ;  /* 0x0009540001e37983 */ /* 0x000ee80000300800 */
[----:B------:R-:W3:Y:S04]  /*2bd90*/  LDL.LU R226, [R1+0x94c] ;  /* 0x00094c0001e27983 */ /* 0x000ee80000300800 */
[----:B------:R-:W2:Y:S04]  /*2bda0*/  LDL.LU R225, [R1+0x958] ;  /* 0x0009580001e17983 */ /* 0x000ea80000300800 */
        /* <DEDUP_REMOVED lines=11> */
[----:B------:R-:W4:Y:S04]  /*2be60*/  LDL R7, [R1+0x13bc] ;  /* 0x0013bc0001077983 */ /* 0x000f280000100800 */
[----:B------:R-:W4:Y:S04]  /*2be70*/  LDL R6, [R1+0x13c0] ;  /* 0x0013c00001067983 */ /* 0x000f280000100800 */
[----:B------:R-:W2:Y:S04]  /*2be80*/  LDL R49, [R1+0x13b8] ;  /* 0x0013b80001317983 */ /* 0x000ea80000100800 */
[----:B------:R-:W3:Y:S04]  /*2be90*/  LDL R56, [R1+0x13b4] ;  /* 0x0013b40001387983 */ /* 0x000ee80000100800 */
        /* <DEDUP_REMOVED lines=8> */
[----:B------:R-:W3:Y:S04]  /*2bf20*/  LDL.LU R213, [R1+0x8d8] ;  /* 0x0008d80001d57983 */ /* 0x000ee80000300800 */
[----:B------:R-:W3:Y:S04]  /*2bf30*/  LDL.LU R212, [R1+0x8d0] ;  /* 0x0008d00001d47983 */ /* 0x000ee80000300800 */
[----:B------:R-:W3:Y:S04]  /*2bf40*/  LDL.LU R211, [R1+0x8c8] ;  /* 0x0008c80001d37983 */ /* 0x000ee80000300800 */
[----:B------:R-:W3:Y:S04]  /*2bf50*/  LDL R58, [R1+0x12fc] ;  /* 0x0012fc00013a7983 */ /* 0x000ee80000100800 */
[----:B------:R-:W3:Y:S01]  /*2bf60*/  LDL R57, [R1+0x1300] ;  /* 0x0013000001397983 */ /* 0x000ee20000100800 */
        /* <DEDUP_REMOVED lines=34> */
[----:B------:R-:W-:Y:S01]  /*2c190*/  PRMT R176, RZ, 0x7610, R176 ;  /* 0x00007610ffb07816 */ /* 0x000fe200000000b0 */
[----:B------:R-:W3:Y:S04]  /*2c1a0*/  LDL R64, [R1+0xbc8] ;  /* 0x000bc80001407983 */ /* 0x000ee80000100800 */
[----:B------:R-:W3:Y:S04]  /*2c1b0*/  LDL R63, [R1+0xb90] ;  /* 0x000b9000013f7983 */ /* 0x000ee80000100800 */
[----:B------:R-:W3:Y:S04]  /*2c1c0*/  LDL R62, [R1+0xb94] ;  /* 0x000b9400013e7983 */ /* 0x000ee80000100800 */
[----:B------:R-:W3:Y:S04]  /*2c1d0*/  LDL R61, [R1+0xb88] ;  /* 0x000b8800013d7983 */ /* 0x000ee80000100800 */
[----:B----4-:R2:W4:Y:S02]  /*2c1e0*/  @!P0 LDG.E.U8 R210, desc[UR56][R6.64] ;  /* 0x0000003806d28981 */ /* 0x010524000c1e1100 */
[----:B--2---:R-:W-:-:S02]  /*2c1f0*/  @!P0 IMAD.MOV.U32 R6, RZ, RZ, R49 ;  /* 0x000000ffff068224 */ /* 0x004fc400078e0031 */
[----:B------:R-:W2:Y:S01]  /*2c200*/  LDL R49, [R1+0x12f8] ;  /* 0x0012f80001317983 */ /* 0x000ea20000100800 */
[----:B---3--:R-:W-:-:S03]  /*2c210*/  @!P0 IMAD.MOV.U32 R7, RZ, RZ, R56 ;  /* 0x000000ffff078224 */ /* 0x008fc600078e0038 */
[----:B------:R-:W3:Y:S04]  /*2c220*/  LDL R56, [R1+0x12f4] ;  /* 0x0012f40001387983 */ /* 0x000ee80000100800 */
[----:B------:R0:W4:Y:S02]  /*2c230*/  @!P0 LDG.E.U8 R209, desc[UR56][R6.64] ;  /* 0x0000003806d18981 */ /* 0x000124000c1e1100 */
[----:B0-----:R-:W-:Y:S02]  /*2c240*/  @!P0 IMAD.MOV.U32 R6, RZ, RZ, R59 ;  /* 0x000000ffff068224 */ /* 0x001fe400078e003b */
[----:B------:R-:W-:Y:S01]  /*2c250*/  @!P0 IMAD.MOV.U32 R7, RZ, RZ, R60 ;  /* 0x000000ffff078224 */ /* 0x000fe200078e003c */
[----:B------:R-:W4:Y:S04]  /*2c260*/  LDL R59, [R1+0x1240] ;  /* 0x00124000013b7983 */ /* 0x000f280000100800 */
[----:B------:R-:W4:Y:S04]  /*2c270*/  LDL R60, [R1+0x123c] ;  /* 0x00123c00013c7983 */ /* 0x000f280000100800 */
[----:B------:R0:W4:Y:S02]  /*2c280*/  @!P0 LDG.E.U8 R208, desc[UR56][R6.64] ;  /* 0x0000003806d08981 */ /* 0x000124000c1e1100 */
[----:B0-----:R-:W-:-:S02]  /*2c290*/  @!P0 IMAD.MOV.U32 R6, RZ, RZ, R54 ;  /* 0x000000ffff068224 */ /* 0x001fc400078e0036 */
        /* <DEDUP_REMOVED lines=23> */
[----:B------:R4:W3:Y:S02]  /*2c410*/  @!P0 LDG.E.U8 R203, desc[UR56][R6.64] ;  /* 0x0000003806cb8981 */ /* 0x0008e4000c1e1100 */
[----:B----4-:R-:W-:Y:S02]  /*2c420*/  @!P0 IMAD.MOV.U32 R6, RZ, RZ, R54 ;  /* 0x000000ffff068224 */ /* 0x010fe400078e0036 */
        /* <DEDUP_REMOVED lines=131> */
[----:B------:R-:W-:Y:S01]  /*2cc60*/  PRMT R175, RZ, 0x7610, R175 ;  /* 0x00007610ffaf7816 */ /* 0x000fe200000000af */
[----:B------:R-:W4:Y:S04]  /*2cc70*/  LDL R58, [R1+0xadc] ;  /* 0x000adc00013a7983 */ /* 0x000f280000100800 */
[----:B------:R2:W4:Y:S04]  /*2cc80*/  @!P0 LDG.E.U8 R176, desc[UR56][R6.64] ;  /* 0x0000003806b08981 */ /* 0x000528000c1e1100 */
[----:B------:R-:W4:Y:S01]  /*2cc90*/  LDL R57, [R1+0xa98] ;  /* 0x000a980001397983 */ /* 0x000f220000100800 */
[----:B--2---:R-:W-:-:S03]  /*2cca0*/  @!P0 IMAD.MOV.U32 R6, RZ, RZ, R49 ;  /* 0x000000ffff068224 */ /* 0x004fc600078e0031 */
[----:B------:R-:W2:Y:S01]  /*2ccb0*/  LDL R49, [R1+0xbcc] ;  /* 0x000bcc0001317983 */ /* 0x000ea20000100800 */
[----:B---3--:R-:W-:-:S03]  /*2ccc0*/  @!P0 IMAD.MOV.U32 R7, RZ, RZ, R56 ;  /* 0x000000ffff078224 */ /* 0x008fc600078e0038 */
[----:B------:R-:W3:Y:S01]  /*2ccd0*/  LDL R56, [R1+0xa9c] ;  /* 0x000a9c0001387983 */ /* 0x000ee20000100800 */
[----:B------:R-:W-:-:S03]  /*2cce0*/  PRMT R174, RZ, 0x7610, R174 ;  /* 0x00007610ffae7816 */ /* 0x000fc600000000ae */
[----:B------:R4:W3:Y:S01]  /*2ccf0*/  @!P0 LDG.E.U8 R175, desc[UR56][R6.64] ;  /* 0x0000003806af8981 */ /* 0x0008e2000c1e1100 */
[----:B------:R-:W-:Y:S02]  /*2cd00*/  PRMT R173, RZ, 0x7610, R173 ;  /* 0x00007610ffad7816 */ /* 0x000fe400000000ad */
[----:B------:R-:W-:Y:S01]  /*2cd10*/  PRMT R172, RZ, 0x7610, R172 ;  /* 0x00007610ffac7816 */ /* 0x000fe200000000ac */
        /* <DEDUP_REMOVED lines=16> */
[----:B------:R-:W2:Y:S04]  /*2ce20*/  LDL R49, [R1+0x99c] ;  /* 0x00099c0001317983 */ /* 0x000ea80000100800 */
[----:B------:R-:W2:Y:S01]  /*2ce30*/  LDL.LU R228, [R1+0x95c] ;  /* 0x00095c0001e47983 */ /* 0x000ea20000300800 */
[----:B------:R-:W0:Y:S01]  /*2ce40*/  S2R R143, SR_TID.X ;  /* 0x00000000008f7919 */ /* 0x000e220000002100 */
[----:B------:R-:W-:Y:S01]  /*2ce50*/  PRMT R171, RZ, 0x7610, R171 ;  /* 0x00007610ffab7816 */ /* 0x000fe200000000ab */
[----:B------:R-:W-:Y:S01]  /*2ce60*/  @!P0 IMAD.MOV.U32 R7, RZ, RZ, R64 ;  /* 0x000000ffff078224 */ /* 0x000fe200078e0040 */
[----:B------:R-:W-:-:S04]  /*2ce70*/  PRMT R170, RZ, 0x7610, R170 ;  /* 0x00007610ffaa7816 */ /* 0x000fc800000000aa */
[----:B------:R1:W2:Y:S01]  /*2ce80*/  @!P0 LDG.E.U8 R171, desc[UR56][R6.64] ;  /* 0x0000003806ab8981 */ /* 0x0002a2000c1e1100 */
[----:B------:R-:W-:Y:S01]  /*2ce90*/  PRMT R169, RZ, 0x7610, R169 ;  /* 0x00007610ffa97816 */ /* 0x000fe200000000a9 */
[----:B-1----:R-:W-:Y:S02]  /*2cea0*/  @!P0 IMAD.MOV.U32 R6, RZ, RZ, R62 ;  /* 0x000000ffff068224 */ /* 0x002fe400078e003e */
[----:B------:R-:W-:-:S05]  /*2ceb0*/  @!P0 IMAD.MOV.U32 R7, RZ, RZ, R63 ;  /* 0x000000ffff078224 */ /* 0x000fca00078e003f */
[----:B------:R1:W2:Y:S01]  /*2cec0*/  @!P0 LDG.E.U8 R170, desc[UR56][R6.64] ;  /* 0x0000003806aa8981 */ /* 0x0002a2000c1e1100 */
[----:B------:R-:W-:Y:S01]  /*2ced0*/  PRMT R168, RZ, 0x7610, R168 ;  /* 0x00007610ffa87816 */ /* 0x000fe200000000a8 */
[----:B-1----:R-:W-:Y:S02]  /*2cee0*/  @!P0 IMAD.MOV.U32 R6, RZ, RZ, R60 ;  /* 0x000000ffff068224 */ /* 0x002fe400078e003c */
[----:B------:R-:W-:-:S05]  /*2cef0*/  @!P0 IMAD.MOV.U32 R7, RZ, RZ, R61 ;  /* 0x000000ffff078224 */ /* 0x000fca00078e003d */
[----:B------:R1:W2:Y:S01]  /*2cf00*/  @!P0 LDG.E.U8 R169, desc[UR56][R6.64] ;  /* 0x0000003806a98981 */ /* 0x0002a2000c1e1100 */
[----:B------:R-:W-:Y:S01]  /*2cf10*/  PRMT R167, RZ, 0x7610, R167 ;  /* 0x00007610ffa77816 */ /* 0x000fe200000000a7 */
[----:B-1----:R-:W-:Y:S02]  /*2cf20*/  @!P0 IMAD.MOV.U32 R6, RZ, RZ, R58 ;  /* 0x000000ffff068224 */ /* 0x002fe400078e003a */
[----:B------:R-:W-:Y:S01]  /*2cf30*/  @!P0 IMAD.MOV.U32 R7, RZ, RZ, R59 ;  /* 0x000000ffff078224 */ /* 0x000fe200078e003b */
[----:B------:R-:W-:Y:S02]  /*2cf40*/  PRMT R166, RZ, 0x7610, R166 ;  /* 0x00007610ffa67816 */ /* 0x000fe400000000a6 */
[----:B0-----:R-:W-:Y:S02]  /*2cf50*/  LOP3.LUT R143, R143, 0x7f, RZ, 0xc0, !PT ;  /* 0x0000007f8f8f7812 */ /* 0x001fe400078ec0ff */
[----:B------:R-:W-:Y:S01]  /*2cf60*/  PRMT R165, RZ, 0x7610, R165 ;  /* 0x00007610ffa57816 */ /* 0x000fe200000000a5 */
[----:B------:R-:W2:Y:S04]  /*2cf70*/  LDL R59, [R1+0xb50] ;  /* 0x000b5000013b7983 */ /* 0x000ea80000100800 */
[----:B------:R3:W2:Y:S04]  /*2cf80*/  @!P0 LDG.E.U8 R168, desc[UR56][R6.64] ;  /* 0x0000003806a88981 */ /* 0x0006a8000c1e1100 */
[----:B------:R-:W2:Y:S01]  /*2cf90*/  LDL R58, [R1+0xb54] ;  /* 0x000b5400013a7983 */ /* 0x000ea20000100800 */
[----:B---3--:R-:W-:-:S02]  /*2cfa0*/  @!P0 IMAD.MOV.U32 R6, RZ, RZ, R56 ;  /* 0x000000ffff068224 */ /* 0x008fc400078e0038 */
[----:B------:R-:W-:Y:S01]  /*2cfb0*/  @!P0 IMAD.MOV.U32 R7, RZ, RZ, R57 ;  /* 0x000000ffff078224 */ /* 0x000fe200078e0039 */
[----:B------:R-:W-:Y:S01]  /*2cfc0*/  LOP3.LUT R48, R143, 0x50, RZ, 0x3c, !PT ;  /* 0x000000508f307812 */ /* 0x000fe200078e3cff */
[----:B------:R-:W3:Y:S04]  /*2cfd0*/  LDL R57, [R1+0xb10] ;  /* 0x000b100001397983 */ /* 0x000ee80000100800 */
[----:B------:R4:W3:Y:S04]  /*2cfe0*/  @!P0 LDG.E.U8 R167, desc[UR56][R6.64] ;  /* 0x0000003806a78981 */ /* 0x0008e8000c1e1100 */
[----:B------:R-:W3:Y:S01]  /*2cff0*/  LDL R56, [R1+0xb14] ;  /* 0x000b140001387983 */ /* 0x000ee20000100800 */
[----:B----4-:R-:W-:-:S02]  /*2d000*/  @!P0 IMAD.MOV.U32 R6, RZ, RZ, R54 ;  /* 0x000000ffff068224 */ /* 0x010fc400078e0036 */
[----:B------:R-:W-:Y:S01]  /*2d010*/  @!P0 IMAD.MOV.U32 R7, RZ, RZ, R55 ;  /* 0x000000ffff078224 */ /* 0x000fe200078e0037 */
[----:B------:R0:W-:Y:S04]  /*2d020*/  STS.U8 [R48+UR58+0x8280], R164 ;  /* 0x008280a430007988 */ /* 0x0001e8000800003a */
[----:B------:R-:W4:Y:S04]  /*2d030*/  LDL R55, [R1+0xad0] ;  /* 0x000ad00001377983 */ /* 0x000f280000100800 */
[----:B------:R1:W4:Y:S04]  /*2d040*/  @!P0 LDG.E.U8 R166, desc[UR56][R6.64] ;  /* 0x0000003806a68981 */ /* 0x000328000c1e1100 */
[----:B------:R-:W4:Y:S01]  /*2d050*/  LDL R54, [R1+0xad4] ;  /* 0x000ad40001367983 */ /* 0x000f220000100800 */
[----:B-1----:R-:W-:-:S02]  /*2d060*/  @!P0 IMAD.MOV.U32 R6, RZ, RZ, R52 ;  /* 0x000000ffff068224 */ /* 0x002fc400078e0034 */
[----:B------:R-:W-:Y:S01]  /*2d070*/  @!P0 IMAD.MOV.U32 R7, RZ, RZ, R53 ;  /* 0x000000ffff078224 */ /* 0x000fe200078e0035 */
[----:B0-----:R-:W-:Y:S01]  /*2d080*/  PRMT R164, RZ, 0x7610, R164 ;  /* 0x00007610ffa47816 */ /* 0x001fe200000000a4 */
[----:B------:R0:W-:Y:S04]  /*2d090*/  STS.U8 [R48+UR58+0x8680], R163 ;  /* 0x008680a330007988 */ /* 0x0001e8000800003a */
[----:B------:R1:W4:Y:S04]  /*2d0a0*/  @!P0 LDG.E.U8 R165, desc[UR56][R6.64] ;  /* 0x0000003806a58981 */ /* 0x000328000c1e1100 */
[----:B------:R-:W4:Y:S04]  /*2d0b0*/  LDL R53, [R1+0xa90] ;  /* 0x000a900001357983 */ /* 0x000f280000100800 */
        /* <DEDUP_REMOVED lines=8> */
[----:B-1----:R-:W-:Y:S01]  /*2d140*/  @!P0 IMAD.MOV.U32 R7, RZ, RZ, R0 ;  /* 0x000000ffff078224 */ /* 0x002fe200078e0000 */
[----:B0-----:R-:W-:-:S02]  /*2d150*/  PRMT R162, RZ, 0x7610, R162 ;  /* 0x00007610ffa27816 */ /* 0x001fc400000000a2 */
[----:B------:R0:W-:Y:S02]  /*2d160*/  STS.U8 [R48+UR58+0x8e80], R161 ;  /* 0x008e80a130007988 */ /* 0x0001e4000800003a */
[----:B0-----:R-:W-:Y:S01]  /*2d170*/  PRMT R161, RZ, 0x7610, R161 ;  /* 0x00007610ffa17816 */ /* 0x001fe200000000a1 */
[----:B--2---:R-:W-:Y:S02]  /*2d180*/  @!P0 IMAD.MOV.U32 R6, RZ, RZ, R49 ;  /* 0x000000ffff068224 */ /* 0x004fe400078e0031 */
[----:B------:R-:W2:Y:S04]  /*2d190*/  LDL R49, [R1+0xa14] ;  /* 0x000a140001317983 */ /* 0x000ea80000100800 */
[----:B------:R0:W2:Y:S04]  /*2d1a0*/  @!P0 LDG.E.U8 R163, desc[UR56][R6.64] ;  /* 0x0000003806a38981 */ /* 0x0000a8000c1e1100 */
[----:B------:R1:W-:Y:S01]  /*2d1b0*/  STL [R1+0x191c], R0 ;  /* 0x00191c0001007387 */ /* 0x0003e20000100800 */
[----:B0-----:R-:W-:-:S02]  /*2d1c0*/  @!P0 IMAD.MOV.U32 R6, RZ, RZ, R228 ;  /* 0x000000ffff068224 */ /* 0x001fc400078e00e4 */
[----:B------:R-:W-:Y:S01]  /*2d1d0*/  @!P0 IMAD.MOV.U32 R7, RZ, RZ, R225 ;  /* 0x000000ffff078224 */ /* 0x000fe200078e00e1 */
[----:B-1----:R-:W2:Y:S04]  /*2d1e0*/  LDL.LU R0, [R1+0x9c8] ;  /* 0x0009c80001007983 */ /* 0x002ea80000300800 */
[----:B------:R-:W-:Y:S04]  /*2d1f0*/  STL [R1+0x1958], R228 ;  /* 0x001958e401007387 */ /* 0x000fe80000100800 */
[----:B------:R0:W-:Y:S04]  /*2d200*/  STL [R1+0x1920], R225 ;  /* 0x001920e101007387 */ /* 0x0001e80000100800 */
[----:B------:R1:W2:Y:S04]  /*2d210*/  @!P0 LDG.E.U8 R162, desc[UR56][R6.64] ;  /* 0x0000003806a28981 */ /* 0x0002a8000c1e1100 */
[----:B0-----:R-:W2:Y:S01]  /*2d220*/  LDL.LU R225, [R1+0x9d0] ;  /* 0x0009d00001e17983 */ /* 0x001ea20000300800 */
[----:B-1----:R-:W-:-:S02]  /*2d230*/  @!P0 IMAD.MOV.U32 R6, RZ, RZ, R222 ;  /* 0x000000ffff068224 */ /* 0x002fc400078e00de */
[----:B------:R-:W-:Y:S01]  /*2d240*/  @!P0 IMAD.MOV.U32 R7, RZ, RZ, R219 ;  /* 0x000000ffff078224 */ /* 0x000fe200078e00db */
[----:B------:R0:W-:Y:S04]  /*2d250*/  STL [R1+0x1928], R222 ;  /* 0x001928de01007387 */ /* 0x0001e80000100800 */
[----:B------:R1:W2:Y:S04]  /*2d260*/  @!P0 LDG.E.U8 R161, desc[UR56][R6.64] ;  /* 0x0000003806a18981 */ /* 0x0002a8000c1e1100 */
[----:B0-----:R-:W2:Y:S04]  /*2d270*/  LDL.LU R222, [R1+0x9d4] ;  /* 0x0009d40001de7983 */ /* 0x001ea80000300800 */
[----:B------:R0:W-:Y:S01]  /*2d280*/  STL [R1+0x1924], R219 ;  /* 0x001924db01007387 */ /* 0x0001e20000100800 */
[----:B-1----:R-:W-:-:S03]  /*2d290*/  @!P0 IMAD.MOV.U32 R6, RZ, RZ, R216 ;  /* 0x000000ffff068224 */ /* 0x002fc600078e00d8 */
[----:B0-----:R-:W2:Y:S04]  /*2d2a0*/  LDL.LU R219, [R1+0x9cc] ;  /* 0x0009cc0001db7983 */ /* 0x001ea80000300800 */
[----:B------:R0:W-:Y:S04]  /*2d2b0*/  STL [R1+0x1930], R216 ;  /* 0x001930d801007387 */ /* 0x0001e80000100800 */
[----:B0-----:R-:W2:Y:S01]  /*2d2c0*/  LDL.LU R216, [R1+0xa10] ;  /* 0x000a100001d87983 */ /* 0x001ea20000300800 */
[----:B------:R-:W-:-:S03]  /*2d2d0*/  @!P0 IMAD.MOV.U32 R7, RZ, RZ, R213 ;  /* 0x000000ffff078224 */ /* 0x000fc600078e00d5 */
[----:B------:R0:W-:Y:S04]  /*2d2e0*/  STL [R1+0x192c], R213 ;  /* 0x00192cd501007387 */ /* 0x0001e80000100800 */
[----:B0-----:R-:W2:Y:S04]  /*2d2f0*/  LDL.LU R213, [R1+0xa08] ;  /* 0x000a080001d57983 */ /* 0x001ea80000300800 */
[----:B------:R-:W2:Y:S04]  /*2d300*/  LDL.LU R236, [R1+0x990] ;  /* 0x0009900001ec7983 */ /* 0x000ea80000300800 */
[----:B------:R0:W-:Y:S04]  /*2d310*/  STS.U8 [R48+UR58+0x9280], R160 ;  /* 0x009280a030007988 */ /* 0x0001e8000800003a */
[----:B------:R1:W-:Y:S01]  /*2d320*/  STS.U8 [R48+UR58+0x9680], R159 ;  /* 0x0096809f30007988 */ /* 0x0003e2000800003a */
[----:B0-----:R-:W-:-:S02]  /*2d330*/  PRMT R160, RZ, 0x7610, R160 ;  /* 0x00007610ffa07816 */ /* 0x001fc400000000a0 */
[----:B-1----:R-:W-:-:S04]  /*2d340*/  PRMT R159, RZ, 0x7610, R159 ;  /* 0x00007610ff9f7816 */ /* 0x002fc8000000009f */
[----:B------:R0:W2:Y:S04]  /*2d350*/  @!P0 LDG.E.U8 R160, desc[UR56][R6.64] ;  /* 0x0000003806a08981 */ /* 0x0000a8000c1e1100 */
[----:B------:R1:W-:Y:S01]  /*2d360*/  STS.U8 [R48+UR58+0x9a80], R158 ;  /* 0x009a809e30007988 */ /* 0x0003e2000800003a */
[----:B0-----:R-:W-:Y:S02]  /*2d370*/  @!P0 IMAD.MOV.U32 R6, RZ, RZ, R58 ;  /* 0x000000ffff068224 */ /* 0x001fe400078e003a */
[----:B------:R-:W-:Y:S01]  /*2d380*/  @!P0 IMAD.MOV.U32 R7, RZ, RZ, R59 ;  /* 0x000000ffff078224 */ /* 0x000fe200078e003b */
[----:B-1----:R-:W-:-:S04]  /*2d390*/  PRMT R158, RZ, 0x7610, R158 ;  /* 0x00007610ff9e7816 */ /* 0x002fc8000000009e */
[----:B------:R3:W2:Y:S04]  /*2d3a0*/  @!P0 LDG.E.U8 R159, desc[UR56][R6.64] ;  /* 0x00000038069f8981 */ /* 0x0006a8000c1e1100 */
[----:B------:R0:W-:Y:S01]  /*2d3b0*/  STS.U8 [R48+UR58+0x9e80], R157 ;  /* 0x009e809d30007988 */ /* 0x0001e2000800003a */
[----:B---3--:R-:W-:Y:S02]  /*2d3c0*/  @!P0 IMAD.MOV.U32 R6, RZ, RZ, R56 ;  /* 0x000000ffff068224 */ /* 0x008fe400078e0038 */
[----:B------:R-:W-:Y:S01]  /*2d3d0*/  @!P0 IMAD.MOV.U32 R7, RZ, RZ, R57 ;  /* 0x000000ffff078224 */ /* 0x000fe200078e0039 */
[----:B0-----:R-:W-:-:S04]  /*2d3e0*/  PRMT R157, RZ, 0x7610, R157 ;  /* 0x00007610ff9d7816 */ /* 0x001fc8000000009d */
[----:B------:R4:W3:Y:S04]  /*2d3f0*/  @!P0 LDG.E.U8 R158, desc[UR56][R6.64] ;  /* 0x00000038069e8981 */ /* 0x0008e8000c1e1100 */
[----:B------:R0:W-:Y:S01]  /*2d400*/  STS.U8 [R48+UR58+0xa280], R156 ;  /* 0x00a2809c30007988 */ /* 0x0001e2000800003a */
[----:B----4-:R-:W-:Y:S02]  /*2d410*/  @!P0 IMAD.MOV.U32 R6, RZ, RZ, R54 ;  /* 0x000000ffff068224 */ /* 0x010fe400078e0036 */
[----:B------:R-:W-:Y:S01]  /*2d420*/  @!P0 IMAD.MOV.U32 R7, RZ, RZ, R55 ;  /* 0x000000ffff078224 */ /* 0x000fe200078e0037 */
[----:B0-----:R-:W-:-:S04]  /*2d430*/  PRMT R156, RZ, 0x7610, R156 ;  /* 0x00007610ff9c7816 */ /* 0x001fc8000000009c */
[----:B------:R0:W4:Y:S04]  /*2d440*/  @!P0 LDG.E.U8 R157, desc[UR56][R6.64] ;  /* 0x00000038069d8981 */ /* 0x000128000c1e1100 */
[----:B------:R1:W-:Y:S01]  /*2d450*/  STS.U8 [R48+UR58+0xa680], R155 ;  /* 0x00a6809b30007988 */ /* 0x0003e2000800003a */
[----:B0-----:R-:W-:Y:S02]  /*2d460*/  @!P0 IMAD.MOV.U32 R6, RZ, RZ, R52 ;  /* 0x000000ffff068224 */ /* 0x001fe400078e0034 */
[----:B------:R-:W-:Y:S01]  /*2d470*/  @!P0 IMAD.MOV.U32 R7, RZ, RZ, R53 ;  /* 0x000000ffff078224 */ /* 0x000fe200078e0035 */
[----:B-1----:R-:W-:-:S04]  /*2d480*/  PRMT R155, RZ, 0x7610, R155 ;  /* 0x00007610ff9b7816 */ /* 0x002fc8000000009b */
[----:B------:R0:W4:Y:S04]  /*2d490*/  @!P0 LDG.E.U8 R156, desc[UR56][R6.64] ;  /* 0x00000038069c8981 */ /* 0x000128000c1e1100 */
[----:B------:R1:W-:Y:S01]  /*2d4a0*/  STS.U8 [R48+UR58+0xaa80], R154 ;  /* 0x00aa809a30007988 */ /* 0x0003e2000800003a */
[----:B0-----:R-:W-:Y:S02]  /*2d4b0*/  @!P0 IMAD.MOV.U32 R6, RZ, RZ, R50 ;  /* 0x000000ffff068224 */ /* 0x001fe400078e0032 */
[----:B------:R-:W-:Y:S01]  /*2d4c0*/  @!P0 IMAD.MOV.U32 R7, RZ, RZ, R51 ;  /* 0x000000ffff078224 */ /* 0x000fe200078e0033 */
[----:B-1----:R-:W-:-:S04]  /*2d4d0*/  PRMT R154, RZ, 0x7610, R154 ;  /* 0x00007610ff9a7816 */ /* 0x002fc8000000009a */
[----:B------:R2:W4:Y:S04]  /*2d4e0*/  @!P0 LDG.E.U8 R155, desc[UR56][R6.64] ;  /* 0x00000038069b8981 */ /* 0x000528000c1e1100 */
[----:B------:R0:W-:Y:S04]  /*2d4f0*/  STS.U8 [R48+UR58+0xae80], R153 ;  /* 0x00ae809930007988 */ /* 0x0001e8000800003a */
[----:B------:R1:W-:Y:S01]  /*2d500*/  STS.U8 [R48+UR58+0xb280], R152 ;  /* 0x00b2809830007988 */ /* 0x0003e2000800003a */
[----:B0-----:R-:W-:Y:S02]  /*2d510*/  PRMT R153, RZ, 0x7610, R153 ;  /* 0x00007610ff997816 */ /* 0x001fe40000000099 */
[----:B-1----:R-:W-:Y:S01]  /*2d520*/  PRMT R152, RZ, 0x7610, R152 ;  /* 0x00007610ff987816 */ /* 0x002fe20000000098 */
[----:B------:R0:W-:Y:S04]  /*2d530*/  STS.U8 [R48+UR58+0xb680], R23 ;  /* 0x00b6801730007988 */ /* 0x0001e8000800003a */
[----:B------:R1:W-:Y:S01]  /*2d540*/  STS.U8 [R48+UR58+0xba80], R22 ;  /* 0x00ba801630007988 */ /* 0x0003e2000800003a */
[----:B0-----:R-:W-:-:S02]  /*2d550*/  PRMT R23, RZ, 0x7610, R23 ;  /* 0x00007610ff177816 */ /* 0x001fc40000000017 */
[----:B-1----:R-:W-:Y:S01]  /*2d560*/  PRMT R22, RZ, 0x7610, R22 ;  /* 0x00007610ff167816 */ /* 0x002fe20000000016 */
[----:B------:R0:W-:Y:S02]  /*2d570*/  STS.U8 [R48+UR58+0xbe80], R21 ;  /* 0x00be801530007988 */ /* 0x0001e4000800003a */
[----:B0-----:R-:W-:Y:S01]  /*2d580*/  PRMT R21, RZ, 0x7610, R21 ;  /* 0x00007610ff157816 */ /* 0x001fe20000000015 */
[----:B--2---:R-:W-:Y:S02]  /*2d590*/  @!P0 IMAD.MOV.U32 R6, RZ, RZ, R49 ;  /* 0x000000ffff068224 */ /* 0x004fe400078e0031 */
[----:B------:R-:W2:Y:S04]  /*2d5a0*/  LDL R49, [R1+0xb48] ;  /* 0x000b480001317983 */ /* 0x000ea80000100800 */
[----:B------:R-:W2:Y:S01]  /*2d5b0*/  LDL.LU R228, [R1+0xb4c] ;  /* 0x000b4c0001e47983 */ /* 0x000ea20000300800 */
[----:B------:R-:W-:-:S05]  /*2d5c0*/  @!P0 IMAD.MOV.U32 R7, RZ, RZ, R216 ;  /* 0x000000ffff078224 */ /* 0x000fca00078e00d8 */
[----:B------:R0:W2:Y:S04]  /*2d5d0*/  @!P0 LDG.E.U8 R154, desc[UR56][R6.64] ;  /* 0x00000038069a8981 */ /* 0x0000a8000c1e1100 */
[----:B------:R1:W-:Y:S01]  /*2d5e0*/  STL [R1+0x1934], R216 ;  /* 0x001934d801007387 */ /* 0x0003e20000100800 */
[----:B0-----:R-:W-:Y:S02]  /*2d5f0*/  @!P0 IMAD.MOV.U32 R6, RZ, RZ, R222 ;  /* 0x000000ffff068224 */ /* 0x001fe400078e00de */
[----:B------:R-:W-:Y:S01]  /*2d600*/  @!P0 IMAD.MOV.U32 R7, RZ, RZ, R225 ;  /* 0x000000ffff078224 */ /* 0x000fe200078e00e1 */
[----:B-1----:R-:W2:Y:S04]  /*2d610*/  LDL.LU R216, [R1+0xa0c] ;  /* 0x000a0c0001d87983 */ /* 0x002ea80000300800 */
[----:B------:R0:W2:Y:S04]  /*2d620*/  @!P0 LDG.E.U8 R153, desc[UR56][R6.64] ;  /* 0x0000003806998981 */ /* 0x0000a8000c1e1100 */
[----:B------:R1:W-:Y:S01]  /*2d630*/  STL [R1+0x193c], R222 ;  /* 0x00193cde01007387 */ /* 0x0003e20000100800 */
[----:B0-----:R-:W-:-:S02]  /*2d640*/  @!P0 IMAD.MOV.U32 R6, RZ, RZ, R4 ;  /* 0x000000ffff068224 */ /* 0x001fc400078e0004 */
[----:B------:R-:W-:Y:S01]  /*2d650*/  @!P0 IMAD.MOV.U32 R7, RZ, RZ, R236 ;  /* 0x000000ffff078224 */ /* 0x000fe200078e00ec */
[----:B-1----:R-:W2:Y:S04]  /*2d660*/  LDL.LU R222, [R1+0xa4c] ;  /* 0x000a4c0001de7983 */ /* 0x002ea80000300800 */
[----:B------:R0:W-:Y:S04]  /*2d670*/  STL [R1+0x1938], R225 ;  /* 0x001938e101007387 */ /* 0x0001e80000100800 */
[----:B------:R1:W2:Y:S04]  /*2d680*/  @!P0 LDG.E.U8 R152, desc[UR56][R6.64] ;  /* 0x0000003806988981 */ /* 0x0002a8000c1e1100 */
[----:B0-----:R-:W2:Y:S04]  /*2d690*/  LDL.LU R225, [R1+0xa48] ;  /* 0x000a480001e17983 */ /* 0x001ea80000300800 */
[----:B------:R0:W-:Y:S01]  /*2d6a0*/  STL [R1+0x1940], R4 ;  /* 0x0019400401007387 */ /* 0x0001e20000100800 */
[----:B-1----:R-:W-:-:S02]  /*2d6b0*/  @!P0 IMAD.MOV.U32 R6, RZ, RZ, R227 ;  /* 0x000000ffff068224 */ /* 0x002fc400078e00e3 */
[----:B------:R-:W-:-:S05]  /*2d6c0*/  @!P0 IMAD.MOV.U32 R7, RZ, RZ, R224 ;  /* 0x000000ffff078224 */ /* 0x000fca00078e00e0 */
[----:B------:R1:W2:Y:S04]  /*2d6d0*/  @!P0 LDG.E.U8 R23, desc[UR56][R6.64] ;  /* 0x0000003806178981 */ /* 0x0002a8000c1e1100 */
[----:B0-----:R-:W2:Y:S04]  /*2d6e0*/  LDL.LU R4, [R1+0xa88] ;  /* 0x000a880001047983 */ /* 0x001ea80000300800 */
[----:B------:R0:W-:Y:S01]  /*2d6f0*/  STL [R1+0x1948], R227 ;  /* 0x001948e301007387 */ /* 0x0001e20000100800 */
[----:B-1----:R-:W-:Y:S02]  /*2d700*/  @!P0 IMAD.MOV.U32 R6, RZ, RZ, R221 ;  /* 0x000000ffff068224 */ /* 0x002fe400078e00dd */
[----:B------:R-:W-:Y:S01]  /*2d710*/  @!P0 IMAD.MOV.U32 R7, RZ, RZ, R218 ;  /* 0x000000ffff078224 */ /* 0x000fe200078e00da */
[----:B0-----:R-:W2:Y:S04]  /*2d720*/  LDL.LU R227, [R1+0xac8] ;  /* 0x000ac80001e37983 */ /* 0x001ea80000300800 */
[----:B------:R0:W-:Y:S04]  /*2d730*/  STL [R1+0x1944], R224 ;  /* 0x001944e001007387 */ /* 0x0001e80000100800 */
[----:B------:R1:W2:Y:S04]  /*2d740*/  @!P0 LDG.E.U8 R22, desc[UR56][R6.64] ;  /* 0x0000003806168981 */ /* 0x0002a8000c1e1100 */
[----:B0-----:R-:W2:Y:S04]  /*2d750*/  LDL.LU R224, [R1+0xa8c] ;  /* 0x000a8c0001e07983 */ /* 0x001ea80000300800 */
[----:B------:R0:W-:Y:S01]  /*2d760*/  STL [R1+0x1950], R221 ;  /* 0x001950dd01007387 */ /* 0x0001e20000100800 */
[----:B-1----:R-:W-:-:S03]  /*2d770*/  @!P0 IMAD.MOV.U32 R7, RZ, RZ, R212 ;  /* 0x000000ffff078224 */ /* 0x002fc600078e00d4 */
[----:B0-----:R-:W2:Y:S04]  /*2d780*/  LDL.LU R221, [R1+0xb08] ;  /* 0x000b080001dd7983 */ /* 0x001ea80000300800 */
[----:B------:R0:W-:Y:S04]  /*2d790*/  STL [R1+0x194c], R218 ;  /* 0x00194cda01007387 */ /* 0x0001e80000100800 */
[----:B0-----:R-:W2:Y:S04]  /*2d7a0*/  LDL.LU R218, [R1+0xacc] ;  /* 0x000acc0001da7983 */ /* 0x001ea80000300800 */
[----:B------:R0:W-:Y:S04]  /*2d7b0*/  STL [R1+0x1954], R212 ;  /* 0x001954d401007387 */ /* 0x0001e80000100800 */
[----:B0-----:R-:W2:Y:S04]  /*2d7c0*/  LDL.LU R212, [R1+0xb0c] ;  /* 0x000b0c0001d47983 */ /* 0x001ea80000300800 */
[----:B------:R-:W2:Y:S01]  /*2d7d0*/  LDL.LU R229, [R1+0x988] ;  /* 0x0009880001e57983 */ /* 0x000ea20000300800 */
[----:B------:R-:W-:-:S05]  /*2d7e0*/  @!P0 IMAD.MOV.U32 R6, RZ, RZ, R215 ;  /* 0x000000ffff068224 */ /* 0x000fca00078e00d7 */
[----:B------:R2:W2:Y:S04]  /*2d7f0*/  @!P0 LDG.E.U8 R21, desc[UR56][R6.64] ;  /* 0x0000003806158981 */ /* 0x0004a8000c1e1100 */
[----:B------:R0:W-:Y:S04]  /*2d800*/  STS.U8 [R48+UR58+0xc280], R20 ;  /* 0x00c2801430007988 */ /* 0x0001e8000800003a */
[----:B------:R1:W-:Y:S04]  /*2d810*/  STS.U8 [R48+UR58+0xc680], R19 ;  /* 0x00c6801330007988 */ /* 0x0003e8000800003a */
[----:B------:R3:W-:Y:S04]  /*2d820*/  STS.U8 [R48+UR58+0xca80], R18 ;  /* 0x00ca801230007988 */ /* 0x0007e8000800003a */
[----:B------:R4:W-:Y:S04]  /*2d830*/  STS.U8 [R48+UR58+0xce80], R17 ;  /* 0x00ce801130007988 */ /* 0x0009e8000800003a */
[----:B------:R-:W-:Y:S04]  /*2d840*/  STS.U8 [R48+UR58+0xd280], R16 ;  /* 0x00d2801030007988 */ /* 0x000fe8000800003a */
[----:B------:R-:W-:Y:S01]  /*2d850*/  STS.U8 [R48+UR58+0xd680], R15 ;  /* 0x00d6800f30007988 */ /* 0x000fe2000800003a */
[----:B0-----:R-:W-:-:S03]  /*2d860*/  PRMT R20, RZ, 0x7610, R20 ;  /* 0x00007610ff147816 */ /* 0x001fc60000000014 */
[----:B------:R-:W-:Y:S01]  /*2d870*/  STS.U8 [R48+UR58+0xda80], R2 ;  /* 0x00da800230007988 */ /* 0x000fe2000800003a */
[----:B-1----:R-:W-:-:S03]  /*2d880*/  PRMT R19, RZ, 0x7610, R19 ;  /* 0x00007610ff137816 */ /* 0x002fc60000000013 */
[----:B------:R-:W-:Y:S04]  /*2d890*/  STS.U8 [R48+UR58+0xde80], R168 ;  /* 0x00de80a830007988 */ /* 0x000fe8000800003a */
[----:B------:R-:W-:Y:S04]  /*2d8a0*/  STS.U8 [R48+UR58+0xe280], R167 ;  /* 0x00e280a730007988 */ /* 0x000fe8000800003a */
[----:B------:R-:W-:Y:S04]  /*2d8b0*/  STS.U8 [R48+UR58+0xe680], R166 ;  /* 0x00e680a630007988 */ /* 0x000fe8000800003a */
[----:B------:R-:W-:Y:S04]  /*2d8c0*/  STS.U8 [R48+UR58+0xea80], R165 ;  /* 0x00ea80a530007988 */ /* 0x000fe8000800003a */
[----:B------:R-:W-:Y:S04]  /*2d8d0*/  STS.U8 [R48+UR58+0xee80], R164 ;  /* 0x00ee80a430007988 */ /* 0x000fe8000800003a */
[----:B------:R-:W-:Y:S01]  /*2d8e0*/  STS.U8 [R48+UR58+0xf280], R163 ;  /* 0x00f280a330007988 */ /* 0x000fe2000800003a */
[----:B------:R-:W-:-:S02]  /*2d8f0*/  LOP3.LUT R144, R144, 0x7f, RZ, 0xc0, !PT ;  /* 0x0000007f90907812 */ /* 0x000fc400078ec0ff */
[----:B---3--:R-:W-:Y:S01]  /*2d900*/  PRMT R18, RZ, 0x7610, R18 ;  /* 0x00007610ff127816 */ /* 0x008fe20000000012 */
[----:B------:R-:W-:Y:S04]  /*2d910*/  STS.U8 [R48+UR58+0xf680], R162 ;  /* 0x00f680a230007988 */ /* 0x000fe8000800003a */
[----:B------:R-:W-:Y:S04]  /*2d920*/  STS.U8 [R48+UR58+0xfa80], R161 ;  /* 0x00fa80a130007988 */ /* 0x000fe8000800003a */
[----:B------:R0:W-:Y:S01]  /*2d930*/  STS.U8 [R48+UR58+0xfe80], R160 ;  /* 0x00fe80a030007988 */ /* 0x0001e2000800003a */
[----:B----4-:R-:W-:-:S02]  /*2d940*/  PRMT R17, RZ, 0x7610, R17 ;  /* 0x00007610ff117816 */ /* 0x010fc40000000011 */
[----:B0-----:R-:W-:Y:S02]  /*2d950*/  LOP3.LUT R48, R144, 0x60, RZ, 0x3c, !PT ;  /* 0x0000006090307812 */ /* 0x001fe400078e3cff */
[----:B------:R-:W-:-:S03]  /*2d960*/  PRMT R16, RZ, 0x7610, R16 ;  /* 0x00007610ff107816 */ /* 0x000fc60000000010 */
        /* <DEDUP_REMOVED lines=10> */
[----:B------:R-:W-:-:S03]  /*2da10*/  PRMT R15, RZ, 0x7610, R15 ;  /* 0x00007610ff0f7816 */ /* 0x000fc6000000000f */
        /* <DEDUP_REMOVED lines=17> */
[----:B------:R-:W-:Y:S01]  /*2db30*/  STS.U8 [R48+UR58+0xe700], R155 ;  /* 0x00e7009b30007988 */ /* 0x000fe2000800003a */
[----:B------:R-:W-:-:S03]  /*2db40*/  PRMT R9, RZ, 0x7610, R9 ;  /* 0x00007610ff097816 */ /* 0x000fc60000000009 */
[----:B------:R-:W-:Y:S04]  /*2db50*/  STL.64 [R1+0x1e50], R150 ;  /* 0x001e509601007387 */ /* 0x000fe80000100a00 */
[----:B------:R-:W-:Y:S04]  /*2db60*/  STL.64 [R1+0x1e48], R148 ;  /* 0x001e489401007387 */ /* 0x000fe80000100a00 */
[----:B------:R-:W-:Y:S04]  /*2db70*/  STL.64 [R1+0x1e40], R146 ;  /* 0x001e409201007387 */ /* 0x000fe80000100a00 */
[----:B------:R-:W-:Y:S01]  /*2db80*/  STL [R1+0x1e3c], R145 ;  /* 0x001e3c9101007387 */ /* 0x000fe20000100800 */
[----:B------:R-:W-:Y:S01]  /*2db90*/  PRMT R8, RZ, 0x7610, R8 ;  /* 0x00007610ff087816 */ /* 0x000fe20000000008 */
[----:B--2---:R-:W-:-:S02]  /*2dba0*/  @!P0 IMAD.MOV.U32 R7, RZ, RZ, R49 ;  /* 0x000000ffff078224 */ /* 0x004fc400078e0031 */
[----:B------:R-:W-:-:S05]  /*2dbb0*/  @!P0 IMAD.MOV.U32 R6, RZ, RZ, R228 ;  /* 0x000000ffff068224 */ /* 0x000fca00078e00e4 */
[----:B------:R0:W2:Y:S01]  /*2dbc0*/  @!P0 LDG.E.U8 R20, desc[UR56][R6.64] ;  /* 0x0000003806148981 */ /* 0x0000a2000c1e1100 */
[----:B------:R-:W-:-:S03]  /*2dbd0*/  PRMT R2, RZ, 0x7610, R2 ;  /* 0x00007610ff027816 */ /* 0x000fc60000000002 */
[----:B------:R-:W-:Y:S04]  /*2dbe0*/  STS.U8 [R48+UR58+0xeb00], R154 ;  /* 0x00eb009a30007988 */ /* 0x000fe8000800003a */
[----:B------:R-:W-:Y:S04]  /*2dbf0*/  STS.U8 [R48+UR58+0xef00], R153 ;  /* 0x00ef009930007988 */ /* 0x000fe8000800003a */
[----:B------:R-:W-:Y:S01]  /*2dc00*/  STS.U8 [R48+UR58+0xf300], R152 ;  /* 0x00f3009830007988 */ /* 0x000fe2000800003a */
[----:B0-----:R-:W-:Y:S02]  /*2dc10*/  @!P0 IMAD.MOV.U32 R7, RZ, RZ, R221 ;  /* 0x000000ffff078224 */ /* 0x001fe400078e00dd */
[----:B------:R-:W-:-:S05]  /*2dc20*/  @!P0 IMAD.MOV.U32 R6, RZ, RZ, R212 ;  /* 0x000000ffff068224 */ /* 0x000fca00078e00d4 */
[----:B------:R0:W3:Y:S02]  /*2dc30*/  @!P0 LDG.E.U8 R19, desc[UR56][R6.64] ;  /* 0x0000003806138981 */ /* 0x0000e4000c1e1100 */
[----:B0-----:R-:W-:Y:S02]  /*2dc40*/  @!P0 IMAD.MOV.U32 R6, RZ, RZ, R218 ;  /* 0x000000ffff068224 */ /* 0x001fe400078e00da */
[----:B------:R-:W-:-:S05]  /*2dc50*/  @!P0 IMAD.MOV.U32 R7, RZ, RZ, R227 ;  /* 0x000000ffff078224 */ /* 0x000fca00078e00e3 */
[----:B------:R0:W4:Y:S02]  /*2dc60*/  @!P0 LDG.E.U8 R18, desc[UR56][R6.64] ;  /* 0x0000003806128981 */ /* 0x000124000c1e1100 */
        /* <DEDUP_REMOVED lines=11> */
[----:B------:R0:W4:Y:S04]  /*2dd20*/  @!P0 LDG.E.U8 R11, desc[UR56][R6.64] ;  /* 0x00000038060b8981 */ /* 0x000128000c1e1100 */
[----:B------:R-:W-:Y:S04]  /*2dd30*/  STS.U8 [R48+UR58+0xf700], R23 ;  /* 0x00f7001730007988 */ /* 0x000fe8000800003a */
[----:B------:R-:W-:Y:S01]  /*2dd40*/  STS.U8 [R48+UR58+0xfb00], R22 ;  /* 0x00fb001630007988 */ /* 0x000fe2000800003a */
[----:B0-----:R-:W-:Y:S02]  /*2dd50*/  @!P0 IMAD.MOV.U32 R6, RZ, RZ, R3 ;  /* 0x000000ffff068224 */ /* 0x001fe400078e0003 */
[----:B------:R-:W-:Y:S01]  /*2dd60*/  @!P0 IMAD.MOV.U32 R7, RZ, RZ, R229 ;  /* 0x000000ffff078224 */ /* 0x000fe200078e00e5 */
[----:B------:R0:W-:Y:S04]  /*2dd70*/  STS.U8 [R48+UR58+0xff00], R21 ;  /* 0x00ff001530007988 */ /* 0x0001e8000800003a */
[----:B------:R1:W4:Y:S04]  /*2dd80*/  @!P0 LDG.E.U8 R10, desc[UR56][R6.64] ;  /* 0x00000038060a8981 */ /* 0x000328000c1e1100 */
[----:B0-----:R-:W4:Y:S04]  /*2dd90*/  LDL.LU.64 R48, [R1+0x400] ;  /* 0x0004000001307983 */ /* 0x001f280000300a00 */
[----:B------:R-:W4:Y:S01]  /*2dda0*/  LDL.LU.64 R50, [R1+0x408] ;  /* 0x0004080001327983 */ /* 0x000f220000300a00 */
[----:B-1----:R-:W-:-:S03]  /*2ddb0*/  @!P0 IMAD.MOV.U32 R6, RZ, RZ, R226 ;  /* 0x000000ffff068224 */ /* 0x002fc600078e00e2 */
[----:B------:R-:W4:Y:S01]  /*2ddc0*/  LDL.LU.64 R52, [R1+0x410] ;  /* 0x0004100001347983 */ /* 0x000f220000300a00 */
[----:B------:R-:W-:-:S03]  /*2ddd0*/  @!P0 IMAD.MOV.U32 R7, RZ, RZ, R223 ;  /* 0x000000ffff078224 */ /* 0x000fc600078e00df */
[----:B------:R-:W4:Y:S04]  /*2dde0*/  LDL.LU.64 R54, [R1+0x418] ;  /* 0x0004180001367983 */ /* 0x000f280000300a00 */
[----:B------:R-:W4:Y:S04]  /*2ddf0*/  LDL.LU.64 R56, [R1+0x420] ;  /* 0x0004200001387983 */ /* 0x000f280000300a00 */
[----:B------:R-:W4:Y:S04]  /*2de00*/  LDL.LU.64 R58, [R1+0x428] ;  /* 0x00042800013a7983 */ /* 0x000f280000300a00 */
[----:B------:R-:W4:Y:S04]  /*2de10*/  LDL.LU.64 R60, [R1+0x430] ;  /* 0x00043000013c7983 */ /* 0x000f280000300a00 */
[----:B------:R0:W4:Y:S04]  /*2de20*/  @!P0 LDG.E.U8 R9, desc[UR56][R6.64] ;  /* 0x0000003806098981 */ /* 0x000128000c1e1100 */
[----:B------:R-:W4:Y:S04]  /*2de30*/  LDL.LU.64 R62, [R1+0x438] ;  /* 0x00043800013e7983 */ /* 0x000f280000300a00 */
[----:B------:R-:W4:Y:S04]  /*2de40*/  LDL.LU.64 R64, [R1+0x440] ;  /* 0x0004400001407983 */ /* 0x000f280000300a00 */
[----:B------:R-:W4:Y:S04]  /*2de50*/  LDL.LU.64 R66, [R1+0x448] ;  /* 0x0004480001427983 */ /* 0x000f280000300a00 */
[----:B------:R-:W4:Y:S04]  /*2de60*/  LDL.LU.64 R68, [R1+0x450] ;  /* 0x0004500001447983 */ /* 0x000f280000300a00 */
[----:B------:R-:W4:Y:S04]  /*2de70*/  LDL.LU.64 R70, [R1+0x458] ;  /* 0x0004580001467983 */ /* 0x000f280000300a00 */
[----:B------:R-:W4:Y:S04]  /*2de80*/  LDL.LU.64 R72, [R1+0x460] ;  /* 0x0004600001487983 */ /* 0x000f280000300a00 */
[----:B------:R-:W4:Y:S01]  /*2de90*/  LDL.LU.64 R74, [R1+0x468] ;  /* 0x00046800014a7983 */ /* 0x000f220000300a00 */
[----:B0-----:R-:W-:-:S03]  /*2dea0*/  @!P0 IMAD.MOV.U32 R6, RZ, RZ, R220 ;  /* 0x000000ffff068224 */ /* 0x001fc600078e00dc */
[----:B------:R-:W4:Y:S01]  /*2deb0*/  LDL.LU.64 R76, [R1+0x470] ;  /* 0x00047000014c7983 */ /* 0x000f220000300a00 */
[----:B------:R-:W-:-:S03]  /*2dec0*/  @!P0 IMAD.MOV.U32 R7, RZ, RZ, R217 ;  /* 0x000000ffff078224 */ /* 0x000fc600078e00d9 */
        /* <DEDUP_REMOVED lines=24> */
[----:B------:R-:W4:Y:S04]  /*2e050*/  LDL.LU.64 R118, [R1+0x518] ;  /* 0x0005180001767983 */ /* 0x000f280000300a00 */
[----:B------:R-:W4:Y:S04]  /*2e060*/  LDL.LU.64 R120, [R1+0x520] ;  /* 0x0005200001787983 */ /* 0x000f280000300a00 */
[----:B------:R-:W4:Y:S01]  /*2e070*/  LDL.LU.64 R122, [R1+0x528] ;  /* 0x00052800017a7983 */ /* 0x000f220000300a00 */
[----:B0-----:R-:W-:-:S03]  /*2e080*/  LOP3.LUT R6, R47, 0x70, RZ, 0x3c, !PT ;  /* 0x000000702f067812 */ /* 0x001fc600078e3cff */
[----:B------:R-:W4:Y:S04]  /*2e090*/  LDL.LU.64 R124, [R1+0x530] ;  /* 0x00053000017c7983 */ /* 0x000f280000300a00 */
[----:B------:R-:W4:Y:S04]  /*2e0a0*/  LDL.LU.64 R126, [R1+0x538] ;  /* 0x00053800017e7983 */ /* 0x000f280000300a00 */
[----:B------:R-:W-:Y:S04]  /*2e0b0*/  STS.U8 [R6+UR58+0x8380], R209 ;  /* 0x008380d106007988 */ /* 0x000fe8000800003a */
[----:B------:R-:W-:Y:S04]  /*2e0c0*/  STS.U8 [R6+UR58+0x8780], R207 ;  /* 0x008780cf06007988 */ /* 0x000fe8000800003a */
[----:B------:R-:W4:Y:S04]  /*2e0d0*/  LDL.LU.64 R128, [R1+0x540] ;  /* 0x0005400001807983 */ /* 0x000f280000300a00 */
        /* <DEDUP_REMOVED lines=36> */
[----:B------:R0:W-:Y:S04]  /*2e320*/  STS.U8 [R6+UR58+0xd380], R169 ;  /* 0x00d380a906007988 */ /* 0x0001e8000800003a */
[----:B------:R-:W4:Y:S04]  /*2e330*/  LDL.LU.64 R166, [R1+0x5d8] ;  /* 0x0005d80001a67983 */ /* 0x000f280000300a00 */
[----:B0-----:R-:W4:Y:S04]  /*2e340*/  LDL.LU.64 R168, [R1+0x5e0] ;  /* 0x0005e00001a87983 */ /* 0x001f280000300a00 */
[----:B------:R-:W4:Y:S04]  /*2e350*/  LDL.LU.64 R170, [R1+0x5e8] ;  /* 0x0005e80001aa7983 */ /* 0x000f280000300a00 */
[----:B------:R-:W4:Y:S04]  /*2e360*/  LDL.LU.64 R172, [R1+0x5f0] ;  /* 0x0005f00001ac7983 */ /* 0x000f280000300a00 */
[----:B------:R-:W4:Y:S04]  /*2e370*/  LDL.LU.64 R174, [R1+0x5f8] ;  /* 0x0005f80001ae7983 */ /* 0x000f280000300a00 */
[----:B--2---:R-:W-:Y:S01]  /*2e380*/  STS.U8 [R6+UR58+0xd780], R20 ;  /* 0x00d7801406007988 */ /* 0x004fe2000800003a */
[----:B------:R-:W-:-:S03]  /*2e390*/  UMOV UR21, 0x40000040 ;  /* 0x4000004000157882 */ /* 0x000fc60000000000 */
[----:B---3--:R-:W-:Y:S04]  /*2e3a0*/  STS.U8 [R6+UR58+0xdb80], R19 ;  /* 0x00db801306007988 */ /* 0x008fe8000800003a */
[----:B----4-:R-:W-:Y:S04]  /*2e3b0*/  STS.U8 [R6+UR58+0xdf80], R18 ;  /* 0x00df801206007988 */ /* 0x010fe8000800003a */
        /* <DEDUP_REMOVED lines=8> */
[----:B------:R0:W-:Y:S06]  /*2e440*/  MEMBAR.ALL.CTA ;  /* 0x0000000000007992 */ /* 0x0001ec0000008000 */
[----:B0-----:R-:W0:Y:S02]  /*2e450*/  FENCE.VIEW.ASYNC.S ;  /* 0x00000000000073c6 */ /* 0x001e240000000000 */
[----:B0-----:R-:W-:Y:S06]  /*2e460*/  BAR.SYNC.DEFER_BLOCKING 0x0 ;  /* 0x0000000000007b1d */ /* 0x001fec0000010000 */
[----:B------:R-:W-:-:S06]  /*2e470*/  WARPGROUP.ARRIVE ;  /* 0x00000000000079c5 */ /* 0x000fcc0000000000 */
[----:B------:R-:W-:Y:S03]  /*2e480*/  QGMMA.64x256x32.F32.E4M3.E4M3 R48, gdesc[UR20], R48, gsb0 ;  /* 0x03e00000143079f3 */ /* 0x000fe60008000830 */
[----:B------:R-:W-:Y:S02]  /*2e490*/  WARPGROUP.DEPBAR.LE gsb0, 0x0 ;  /* 0x00008000000079c5 */ /* 0x000fe40000010000 */
[----:B------:R-:W-:-:S15]  /*2e4a0*/  WARPGROUP.ARRIVE ;  /* 0x00000000000079c5 */ /* 0x000fde0000000000 */
[----:B------:R-:W-:-:S08]  /*2e4b0*/  NOP ;  /* 0x0000000000007918 */ /* 0x000fd00000000000 */
[----:B------:R-:W-:Y:S03]  /*2e4c0*/  QGMMA.64x256x32.F32.E4M3.E4M3 R48, gdesc[UR8], R48, gsb0 ;  /* 0x03e00000083079f3 */ /* 0x000fe60008000830 */
[----:B------:R-:W-:Y:S02]  /*2e4d0*/  WARPGROUP.DEPBAR.LE gsb0, 0x0 ;  /* 0x00008000000079c5 */ /* 0x000fe40000010000 */
[----:B------:R-:W-:-:S15]  /*2e4e0*/  WARPGROUP.ARRIVE ;  /* 0x00000000000079c5 */ /* 0x000fde0000000000 */
[----:B------:R-:W-:-:S08]  /*2e4f0*/  NOP ;  /* 0x0000000000007918 */ /* 0x000fd00000000000 */
[----:B------:R-:W-:Y:S01]  /*2e500*/  QGMMA.64x256x32.F32.E4M3.E4M3 R48, gdesc[UR12], R48, gsb0 ;  /* 0x03e000000c3079f3 */ /* 0x000fe20008000830 */
        /* <DEDUP_REMOVED lines=11> */
[----:B------:R-:W-:Y:S01]  /*2e5c0*/  STL.64 [R1+0x1de0], R24 ;  /* 0x001de01801007387 */ /* 0x000fe20000100a00 */
[----:B------:R-:W-:-:S02]  /*2e5d0*/  WARPGROUP.DEPBAR.LE gsb0, 0x0 ;  /* 0x00008000000079c5 */ /* 0x000fc40000010000 */
[----:B------:R-:W-:-:S06]  /*2e5e0*/  WARPGROUP.ARRIVE ;  /* 0x00000000000079c5 */ /* 0x000fcc0000000000 */
[----:B------:R-:W-:Y:S03]  /*2e5f0*/  QGMMA.64x256x32.F32.E4M3.E4M3 R48, gdesc[UR16], R48, gsb0 ;  /* 0x03e00000103079f3 */ /* 0x000fe60008000830 */
[----:B------:R-:W-:Y:S02]  /*2e600*/  WARPGROUP.DEPBAR.LE gsb0, 0x0 ;  /* 0x00008000000079c5 */ /* 0x000fe40000010000 */
        /* <DEDUP_REMOVED lines=51> */
[----:B------:R0:W-:Y:S04]  /*2e940*/  STL.64 [R1+0x598], R150 ;  /* 0x0005989601007387 */ /* 0x0001e80000100a00 */
        /* <DEDUP_REMOVED lines=8> */
[----:B------:R2:W-:Y:S04]  /*2e9d0*/  STL.64 [R1+0x5e0], R168 ;  /* 0x0005e0a801007387 */ /* 0x0005e80000100a00 */
[----:B------:R-:W-:Y:S04]  /*2e9e0*/  STL.64 [R1+0x5e8], R170 ;  /* 0x0005e8aa01007387 */ /* 0x000fe80000100a00 */
[----:B------:R-:W-:Y:S04]  /*2e9f0*/  STL.64 [R1+0x5f0], R172 ;  /* 0x0005f0ac01007387 */ /* 0x000fe80000100a00 */
[----:B------:R-:W-:Y:S04]  /*2ea00*/  STL.64 [R1+0x5f8], R174 ;  /* 0x0005f8ae01007387 */ /* 0x000fe80000100a00 */
[----:B0-----:R-:W3:Y:S04]  /*2ea10*/  LDL.LU.64 R150, [R1+0x1e50] ;  /* 0x001e500001967983 */ /* 0x001ee80000300a00 */
[----:B------:R-:W4:Y:S04]  /*2ea20*/  LDL.LU.64 R148, [R1+0x1e48] ;  /* 0x001e480001947983 */ /* 0x000f280000300a00 */
[----:B------:R-:W2:Y:S04]  /*2ea30*/  LDL.LU.64 R146, [R1+0x1e40] ;  /* 0x001e400001927983 */ /* 0x000ea80000300a00 */
[----:B------:R-:W3:Y:S04]  /*2ea40*/  LDL.LU R145, [R1+0x1e3c] ;  /* 0x001e3c0001917983 */ /* 0x000ee80000300800 */
[----:B------:R-:W4:Y:S04]  /*2ea50*/  LDL.LU R46, [R1+0x1e38] ;  /* 0x001e3800012e7983 */ /* 0x000f280000300800 */
[----:B------:R-:W2:Y:S04]  /*2ea60*/  LDL.LU.64 R44, [R1+0x1e30] ;  /* 0x001e3000012c7983 */ /* 0x000ea80000300a00 */
[----:B------:R-:W3:Y:S04]  /*2ea70*/  LDL.LU.64 R42, [R1+0x1e28] ;  /* 0x001e2800012a7983 */ /* 0x000ee80000300a00 */
        /* <DEDUP_REMOVED lines=9> */
[----:B-1----:R-:W3:Y:S01]  /*2eb10*/  LDL.LU R162, [R1+0x18f8] ;  /* 0x0018f80001a27983 */ /* 0x002ee20000300800 */
[----:B------:R-:W-:Y:S01]  /*2eb20*/  UIADD3.64 UR52, UR8, 0x1fe, URZ ;  /* 0x000001fe08347897 */ /* 0x000fe2000fffe03f */
[----:B------:R-:W-:Y:S01]  /*2eb30*/  UMOV UR54, UR22 ;  /* 0x0000001600367c82 */ /* 0x000fe20008000000 */
[----:B------:R-:W-:Y:S01]  /*2eb40*/  UMOV UR55, UR23 ;  /* 0x0000001700377c82 */ /* 0x000fe20008000000 */
[----:B------:R-:W-:Y:S01]  /*2eb50*/  UIADD3.64 UR48, UR8, 0x200, URZ ;  /* 0x0000020008307897 */ /* 0x000fe2000fffe03f */
[----:B------:R-:W-:Y:S01]  /*2eb60*/  UMOV UR50, UR10 ;  /* 0x0000000a00327c82 */ /* 0x000fe20008000000 */
[----:B------:R-:W-:Y:S01]  /*2eb70*/  UMOV UR51, UR11 ;  /* 0x0000000b00337c82 */ /* 0x000fe20008000000 */
[----:B------:R-:W-:Y:S01]  /*2eb80*/  UIADD3.64 UR4, UR8, 0x204, URZ ;  /* 0x0000020408047897 */ /* 0x000fe2000fffe03f */
[----:B------:R-:W-:Y:S01]  /*2eb90*/  UMOV UR6, UR18 ;  /* 0x0000001200067c82 */ /* 0x000fe20008000000 */
[----:B------:R-:W-:Y:S01]  /*2eba0*/  UMOV UR7, UR19 ;  /* 0x0000001300077c82 */ /* 0x000fe20008000000 */
[----:B------:R-:W0:Y:S01]  /*2ebb0*/  LDC R161, c[0x0][0x230] ;  /* 0x00008c00ffa17b82 */ /* 0x000e220000000800 */
[----:B----4-:R-:W-:-:S02]  /*2ebc0*/  IMAD.MOV.U32 R232, RZ, RZ, R46 ;  /* 0x000000ffffe87224 */ /* 0x010fc400078e002e */
[----:B--2---:R-:W-:Y:S02]  /*2ebd0*/  IMAD.MOV.U32 R230, RZ, RZ, R45 ;  /* 0x000000ffffe67224 */ /* 0x004fe400078e002d */
[----:B---3--:R-:W-:Y:S02]  /*2ebe0*/  IMAD.MOV.U32 R7, RZ, RZ, R43 ;  /* 0x000000ffff077224 */ /* 0x008fe400078e002b */
[----:B------:R-:W-:Y:S02]  /*2ebf0*/  IMAD.MOV.U32 R252, RZ, RZ, R41 ;  /* 0x000000fffffc7224 */ /* 0x000fe400078e0029 */
[----:B------:R-:W-:Y:S02]  /*2ec00*/  IMAD.MOV.U32 R250, RZ, RZ, R39 ;  /* 0x000000fffffa7224 */ /* 0x000fe400078e0027 */
[----:B------:R-:W-:Y:S02]  /*2ec10*/  IMAD.MOV.U32 R249, RZ, RZ, R37 ;  /* 0x000000fffff97224 */ /* 0x000fe400078e0025 */
[----:B------:R-:W-:-:S02]  /*2ec20*/  IMAD.MOV.U32 R241, RZ, RZ, R35 ;  /* 0x000000fffff17224 */ /* 0x000fc400078e0023 */
[----:B------:R-:W-:Y:S02]  /*2ec30*/  IMAD.MOV.U32 R243, RZ, RZ, R33 ;  /* 0x000000fffff37224 */ /* 0x000fe400078e0021 */
[----:B------:R-:W-:Y:S02]  /*2ec40*/  IMAD.MOV.U32 R245, RZ, RZ, R31 ;  /* 0x000000fffff57224 */ /* 0x000fe400078e001f */
[----:B------:R-:W-:Y:S02]  /*2ec50*/  IMAD.MOV.U32 R246, RZ, RZ, R29 ;  /* 0x000000fffff67224 */ /* 0x000fe400078e001d */
[----:B------:R-:W-:Y:S02]  /*2ec60*/  IMAD.MOV.U32 R247, RZ, RZ, R27 ;  /* 0x000000fffff77224 */ /* 0x000fe400078e001b */
[----:B------:R-:W-:Y:S02]  /*2ec70*/  IMAD.MOV.U32 R238, RZ, RZ, R25 ;  /* 0x000000ffffee7224 */ /* 0x000fe400078e0019 */
[----:B------:R-:W-:-:S02]  /*2ec80*/  IMAD.MOV.U32 R231, RZ, RZ, R24 ;  /* 0x000000ffffe77224 */ /* 0x000fc400078e0018 */
[----:B------:R-:W-:Y:S01]  /*2ec90*/  IMAD.MOV.U32 R239, RZ, RZ, R26 ;  /* 0x000000ffffef7224 */ /* 0x000fe200078e001a */
[----:B------:R-:W2:Y:S01]  /*2eca0*/  LDL.LU.64 R24, [R1] ;  /* 0x0000000001187983 */ /* 0x000ea20000300a00 */
[----:B------:R-:W-:-:S03]  /*2ecb0*/  IMAD.MOV.U32 R234, RZ, RZ, R28 ;  /* 0x000000ffffea7224 */ /* 0x000fc600078e001c */
[----:B------:R-:W3:Y:S01]  /*2ecc0*/  LDL.LU.64 R26, [R1+0x8] ;  /* 0x00000800011a7983 */ /* 0x000ee20000300a00 */
[----:B------:R-:W-:-:S03]  /*2ecd0*/  IMAD.MOV.U32 R233, RZ, RZ, R30 ;  /* 0x000000ffffe97224 */ /* 0x000fc600078e001e */
[----:B------:R-:W4:Y:S01]  /*2ece0*/  LDL.LU.64 R28, [R1+0x10] ;  /* 0x00001000011c7983 */ /* 0x000f220000300a00 */
[----:B------:R-:W-:-:S03]  /*2ecf0*/  IMAD.MOV.U32 R244, RZ, RZ, R32 ;  /* 0x000000fffff47224 */ /* 0x000fc600078e0020 */
[----:B------:R-:W2:Y:S01]  /*2ed00*/  LDL.LU.64 R30, [R1+0x18] ;  /* 0x00001800011e7983 */ /* 0x000ea20000300a00 */
        /* <DEDUP_REMOVED lines=11> */
[----:B------:R-:W2:Y:S04]  /*2edc0*/  LDL.LU.64 R42, [R1+0x48] ;  /* 0x00004800012a7983 */ /* 0x000ea80000300a00 */
[----:B------:R-:W3:Y:S04]  /*2edd0*/  LDL.LU.64 R44, [R1+0x50] ;  /* 0x00005000012c7983 */ /* 0x000ee80000300a00 */
[----:B------:R-:W4:Y:S04]  /*2ede0*/  LDL.LU.64 R46, [R1+0x58] ;  /* 0x00005800012e7983 */ /* 0x000f280000300a00 */
        /* <DEDUP_REMOVED lines=46> */
[----:B------:R-:W3:Y:S01]  /*2f0d0*/  LDL.LU.64 R140, [R1+0x1d0] ;  /* 0x0001d000018c7983 */ /* 0x000ee20000300a00 */
[----:B------:R-:W-:-:S03]  /*2f0e0*/  IMAD.MOV.U32 R6, RZ, RZ, R145 ;  /* 0x000000ffff067224 */ /* 0x000fc600078e0091 */
[----:B------:R-:W4:Y:S01]  /*2f0f0*/  LDL.LU.64 R142, [R1+0x1d8] ;  /* 0x0001d800018e7983 */ /* 0x000f220000300a00 */
[----:B------:R-:W-:Y:S02]  /*2f100*/  IMAD.MOV.U32 R168, RZ, RZ, R146 ;  /* 0x000000ffffa87224 */ /* 0x000fe400078e0092 */
[----:B------:R-:W-:Y:S01]  /*2f110*/  IMAD.MOV.U32 R167, RZ, RZ, R147 ;  /* 0x000000ffffa77224 */ /* 0x000fe200078e0093 */
[----:B------:R-:W2:Y:S01]  /*2f120*/  LDL.LU.64 R144, [R1+0x1e0] ;  /* 0x0001e00001907983 */ /* 0x000ea20000300a00 */
[----:B------:R-:W-:Y:S02]  /*2f130*/  IMAD.MOV.U32 R166, RZ, RZ, R148 ;  /* 0x000000ffffa67224 */ /* 0x000fe400078e0094 */
[----:B------:R-:W-:Y:S01]  /*2f140*/  IMAD.MOV.U32 R165, RZ, RZ, R149 ;  /* 0x000000ffffa57224 */ /* 0x000fe200078e0095 */
[----:B------:R-:W3:Y:S01]  /*2f150*/  LDL.LU.64 R146, [R1+0x1e8] ;  /* 0x0001e80001927983 */ /* 0x000ee20000300a00 */
[----:B------:R-:W-:Y:S02]  /*2f160*/  IMAD.MOV.U32 R164, RZ, RZ, R150 ;  /* 0x000000ffffa47224 */ /* 0x000fe400078e0096 */
[----:B------:R-:W-:Y:S01]  /*2f170*/  IMAD.MOV.U32 R163, RZ, RZ, R151 ;  /* 0x000000ffffa37224 */ /* 0x000fe200078e0097 */
[----:B------:R-:W4:Y:S04]  /*2f180*/  LDL.LU.64 R148, [R1+0x1f0] ;  /* 0x0001f00001947983 */ /* 0x000f280000300a00 */
[----:B------:R-:W2:Y:S04]  /*2f190*/  LDL.LU.64 R150, [R1+0x1f8] ;  /* 0x0001f80001967983 */ /* 0x000ea80000300a00 */
[----:B--2---:R-:W-:Y:S04]  /*2f1a0*/  STL.64 [R1+0x1dd0], R150 ;  /* 0x001dd09601007387 */ /* 0x004fe80000100a00 */
[----:B----4-:R-:W-:Y:S04]  /*2f1b0*/  STL.64 [R1+0x1dc8], R148 ;  /* 0x001dc89401007387 */ /* 0x010fe80000100a00 */
[----:B---3--:R-:W-:Y:S04]  /*2f1c0*/  STL.64 [R1+0x1dc0], R146 ;  /* 0x001dc09201007387 */ /* 0x008fe80000100a00 */
        /* <DEDUP_REMOVED lines=57> */
[----:B-1----:R-:W2:Y:S04]  /*2f560*/  LDL.LU.64 R32, [R1+0x200] ;  /* 0x0002000001207983 */ /* 0x002ea80000300a00 */
[----:B------:R-:W2:Y:S04]  /*2f570*/  LDL.LU.64 R34, [R1+0x208] ;  /* 0x0002080001227983 */ /* 0x000ea80000300a00 */
        /* <DEDUP_REMOVED lines=62> */
[----:B------:R-:W-:Y:S04]  /*2f960*/  STL.64 [R1+0x1bf0], R30 ;  /* 0x001bf01e01007387 */ /* 0x000fe80000100a00 */
[----:B------:R-:W-:Y:S04]  /*2f970*/  STL.64 [R1+0x1be8], R28 ;  /* 0x001be81c01007387 */ /* 0x000fe80000100a00 */
[----:B------:R-:W-:Y:S04]  /*2f980*/  STL.64 [R1+0x1be0], R26 ;  /* 0x001be01a01007387 */ /* 0x000fe80000100a00 */
[----:B------:R-:W-:Y:S01]  /*2f990*/  STL.64 [R1+0x1bd8], R24 ;  /* 0x001bd81801007387 */ /* 0x000fe20000100a00 */
[----:B--2---:R-:W-:-:S06]  /*2f9a0*/  WARPGROUP.ARRIVE ;  /* 0x00000000000079c5 */ /* 0x004fcc0000000000 */
[----:B------:R-:W-:Y:S01]  /*2f9b0*/  QGMMA.64x256x32.F32.E4M3.E4M3 R32, gdesc[UR52], R32, gsb0 ;  /* 0x03e00000342079f3 */ /* 0x000fe20008000820 */
[----:B------:R-:W-:Y:S01]  /*2f9c0*/  UIADD3.64 UR52, UR8, 0x202, URZ ;  /* 0x0000020208347897 */ /* 0x000fe2000fffe03f */
[----:B------:R-:W-:Y:S01]  /*2f9d0*/  UMOV UR54, UR14 ;  /* 0x0000000e00367c82 */ /* 0x000fe20008000000 */
[----:B------:R-:W-:Y:S01]  /*2f9e0*/  UMOV UR55, UR15 ;  /* 0x0000000f00377c82 */ /* 0x000fe20008000000 */
[----:B------:R-:W-:Y:S02]  /*2f9f0*/  WARPGROUP.DEPBAR.LE gsb0, 0x0 ;  /* 0x00008000000079c5 */ /* 0x000fe40000010000 */
[----:B------:R-:W-:-:S15]  /*2fa00*/  WARPGROUP.ARRIVE ;  /* 0x00000000000079c5 */ /* 0x000fde0000000000 */
[----:B------:R-:W-:-:S07]  /*2fa10*/  NOP ;  /* 0x0000000000007918 */ /* 0x000fce0000000000 */
[----:B------:R-:W-:Y:S01]  /*2fa20*/  QGMMA.64x256x32.F32.E4M3.E4M3 R32, gdesc[UR48], R32, gsb0 ;  /* 0x03e00000302079f3 */ /* 0x000fe20008000820 */
[----:B------:R-:W-:Y:S02]  /*2fa30*/  R2UR UR49, R162 ;  /* 0x00000000a23172ca */ /* 0x000fe400000e0000 */
[----:B------:R-:W2:Y:S01]  /*2fa40*/  LDL.LU R162, [R1+0x18f4] ;  /* 0x0018f40001a27983 */ /* 0x000ea20000300800 */
[----:B------:R-:W-:Y:S02]  /*2fa50*/  WARPGROUP.DEPBAR.LE gsb0, 0x0 ;  /* 0x00008000000079c5 */ /* 0x000fe40000010000 */
[----:B------:R-:W-:-:S15]  /*2fa60*/  WARPGROUP.ARRIVE ;  /* 0x00000000000079c5 */ /* 0x000fde0000000000 */
[----:B------:R-:W-:-:S07]  /*2fa70*/  NOP ;  /* 0x0000000000007918 */ /* 0x000fce0000000000 */
[----:B------:R-:W-:Y:S01]  /*2fa80*/  QGMMA.64x256x32.F32.E4M3.E4M3 R32, gdesc[UR52], R32, gsb0 ;  /* 0x03e00000342079f3 */ /* 0x000fe20008000820 */
[----:B--2---:R-:W-:Y:S01]  /*2fa90*/  R2UR UR48, R162 ;  /* 0x00000000a23072ca */ /* 0x004fe200000e0000 */
[----:B------:R-:W-:Y:S02]  /*2faa0*/  IMAD.MOV.U32 R162, RZ, RZ, R163 ;  /* 0x000000ffffa27224 */ /* 0x000fe400078e00a3 */
        /* <DEDUP_REMOVED lines=8> */
[----:B------:R-:W-:Y:S01]  /*2fb30*/  IMAD.MOV.U32 R230, RZ, RZ, R12 ;  /* 0x000000ffffe67224 */ /* 0x000fe200078e000c */
[----:B------:R-:W-:Y:S01]  /*2fb40*/  R2UR UR53, R162 ;  /* 0x00000000a23572ca */ /* 0x000fe200000e0000 */
[----:B------:R-:W2:Y:S04]  /*2fb50*/  LDL.LU R12, [R1+0x1dd8] ;  /* 0x001dd800010c7983 */ /* 0x000ea80000300800 */
[----:B------:R-:W3:Y:S01]  /*2fb60*/  LDL.LU R162, [R1+0x18ec] ;  /* 0x0018ec0001a27983 */ /* 0x000ee20000300800 */
[----:B------:R-:W-:-:S02]  /*2fb70*/  WARPGROUP.DEPBAR.LE gsb0, 0x0 ;  /* 0x00008000000079c5 */ /* 0x000fc40000010000 */
[----:B------:R-:W-:-:S06]  /*2fb80*/  WARPGROUP.ARRIVE ;  /* 0x00000000000079c5 */ /* 0x000fcc0000000000 */
[----:B------:R-:W-:Y:S01]  /*2fb90*/  QGMMA.64x256x32.F32.E4M3.E4M3 R32, gdesc[UR4], R32, gsb0 ;  /* 0x03e00000042079f3 */ /* 0x000fe20008000820 */
[----:B---3--:R-:W-:Y:S02]  /*2fba0*/  R2UR UR52, R162 ;  /* 0x00000000a23472ca */ /* 0x008fe400000e0000 */
        /* <DEDUP_REMOVED lines=65> */
[----:B-1----:R-:W3:Y:S04]  /*2ffc0*/  LDL.LU.64 R150, [R1+0x1dd0] ;  /* 0x001dd00001967983 */ /* 0x002ee80000300a00 */
        /* <DEDUP_REMOVED lines=63> */
[----:B------:R-:W4:Y:S02]  /*303c0*/  LDL.LU R162, [R1+0x18e8] ;  /* 0x0018e80001a27983 */ /* 0x000f240000300800 */
[----:B----4-:R-:W-:-:S02]  /*303d0*/  R2UR UR7, R162 ;  /* 0x00000000a20772ca */ /* 0x010fc400000e0000 */
[----:B------:R-:W4:Y:S02]  /*303e0*/  LDL.LU R162, [R1+0x18e4] ;  /* 0x0018e40001a27983 */ /* 0x000f240000300800 */
[----:B----4-:R-:W-:Y:S02]  /*303f0*/  R2UR UR6, R162 ;  /* 0x00000000a20672ca */ /* 0x010fe400000e0000 */
[----:B------:R-:W4:Y:S01]  /*30400*/  LDL.LU R162, [R1+0x18e0] ;  /* 0x0018e00001a27983 */ /* 0x000f220000300800 */
[----:B0-----:R-:W-:Y:S01]  /*30410*/  VIADD R161, R161, 0x7f ;  /* 0x0000007fa1a17836 */ /* 0x001fe20000000000 */
[----:B----4-:R-:W-:Y:S02]  /*30420*/  R2UR UR5, R162 ;  /* 0x00000000a20572ca */ /* 0x010fe400000e0000 */
[----:B------:R-:W4:Y:S01]  /*30430*/  LDL.LU R162, [R1+0x18dc] ;  /* 0x0018dc0001a27983 */ /* 0x000f220000300800 */
[----:B------:R-:W-:-:S05]  /*30440*/  VIADD R163, R163, 0x1 ;  /* 0x00000001a3a37836 */ /* 0x000fca0000000000 */
[----:B------:R0:W-:Y:S01]  /*30450*/  STL [R1+0x8a8], R163 ;  /* 0x0008a8a301007387 */ /* 0x0001e20000100800 */
[----:B----4-:R-:W-:Y:S02]  /*30460*/  R2UR UR4, R162 ;  /* 0x00000000a20472ca */ /* 0x010fe400000e0000 */
[----:B------:R-:W-:-:S04]  /*30470*/  SHF.R.S32.HI R162, RZ, 0x1f, R161 ;  /* 0x0000001fffa27819 */ /* 0x000fc800000114a1 */
[----:B------:R-:W-:-:S04]  /*30480*/  LEA.HI R2, R162, R161, RZ, 0x7 ;  /* 0x000000a1a2027211 */ /* 0x000fc800078f38ff */
[----:B------:R-:W-:-:S04]  /*30490*/  SHF.R.S32.HI R2, RZ, 0x7, R2 ;  /* 0x00000007ff027819 */ /* 0x000fc80000011402 */
[----:B------:R-:W-:Y:S01]  /*304a0*/  ISETP.NE.U32.AND P0, PT, R163, R2, PT ;  /* 0x00000002a300720c */ /* 0x000fe20003f05070 */
[----:B0-----:R-:W-:Y:S02]  /*304b0*/  IMAD.MOV.U32 R163, RZ, RZ, R164 ;  /* 0x000000ffffa37224 */ /* 0x001fe400078e00a4 */
        /* <DEDUP_REMOVED lines=10> */
[----:B------:R-:W-:Y:S01]  /*30560*/  IADD3 R163, P2, R163, UR6, RZ ;  /* 0x00000006a3a37c10 */ /* 0x000fe2000ff5e0ff */
[----:B------:R-:W-:-:S02]  /*30570*/  IMAD.MOV.U32 R232, RZ, RZ, R233 ;  /* 0x000000ffffe87224 */ /* 0x000fc400078e00e9 */
[----:B------:R-:W-:Y:S02]  /*30580*/  IMAD.MOV.U32 R233, RZ, RZ, R234 ;  /* 0x000000ffffe97224 */ /* 0x000fe400078e00ea */
[----:B------:R-:W-:Y:S02]  /*30590*/  IMAD.MOV.U32 R234, RZ, RZ, R5 ;  /* 0x000000ffffea7224 */ /* 0x000fe400078e0005 */
[----:B------:R-:W4:Y:S04]  /*305a0*/  LDL.LU R5, [R1+0x1bd0] ;  /* 0x001bd00001057983 */ /* 0x000f280000300800 */
[----:B------:R0:W-:Y:S04]  /*305b0*/  STL [R1+0xfb0], R163 ;  /* 0x000fb0a301007387 */ /* 0x0001e80000100800 */
[----:B0-----:R-:W2:Y:S02]  /*305c0*/  LDL.LU R163, [R1+0xfa8] ;  /* 0x000fa80001a37983 */ /* 0x001ea40000300800 */
[----:B--2---:R-:W-:-:S05]  /*305d0*/  IADD3 R163, P3, R163, UR6, RZ ;  /* 0x00000006a3a37c10 */ /* 0x004fca000ff7e0ff */
[----:B------:R0:W-:Y:S04]  /*305e0*/  STL [R1+0xfa8], R163 ;  /* 0x000fa8a301007387 */ /* 0x0001e80000100800 */
[----:B0-----:R-:W2:Y:S01]  /*305f0*/  LDL.LU R163, [R1+0xfa0] ;  /* 0x000fa00001a37983 */ /* 0x001ea20000300800 */
[----:B----4-:R-:W-:Y:S02]  /*30600*/  IADD3 R5, P5, R5, UR6, RZ ;  /* 0x0000000605057c10 */ /* 0x010fe4000ffbe0ff */
[----:B--2---:R-:W-:-:S05]  /*30610*/  IADD3 R163, P4, R163, UR6, RZ ;  /* 0x00000006a3a37c10 */ /* 0x004fca000ff9e0ff */
[----:B------:R0:W-:Y:S04]  /*30620*/  STL [R1+0xfa0], R163 ;  /* 0x000fa0a301007387 */ /* 0x0001e80000100800 */
[----:B------:R1:W-:Y:S01]  /*30630*/  STL [R1+0xf98], R5 ;  /* 0x000f980501007387 */ /* 0x0003e20000100800 */
[----:B0-----:R-:W-:-:S03]  /*30640*/  IMAD.MOV.U32 R163, RZ, RZ, R164 ;  /* 0x000000ffffa37224 */ /* 0x001fc600078e00a4 */
[----:B-1----:R-:W2:Y:S01]  /*30650*/  LDL.LU R5, [R1+0x1bcc] ;  /* 0x001bcc0001057983 */ /* 0x002ea20000300800 */
[----:B------:R-:W-:Y:S02]  /*30660*/  IMAD.MOV.U32 R164, RZ, RZ, R165 ;  /* 0x000000ffffa47224 */ /* 0x000fe400078e00a5 */
        /* <DEDUP_REMOVED lines=13> */
[----:B------:R-:W4:Y:S01]  /*30740*/  LDL.LU R13, [R1+0x1bc8] ;  /* 0x001bc800010d7983 */ /* 0x000f220000300800 */
[----:B------:R-:W-:Y:S02]  /*30750*/  IADD3 R12, P6, R12, UR6, RZ ;  /* 0x000000060c0c7c10 */ /* 0x000fe4000ffde0ff */
[----:B------:R-:W-:Y:S02]  /*30760*/  IADD3 R14, P1, R14, UR6, RZ ;  /* 0x000000060e0e7c10 */ /* 0x000fe4000ff3e0ff */
[----:B--2---:R-:W-:Y:S02]  /*30770*/  IADD3.X R5, R5, UR5, RZ, P6, !PT ;  /* 0x0000000505057c10 */ /* 0x004fe4000b7fe4ff */
[----:B------:R-:W-:-:S05]  /*30780*/  IADD3 R163, P6, R163, UR6, RZ ;  /* 0x00000006a3a37c10 */ /* 0x000fca000ffde0ff */
[----:B------:R0:W-:Y:S02]  /*30790*/  STL [R1+0xf90], R163 ;  /* 0x000f90a301007387 */ /* 0x0001e40000100800 */
[----:B0-----:R-:W-:Y:S02]  /*307a0*/  IMAD.MOV.U32 R163, RZ, RZ, R164 ;  /* 0x000000ffffa37224 */ /* 0x001fe400078e00a4 */
        /* <DEDUP_REMOVED lines=9> */
[----:B----4-:R-:W-:Y:S01]  /*30840*/  IADD3.X R13, R13, UR5, RZ, P1, !PT ;  /* 0x000000050d0d7c10 */ /* 0x010fe20008ffe4ff */
[----:B------:R-:W-:Y:S01]  /*30850*/  IMAD.MOV.U32 R232, RZ, RZ, R233 ;  /* 0x000000ffffe87224 */ /* 0x000fe200078e00e9 */
[----:B------:R-:W-:Y:S01]  /*30860*/  IADD3 R163, P1, R163, UR6, RZ ;  /* 0x00000006a3a37c10 */ /* 0x000fe2000ff3e0ff */
[----:B------:R-:W-:-:S02]  /*30870*/  IMAD.MOV.U32 R233, RZ, RZ, R234 ;  /* 0x000000ffffe97224 */ /* 0x000fc400078e00ea */
[----:B------:R-:W-:Y:S02]  /*30880*/  IMAD.MOV.U32 R234, RZ, RZ, R249 ;  /* 0x000000ffffea7224 */ /* 0x000fe400078e00f9 */
[----:B------:R-:W-:Y:S02]  /*30890*/  IMAD.MOV.U32 R249, RZ, RZ, R250 ;  /* 0x000000fffff97224 */ /* 0x000fe400078e00fa */
[----:B------:R-:W2:Y:S04]  /*308a0*/  LDL.LU R250, [R1+0x93c] ;  /* 0x00093c0001fa7983 */ /* 0x000ea80000300800 */
[----:B------:R0:W-:Y:S04]  /*308b0*/  STL [R1+0xf88], R163 ;  /* 0x000f88a301007387 */ /* 0x0001e80000100800 */
[----:B0-----:R-:W4:Y:S02]  /*308c0*/  LDL.LU R163, [R1+0xfac] ;  /* 0x000fac0001a37983 */ /* 0x001f240000300800 */
[----:B----4-:R-:W-:-:S05]  /*308d0*/  IADD3.X R163, R163, UR5, RZ, P2, !PT ;  /* 0x00000005a3a37c10 */ /* 0x010fca00097fe4ff */
[----:B------:R0:W-:Y:S04]  /*308e0*/  STL [R1+0xfac], R163 ;  /* 0x000faca301007387 */ /* 0x0001e80000100800 */
[----:B0-----:R-:W4:Y:S02]  /*308f0*/  LDL.LU R163, [R1+0xf80] ;  /* 0x000f800001a37983 */ /* 0x001f240000300800 */
[----:B----4-:R-:W-:-:S05]  /*30900*/  IADD3 R163, P2, R163, UR6, RZ ;  /* 0x00000006a3a37c10 */ /* 0x010fca000ff5e0ff */
        /* <DEDUP_REMOVED lines=419> */
[----:B------:R-:W-:Y:S01]  /*32340*/  IMAD.MOV.U32 R232, RZ, RZ, R233 ;  /* 0x000000ffffe87224 */ /* 0x000fe200078e00e9 */
[----:B------:R-:W-:Y:S01]  /*32350*/  IADD3.X R163, R163, UR5, RZ, P5, !PT ;  /* 0x00000005a3a37c10 */ /* 0x000fe2000affe4ff */
[----:B------:R-:W-:-:S02]  /*32360*/  IMAD.MOV.U32 R233, RZ, RZ, R234 ;  /* 0x000000ffffe97224 */ /* 0x000fc400078e00ea */
[----:B--2---:R-:W-:Y:S02]  /*32370*/  IMAD.MOV.U32 R234, RZ, RZ, R250 ;  /* 0x000000ffffea7224 */ /* 0x004fe400078e00fa */
[----:B------:R-:W-:Y:S02]  /*32380*/  IMAD.MOV.U32 R250, RZ, RZ, R251 ;  /* 0x000000fffffa7224 */ /* 0x000fe400078e00fb */
[----:B------:R-:W2:Y:S04]  /*32390*/  LDL.LU R251, [R1+0x8e8] ;  /* 0x0008e80001fb7983 */ /* 0x000ea80000300800 */
        /* <DEDUP_REMOVED lines=499> */
[----:B0-----:R-:W4:Y:S01]  /*342d0*/  LDL.LU R163, [R1+0x16dc] ;  /* 0x0016dc0001a37983 */ /* 0x001f220000300800 */
[----:B---3--:R-:W-:Y:S01]  /*342e0*/  WARPGROUP.ARRIVE ;  /* 0x00000000000079c5 */ /* 0x008fe20000000000 */
[----:B------:R-:W-:Y:S01]  /*342f0*/  UMOV UR26, UR22 ;  /* 0x00000016001a7c82 */ /* 0x000fe20008000000 */
[----:B------:R-:W-:-:S04]  /*34300*/  UMOV UR27, UR23 ;  /* 0x00000017001b7c82 */ /* 0x000fc80008000000 */
[----:B------:R-:W-:Y:S01]  /*34310*/  QGMMA.64x256x32.F32.E4M3.E4M3 R24, gdesc[UR24], R24, gsb0 ;  /* 0x03e00000181879f3 */ /* 0x000fe20008000818 */
[----:B----4-:R-:W-:-:S05]  /*34320*/  IADD3 R163, P4, R163, UR6, RZ ;  /* 0x00000006a3a37c10 */ /* 0x010fca000ff9e0ff */
[----:B------:R0:W-:Y:S04]  /*34330*/  STL [R1+0x16dc], R163 ;  /* 0x0016dca301007387 */ /* 0x0001e80000100800 */
[----:B0-----:R-:W3:Y:S01]  /*34340*/  LDL.LU R163, [R1+0x1700] ;  /* 0x0017000001a37983 */ /* 0x001ee20000300800 */
[----:B------:R-:W-:Y:S02]  /*34350*/  WARPGROUP.DEPBAR.LE gsb0, 0x0 ;  /* 0x00008000000079c5 */ /* 0x000fe40000010000 */
[----:B------:R-:W-:Y:S01]  /*34360*/  WARPGROUP.ARRIVE ;  /* 0x00000000000079c5 */ /* 0x000fe20000000000 */
[----:B------:R-:W-:Y:S01]  /*34370*/  UMOV UR30, UR10 ;  /* 0x0000000a001e7c82 */ /* 0x000fe20008000000 */
[----:B------:R-:W-:-:S13]  /*34380*/  UMOV UR31, UR11 ;  /* 0x0000000b001f7c82 */ /* 0x000fda0008000000 */
[----:B------:R-:W-:Y:S01]  /*34390*/  QGMMA.64x256x32.F32.E4M3.E4M3 R24, gdesc[UR28], R24, gsb0 ;  /* 0x03e000001c1879f3 */ /* 0x000fe20008000818 */
[----:B------:R-:W-:Y:S01]  /*343a0*/  UMOV UR34, UR14 ;  /* 0x0000000e00227c82 */ /* 0x000fe20008000000 */
[----:B------:R-:W-:Y:S01]  /*343b0*/  UMOV UR35, UR15 ;  /* 0x0000000f00237c82 */ /* 0x000fe20008000000 */
[----:B---3--:R-:W-:-:S05]  /*343c0*/  IADD3.X R163, R163, UR5, RZ, P5, !PT ;  /* 0x00000005a3a37c10 */ /* 0x008fca000affe4ff */
[----:B------:R0:W-:Y:S04]  /*343d0*/  STL [R1+0x1700], R163 ;  /* 0x001700a301007387 */ /* 0x0001e80000100800 */
[----:B0-----:R-:W3:Y:S01]  /*343e0*/  LDL.LU R163, [R1+0x16d4] ;  /* 0x0016d40001a37983 */ /* 0x001ee20000300800 */
[----:B------:R-:W-:Y:S02]  /*343f0*/  WARPGROUP.DEPBAR.LE gsb0, 0x0 ;  /* 0x00008000000079c5 */ /* 0x000fe40000010000 */
[----:B------:R-:W-:-:S13]  /*34400*/  WARPGROUP.ARRIVE ;  /* 0x00000000000079c5 */ /* 0x000fda0000000000 */
[----:B------:R-:W-:Y:S01]  /*34410*/  QGMMA.64x256x32.F32.E4M3.E4M3 R24, gdesc[UR32], R24, gsb0 ;  /* 0x03e00000201879f3 */ /* 0x000fe20008000818 */
[----:B------:R-:W-:Y:S01]  /*34420*/  UMOV UR38, UR18 ;  /* 0x0000001200267c82 */ /* 0x000fe20008000000 */
[----:B------:R-:W-:Y:S01]  /*34430*/  UMOV UR39, UR19 ;  /* 0x0000001300277c82 */ /* 0x000fe20008000000 */
[----:B---3--:R-:W-:-:S05]  /*34440*/  IADD3 R163, P5, R163, UR6, RZ ;  /* 0x00000006a3a37c10 */ /* 0x008fca000ffbe0ff */
[----:B------:R0:W-:Y:S04]  /*34450*/  STL [R1+0x16d4], R163 ;  /* 0x0016d4a301007387 */ /* 0x0001e80000100800 */
[----:B0-----:R-:W3:Y:S01]  /*34460*/  LDL.LU R163, [R1+0x16f8] ;  /* 0x0016f80001a37983 */ /* 0x001ee20000300800 */
[----:B------:R-:W-:Y:S02]  /*34470*/  WARPGROUP.DEPBAR.LE gsb0, 0x0 ;  /* 0x00008000000079c5 */ /* 0x000fe40000010000 */
[----:B------:R-:W-:-:S13]  /*34480*/  WARPGROUP.ARRIVE ;  /* 0x00000000000079c5 */ /* 0x000fda0000000000 */
[----:B------:R-:W-:Y:S03]  /*34490*/  QGMMA.64x256x32.F32.E4M3.E4M3 R24, gdesc[UR36], R24, gsb0 ;  /* 0x03e00000241879f3 */ /* 0x000fe60008000818 */
[----:B------:R-:W-:Y:S02]  /*344a0*/  WARPGROUP.DEPBAR.LE gsb0, 0x0 ;  /* 0x00008000000079c5 */ /* 0x000fe40000010000 */
[----:B---3--:R-:W-:-:S05]  /*344b0*/  IADD3.X R163, R163, UR5, RZ, P6, !PT ;  /* 0x00000005a3a37c10 */ /* 0x008fca000b7fe4ff */
[----:B------:R-:W-:Y:S04]  /*344c0*/  STL [R1+0x16f8], R163 ;  /* 0x0016f8a301007387 */ /* 0x000fe80000100800 */
[----:B------:R-:W-:Y:S04]  /*344d0*/  STL.64 [R1], R24 ;  /* 0x0000001801007387 */ /* 0x000fe80000100a00 */
        /* <DEDUP_REMOVED lines=63> */
[----:B0-----:R-:W3:Y:S04]  /*348d0*/  LDL.LU.64 R150, [R1+0x1bc0] ;  /* 0x001bc00001967983 */ /* 0x001ee80000300a00 */
        /* <DEDUP_REMOVED lines=62> */
[----:B------:R-:W2:Y:S01]  /*34cc0*/  LDL.LU.64 R24, [R1+0x19c8] ;  /* 0x0019c80001187983 */ /* 0x000ea20000300a00 */
        /* <DEDUP_REMOVED lines=10> */
[----:B------:R-:W-:Y:S01]  /*34d70*/  IMAD.MOV.U32 R233, RZ, RZ, R234 ;  /* 0x000000ffffe97224 */ /* 0x000fe200078e00ea */
[----:B----4-:R-:W-:Y:S02]  /*34d80*/  IADD3 R125, P6, R125, UR6, RZ ;  /* 0x000000067d7d7c10 */ /* 0x010fe4000ffde0ff */
[----:B---3--:R-:W-:Y:S02]  /*34d90*/  IADD3.X R126, R126, UR5, RZ, P1, !PT ;  /* 0x000000057e7e7c10 */ /* 0x008fe40008ffe4ff */
[----:B------:R-:W-:-:S02]  /*34da0*/  IADD3 R127, P1, R127, UR6, RZ ;  /* 0x000000067f7f7c10 */ /* 0x000fc4000ff3e0ff */
[----:B--2---:R-:W-:Y:S01]  /*34db0*/  IADD3.X R128, R128, UR5, RZ, P2, !PT ;  /* 0x0000000580807c10 */ /* 0x004fe200097fe4ff */
[----:B------:R0:W-:Y:S01]  /*34dc0*/  STL [R1+0x16cc], R125 ;  /* 0x0016cc7d01007387 */ /* 0x0001e20000100800 */
[----:B------:R-:W-:Y:S02]  /*34dd0*/  IADD3 R129, P2, R129, UR6, RZ ;  /* 0x0000000681817c10 */ /* 0x000fe4000ff5e0ff */
[----:B------:R-:W-:Y:S02]  /*34de0*/  IADD3.X R130, R130, UR5, RZ, P3, !PT ;  /* 0x0000000582827c10 */ /* 0x000fe40009ffe4ff */
[----:B------:R-:W-:Y:S01]  /*34df0*/  IADD3 R131, P3, R131, UR6, RZ ;  /* 0x0000000683837c10 */ /* 0x000fe2000ff7e0ff */
[----:B0-----:R-:W2:Y:S04]  /*34e00*/  LDL.LU R125, [R1+0x19c4] ;  /* 0x0019c400017d7983 */ /* 0x001ea80000300800 */
[----:B------:R0:W-:Y:S01]  /*34e10*/  STL [R1+0x16f0], R126 ;  /* 0x0016f07e01007387 */ /* 0x0001e20000100800 */
[----:B------:R-:W-:-:S02]  /*34e20*/  IADD3.X R132, R132, UR5, RZ, P4, !PT ;  /* 0x0000000584847c10 */ /* 0x000fc4000a7fe4ff */
[----:B------:R-:W-:Y:S01]  /*34e30*/  IADD3 R133, P4, R133, UR6, RZ ;  /* 0x0000000685857c10 */ /* 0x000fe2000ff9e0ff */
[----:B0-----:R-:W2:Y:S04]  /*34e40*/  LDL.LU R126, [R1+0x19c0] ;  /* 0x0019c000017e7983 */ /* 0x001ea80000300800 */
[----:B------:R0:W-:Y:S01]  /*34e50*/  STL [R1+0x16c4], R127 ;  /* 0x0016c47f01007387 */ /* 0x0001e20000100800 */
[----:B------:R-:W-:-:S03]  /*34e60*/  IADD3.X R134, R134, UR5, RZ, P5, !PT ;  /* 0x0000000586867c10 */ /* 0x000fc6000affe4ff */
[----:B0-----:R-:W2:Y:S04]  /*34e70*/  LDL.LU R127, [R1+0x19bc] ;  /* 0x0019bc00017f7983 */ /* 0x001ea80000300800 */
[----:B------:R0:W-:Y:S01]  /*34e80*/  STL [R1+0x16e8], R128 ;  /* 0x0016e88001007387 */ /* 0x0001e20000100800 */
[----:B------:R-:W-:-:S03]  /*34e90*/  IADD3 R135, P5, R135, UR6, RZ ;  /* 0x0000000687877c10 */ /* 0x000fc6000ffbe0ff */
        /* <DEDUP_REMOVED lines=52> */
[----:B------:R0:W-:Y:S04]  /*351e0*/  STL [R1+0x16a0], R146 ;  /* 0x0016a09201007387 */ /* 0x0001e80000100800 */
        /* <DEDUP_REMOVED lines=11> */
[----:B------:R-:W3:Y:S04]  /*352a0*/  LDL.LU R234, [R1+0x960] ;  /* 0x0009600001ea7983 */ /* 0x000ee80000300800 */
        /* <DEDUP_REMOVED lines=502> */
[----:B0-----:R-:W4:Y:S01]  /*37210*/  LDL.LU R163, [R1+0x13e8] ;  /* 0x0013e80001a37983 */ /* 0x001f220000300800 */
[----:B------:R-:W-:Y:S02]  /*37220*/  IADD3.X R164, R164, UR5, RZ, P3, !PT ;  /* 0x00000005a4a47c10 */ /* 0x000fe40009ffe4ff */
[----:B----4-:R-:W-:-:S05]  /*37230*/  IADD3.X R163, R163, UR5, RZ, P2, !PT ;  /* 0x00000005a3a37c10 */ /* 0x010fca00097fe4ff */
[----:B------:R0:W-:Y:S04]  /*37240*/  STL [R1+0x13e8], R163 ;  /* 0x0013e8a301007387 */ /* 0x0001e80000100800 */
[----:B0-----:R-:W4:Y:S04]  /*37250*/  LDL.LU R163, [R1+0x13cc] ;  /* 0x0013cc0001a37983 */ /* 0x001f280000300800 */
[----:B------:R0:W-:Y:S02]  /*37260*/  STL [R1+0x13e0], R164 ;  /* 0x0013e0a401007387 */ /* 0x0001e40000100800 */
[----:B0-----:R-:W-:-:S02]  /*37270*/  IMAD.MOV.U32 R164, RZ, RZ, R165 ;  /* 0x000000ffffa47224 */ /* 0x001fc400078e00a5 */
[----:B------:R-:W-:Y:S02]  /*37280*/  IMAD.MOV.U32 R165, RZ, RZ, R166 ;  /* 0x000000ffffa57224 */ /* 0x000fe400078e00a6 */
[----:B------:R-:W-:Y:S02]  /*37290*/  IMAD.MOV.U32 R166, RZ, RZ, R167 ;  /* 0x000000ffffa67224 */ /* 0x000fe400078e00a7 */
[----:B------:R-:W-:Y:S01]  /*372a0*/  IMAD.MOV.U32 R167, RZ, RZ, R168 ;  /* 0x000000ffffa77224 */ /* 0x000fe200078e00a8 */
[----:B------:R-:W-:Y:S01]  /*372b0*/  IADD3 R164, P3, R164, UR7, RZ ;  /* 0x00000007a4a47c10 */ /* 0x000fe2000ff7e0ff */
[----:B------:R-:W-:Y:S02]  /*372c0*/  IMAD.MOV.U32 R168, RZ, RZ, R6 ;  /* 0x000000ffffa87224 */ /* 0x000fe400078e0006 */
[----:B------:R-:W-:Y:S01]  /*372d0*/  IMAD.MOV.U32 R6, RZ, RZ, R236 ;  /* 0x000000ffff067224 */ /* 0x000fe200078e00ec */
[----:B----4-:R-:W-:-:S05]  /*372e0*/  IADD3 R163, P2, R163, UR7, RZ ;  /* 0x00000007a3a37c10 */ /* 0x010fca000ff5e0ff */
[----:B------:R-:W-:Y:S04]  /*372f0*/  STL [R1+0x13cc], R163 ;  /* 0x0013cca301007387 */ /* 0x000fe80000100800 */
[----:B------:R-:W4:Y:S04]  /*37300*/  LDL.LU R236, [R1+0x92c] ;  /* 0x00092c0001ec7983 */ /* 0x000f280000300800 */
[----:B------:R0:W-:Y:S04]  /*37310*/  STL [R1+0x13c8], R164 ;  /* 0x0013c8a401007387 */ /* 0x0001e80000100800 */
[----:B0-----:R-:W2:Y:S02]  /*37320*/  LDL.LU R164, [R1+0x13d8] ;  /* 0x0013d80001a47983 */ /* 0x001ea40000300800 */
[----:B--2---:R-:W-:-:S05]  /*37330*/  IADD3.X R164, R164, UR4, RZ, P4, !PT ;  /* 0x00000004a4a47c10 */ /* 0x004fca000a7fe4ff */
[----:B------:R0:W-:Y:S04]  /*37340*/  STL [R1+0x13d8], R164 ;  /* 0x0013d8a401007387 */ /* 0x0001e80000100800 */
[----:B0-----:R-:W2:Y:S02]  /*37350*/  LDL.LU R164, [R1+0x13c0] ;  /* 0x0013c00001a47983 */ /* 0x001ea40000300800 */
[----:B--2---:R-:W-:-:S05]  /*37360*/  IADD3 R164, P4, R164, UR7, RZ ;  /* 0x00000007a4a47c10 */ /* 0x004fca000ff9e0ff */
        /* <DEDUP_REMOVED lines=504> */
[----:B------:R0:W-:Y:S02]  /*392f0*/  STL [R1+0x1120], R164 ;  /* 0x001120a401007387 */ /* 0x0001e40000100800 */
[----:B0-----:R-:W-:Y:S02]  /*39300*/  IMAD.MOV.U32 R164, RZ, RZ, R165 ;  /* 0x000000ffffa47224 */ /* 0x001fe400078e00a5 */
[----:B------:R-:W-:Y:S02]  /*39310*/  IMAD.MOV.U32 R165, RZ, RZ, R166 ;  /* 0x000000ffffa57224 */ /* 0x000fe400078e00a6 */
[----:B------:R-:W-:Y:S02]  /*39320*/  IMAD.MOV.U32 R166, RZ, RZ, R167 ;  /* 0x000000ffffa67224 */ /* 0x000fe400078e00a7 */
[----:B------:R-:W-:Y:S01]  /*39330*/  IMAD.MOV.U32 R167, RZ, RZ, R168 ;  /* 0x000000ffffa77224 */ /* 0x000fe200078e00a8 */
[----:B------:R-:W-:Y:S01]  /*39340*/  IADD3.X R164, R164, UR4, RZ, P5, !PT ;  /* 0x00000004a4a47c10 */ /* 0x000fe2000affe4ff */
[----:B------:R-:W-:-:S02]  /*39350*/  IMAD.MOV.U32 R168, RZ, RZ, R6 ;  /* 0x000000ffffa87224 */ /* 0x000fc400078e0006 */
[----:B------:R-:W-:Y:S02]  /*39360*/  IMAD.MOV.U32 R6, RZ, RZ, R237 ;  /* 0x000000ffff067224 */ /* 0x000fe400078e00ed */
[----:B------:R-:W2:Y:S04]  /*39370*/  LDL.LU R237, [R1+0x924] ;  /* 0x0009240001ed7983 */ /* 0x000ea80000300800 */
[----:B------:R0:W-:Y:S04]  /*39380*/  STL [R1+0x1144], R164 ;  /* 0x001144a401007387 */ /* 0x0001e80000100800 */
[----:B0-----:R-:W3:Y:S02]  /*39390*/  LDL.LU R164, [R1+0x1118] ;  /* 0x0011180001a47983 */ /* 0x001ee40000300800 */
[----:B---3--:R-:W-:-:S05]  /*393a0*/  IADD3 R164, P5, R164, UR7, RZ ;  /* 0x00000007a4a47c10 */ /* 0x008fca000ffbe0ff */
[----:B------:R0:W-:Y:S04]  /*393b0*/  STL [R1+0x1118], R164 ;  /* 0x001118a401007387 */ /* 0x0001e80000100800 */
[----:B0-----:R-:W3:Y:S02]  /*393c0*/  LDL.LU R164, [R1+0x113c] ;  /* 0x00113c0001a47983 */ /* 0x001ee40000300800 */
[----:B---3--:R-:W-:-:S05]  /*393d0*/  IADD3.X R164, R164, UR4, RZ, P6, !PT ;  /* 0x00000004a4a47c10 */ /* 0x008fca000b7fe4ff */
        /* <DEDUP_REMOVED lines=496> */
[----:B0-----:R-:W3:Y:S01]  /*3b2e0*/  LDL.LU R164, [R1+0xb78] ;  /* 0x000b780001a47983 */ /* 0x001ee20000300800 */
[----:B------:R-:W-:Y:S02]  /*3b2f0*/  IADD3.X R165, R165, UR4, RZ, P6, !PT ;  /* 0x00000004a5a57c10 */ /* 0x000fe4000b7fe4ff */
[----:B---3--:R-:W-:Y:S02]  /*3b300*/  IADD3.X R164, R164, UR4, RZ, P5, !PT ;  /* 0x00000004a4a47c10 */ /* 0x008fe4000affe4ff */
[----:B------:R-:W-:-:S03]  /*3b310*/  IADD3 R228, P5, R228, UR7, RZ ;  /* 0x00000007e4e47c10 */ /* 0x000fc6000ffbe0ff */
[----:B------:R-:W-:Y:S04]  /*3b320*/  STL [R1+0xb78], R164 ;  /* 0x000b78a401007387 */ /* 0x000fe80000100800 */
[----:B------:R0:W-:Y:S04]  /*3b330*/  STL [R1+0xb4c], R228 ;  /* 0x000b4ce401007387 */ /* 0x0001e80000100800 */
[----:B0-----:R-:W3:Y:S04]  /*3b340*/  LDL.LU R228, [R1+0x1958] ;  /* 0x0019580001e47983 */ /* 0x001ee80000300800 */
[----:B------:R0:W-:Y:S02]  /*3b350*/  STL [R1+0xb70], R165 ;  /* 0x000b70a501007387 */ /* 0x0001e40000100800 */
[----:B0-----:R-:W-:-:S02]  /*3b360*/  IMAD.MOV.U32 R165, RZ, RZ, R166 ;  /* 0x000000ffffa57224 */ /* 0x001fc400078e00a6 */
[----:B------:R-:W-:Y:S02]  /*3b370*/  IMAD.MOV.U32 R166, RZ, RZ, R167 ;  /* 0x000000ffffa67224 */ /* 0x000fe400078e00a7 */
[----:B------:R-:W-:Y:S02]  /*3b380*/  IMAD.MOV.U32 R167, RZ, RZ, R168 ;  /* 0x000000ffffa77224 */ /* 0x000fe400078e00a8 */
[----:B------:R-:W-:Y:S01]  /*3b390*/  IMAD.MOV.U32 R168, RZ, RZ, R6 ;  /* 0x000000ffffa87224 */ /* 0x000fe200078e0006 */
[----:B------:R-:W-:Y:S01]  /*3b3a0*/  IADD3 R165, P6, R165, UR7, RZ ;  /* 0x00000007a5a57c10 */ /* 0x000fe2000ffde0ff */
[----:B------:R-:W-:Y:S02]  /*3b3b0*/  IMAD.MOV.U32 R6, RZ, RZ, R7 ;  /* 0x000000ffff067224 */ /* 0x000fe400078e0007 */
[----:B---3--:R-:W-:Y:S02]  /*3b3c0*/  IMAD.MOV.U32 R7, RZ, RZ, R228 ;  /* 0x000000ffff077224 */ /* 0x008fe400078e00e4 */
[----:B------:R-:W3:Y:S04]  /*3b3d0*/  LDL.LU R228, [R1+0x980] ;  /* 0x0009800001e47983 */ /* 0x000ee80000300800 */
        /* <DEDUP_REMOVED lines=38> */
[----:B----4-:R-:W-:Y:S02]  /*3b640*/  IADD3.X R165, R165, UR4, RZ, P1, !PT ;  /* 0x00000004a5a57c10 */ /* 0x010fe40008ffe4ff */
[----:B------:R-:W-:-:S03]  /*3b650*/  IADD3 R212, P1, R212, UR7, RZ ;  /* 0x00000007d4d47c10 */ /* 0x000fc6000ff3e0ff */
[----:B------:R-:W-:Y:S04]  /*3b660*/  STL [R1+0xb38], R165 ;  /* 0x000b38a501007387 */ /* 0x000fe80000100800 */
[----:B------:R0:W-:Y:S04]  /*3b670*/  STL [R1+0xb0c], R212 ;  /* 0x000b0cd401007387 */ /* 0x0001e80000100800 */
[----:B0-----:R-:W4:Y:S04]  /*3b680*/  LDL.LU R212, [R1+0x1954] ;  /* 0x0019540001d47983 */ /* 0x001f280000300800 */
[----:B------:R-:W2:Y:S02]  /*3b690*/  LDL.LU R165, [R1+0xb30] ;  /* 0x000b300001a57983 */ /* 0x000ea40000300800 */
        /* <DEDUP_REMOVED lines=26> */
[----:B0-----:R-:W2:Y:S01]  /*3b840*/  LDL.LU R165, [R1+0xae4] ;  /* 0x000ae40001a57983 */ /* 0x001ea20000300800 */
[----:B------:R-:W-:Y:S02]  /*3b850*/  IADD3.X R221, R221, UR4, RZ, P1, !PT ;  /* 0x00000004dddd7c10 */ /* 0x000fe40008ffe4ff */
[----:B--2---:R-:W-:-:S05]  /*3b860*/  IADD3 R165, P6, R165, UR7, RZ ;  /* 0x00000007a5a57c10 */ /* 0x004fca000ffde0ff */
[----:B------:R-:W-:Y:S04]  /*3b870*/  STL [R1+0xae4], R165 ;  /* 0x000ae4a501007387 */ /* 0x000fe80000100800 */
[----:B------:R0:W-:Y:S04]  /*3b880*/  STL [R1+0xb08], R221 ;  /* 0x000b08dd01007387 */ /* 0x0001e80000100800 */
[----:B0-----:R-:W2:Y:S04]  /*3b890*/  LDL.LU R221, [R1+0x1950] ;  /* 0x0019500001dd7983 */ /* 0x001ea80000300800 */
[----:B------:R-:W3:Y:S02]  /*3b8a0*/  LDL.LU R165, [R1+0xadc] ;  /* 0x000adc0001a57983 */ /* 0x000ee40000300800 */
        /* <DEDUP_REMOVED lines=9> */
[----:B---3--:R-:W-:Y:S02]  /*3b940*/  IADD3.X R165, R165, UR4, RZ, P3, !PT ;  /* 0x00000004a5a57c10 */ /* 0x008fe40009ffe4ff */
[----:B------:R-:W-:-:S03]  /*3b950*/  IADD3 R218, P3, R218, UR7, RZ ;  /* 0x00000007dada7c10 */ /* 0x000fc6000ff7e0ff */
[----:B------:R-:W-:Y:S04]  /*3b960*/  STL [R1+0xaf8], R165 ;  /* 0x000af8a501007387 */ /* 0x000fe80000100800 */
[----:B------:R0:W-:Y:S04]  /*3b970*/  STL [R1+0xacc], R218 ;  /* 0x000accda01007387 */ /* 0x0001e80000100800 */
[----:B0-----:R-:W3:Y:S04]  /*3b980*/  LDL.LU R218, [R1+0x194c] ;  /* 0x00194c0001da7983 */ /* 0x001ee80000300800 */
[----:B------:R-:W4:Y:S02]  /*3b990*/  LDL.LU R165, [R1+0xaf0] ;  /* 0x000af00001a57983 */ /* 0x000f240000300800 */
        /* <DEDUP_REMOVED lines=27> */
[----:B------:R-:W-:Y:S02]  /*3bb50*/  IADD3.X R227, R227, UR4, RZ, P3, !PT ;  /* 0x00000004e3e37c10 */ /* 0x000fe40009ffe4ff */
[----:B----4-:R-:W-:-:S05]  /*3bb60*/  IADD3 R165, P2, R165, UR7, RZ ;  /* 0x00000007a5a57c10 */ /* 0x010fca000ff5e0ff */
[----:B------:R-:W-:Y:S04]  /*3bb70*/  STL [R1+0xaa4], R165 ;  /* 0x000aa4a501007387 */ /* 0x000fe80000100800 */
[----:B------:R0:W-:Y:S04]  /*3bb80*/  STL [R1+0xac8], R227 ;  /* 0x000ac8e301007387 */ /* 0x0001e80000100800 */
[----:B0-----:R-:W4:Y:S04]  /*3bb90*/  LDL.LU R227, [R1+0x1948] ;  /* 0x0019480001e37983 */ /* 0x001f280000300800 */
[----:B------:R-:W2:Y:S02]  /*3bba0*/  LDL.LU R165, [R1+0xa9c] ;  /* 0x000a9c0001a57983 */ /* 0x000ea40000300800 */
        /* <DEDUP_REMOVED lines=9> */
[----:B--2---:R-:W-:Y:S02]  /*3bc40*/  IADD3.X R165, R165, UR4, RZ, P5, !PT ;  /* 0x00000004a5a57c10 */ /* 0x004fe4000affe4ff */
[----:B------:R-:W-:-:S03]  /*3bc50*/  IADD3 R224, P5, R224, UR7, RZ ;  /* 0x00000007e0e07c10 */ /* 0x000fc6000ffbe0ff */
[----:B------:R-:W-:Y:S04]  /*3bc60*/  STL [R1+0xab8], R165 ;  /* 0x000ab8a501007387 */ /* 0x000fe80000100800 */
[----:B------:R0:W-:Y:S04]  /*3bc70*/  STL [R1+0xa8c], R224 ;  /* 0x000a8ce001007387 */ /* 0x0001e80000100800 */
[----:B0-----:R-:W2:Y:S04]  /*3bc80*/  LDL.LU R224, [R1+0x1944] ;  /* 0x0019440001e07983 */ /* 0x001ea80000300800 */
[----:B------:R-:W3:Y:S02]  /*3bc90*/  LDL.LU R165, [R1+0xab0] ;  /* 0x000ab00001a57983 */ /* 0x000ee40000300800 */
        /* <DEDUP_REMOVED lines=26> */
[----:B0-----:R-:W3:Y:S01]  /*3be40*/  LDL.LU R165, [R1+0xa64] ;  /* 0x000a640001a57983 */ /* 0x001ee20000300800 */
[----:B------:R-:W-:Y:S02]  /*3be50*/  IADD3.X R4, R4, UR4, RZ, P5, !PT ;  /* 0x0000000404047c10 */ /* 0x000fe4000affe4ff */
[----:B---3--:R-:W-:-:S05]  /*3be60*/  IADD3 R165, P4, R165, UR7, RZ ;  /* 0x00000007a5a57c10 */ /* 0x008fca000ff9e0ff */
[----:B------:R-:W-:Y:S04]  /*3be70*/  STL [R1+0xa64], R165 ;  /* 0x000a64a501007387 */ /* 0x000fe80000100800 */
[----:B------:R0:W-:Y:S04]  /*3be80*/  STL [R1+0xa88], R4 ;  /* 0x000a880401007387 */ /* 0x0001e80000100800 */
[----:B0-----:R-:W3:Y:S04]  /*3be90*/  LDL.LU R4, [R1+0x1940] ;  /* 0x0019400001047983 */ /* 0x001ee80000300800 */
[----:B------:R-:W4:Y:S02]  /*3bea0*/  LDL.LU R165, [R1+0xa5c] ;  /* 0x000a5c0001a57983 */ /* 0x000f240000300800 */
        /* <DEDUP_REMOVED lines=84> */
[----:B---3--:R-:W-:Y:S02]  /*3c3f0*/  IADD3.X R216, R216, UR4, RZ, P2, !PT ;  /* 0x00000004d8d87c10 */ /* 0x008fe400097fe4ff */
[----:B----4-:R-:W-:-:S05]  /*3c400*/  IADD3 R165, P1, R165, UR7, RZ ;  /* 0x00000007a5a57c10 */ /* 0x010fca000ff3e0ff */
[----:B------:R-:W-:Y:S04]  /*3c410*/  STL [R1+0x9ec], R165 ;  /* 0x0009eca501007387 */ /* 0x000fe80000100800 */
[----:B------:R0:W-:Y:S04]  /*3c420*/  STL [R1+0xa10], R216 ;  /* 0x000a10d801007387 */ /* 0x0001e80000100800 */
[----:B0-----:R-:W3:Y:S04]  /*3c430*/  LDL.LU R216, [R1+0x1930] ;  /* 0x0019300001d87983 */ /* 0x001ee80000300800 */
[----:B------:R-:W4:Y:S01]  /*3c440*/  LDL.LU R165, [R1+0x9e4] ;  /* 0x0009e40001a57983 */ /* 0x000f220000300800 */
[----:B------:R-:W-:-:S02]  /*3c450*/  IADD3.X R213, R213, UR4, RZ, P3, !PT ;  /* 0x00000004d5d57c10 */ /* 0x000fc40009ffe4ff */
        /* <DEDUP_REMOVED lines=14> */
[----:B---3--:R-:W-:-:S02]  /*3c540*/  IADD3.X R165, R165, UR4, RZ, P5, !PT ;  /* 0x00000004a5a57c10 */ /* 0x008fc4000affe4ff */
        /* <DEDUP_REMOVED lines=31> */
[----:B------:R-:W2:Y:S01]  /*3c740*/  LDL.LU R165, [R1+0x9a4] ;  /* 0x0009a40001a57983 */ /* 0x000ea20000300800 */
[----:B------:R-:W-:-:S02]  /*3c750*/  IADD3.X R0, R0, UR4, RZ, P5, !PT ;  /* 0x0000000400007c10 */ /* 0x000fc4000affe4ff */
        /* <DEDUP_REMOVED lines=13> */
[----:B------:R-:W4:Y:S01]  /*3c830*/  LDL.LU R165, [R1+0x9b8] ;  /* 0x0009b80001a57983 */ /* 0x000f220000300800 */
[----:B------:R-:W-:Y:S01]  /*3c840*/  WARPGROUP.ARRIVE ;  /* 0x00000000000079c5 */ /* 0x000fe20000000000 */
[----:B------:R-:W-:Y:S01]  /*3c850*/  UMOV UR42, UR22 ;  /* 0x00000016002a7c82 */ /* 0x000fe20008000000 */
[----:B------:R-:W-:-:S04]  /*3c860*/  UMOV UR43, UR23 ;  /* 0x00000017002b7c82 */ /* 0x000fc80008000000 */
[----:B------:R-:W-:Y:S01]  /*3c870*/  QGMMA.64x256x32.F32.E4M3.E4M3 R24, gdesc[UR40], R24, gsb0 ;  /* 0x03e00000281879f3 */ /* 0x000fe20008000818 */
[----:B----4-:R-:W-:Y:S02]  /*3c880*/  IADD3.X R165, R165, UR4, RZ, P1, !PT ;  /* 0x00000004a5a57c10 */ /* 0x010fe40008ffe4ff */
[----:B------:R-:W-:-:S03]  /*3c890*/  IADD3 R3, P1, R3, UR7, RZ ;  /* 0x0000000703037c10 */ /* 0x000fc6000ff3e0ff */
[----:B------:R-:W-:Y:S04]  /*3c8a0*/  STL [R1+0x9b8], R165 ;  /* 0x0009b8a501007387 */ /* 0x000fe80000100800 */
[----:B------:R0:W-:Y:S04]  /*3c8b0*/  STL [R1+0x98c], R3 ;  /* 0x00098c0301007387 */ /* 0x0001e80000100800 */
[----:B0-----:R-:W4:Y:S04]  /*3c8c0*/  LDL.LU R3, [R1+0x1914] ;  /* 0x0019140001037983 */ /* 0x001f280000300800 */
[----:B------:R-:W2:Y:S01]  /*3c8d0*/  LDL.LU R165, [R1+0x9b0] ;  /* 0x0009b00001a57983 */ /* 0x000ea20000300800 */
[----:B------:R-:W-:-:S02]  /*3c8e0*/  WARPGROUP.DEPBAR.LE gsb0, 0x0 ;  /* 0x00008000000079c5 */ /* 0x000fc40000010000 */
[----:B------:R-:W-:Y:S01]  /*3c8f0*/  WARPGROUP.ARRIVE ;  /* 0x00000000000079c5 */ /* 0x000fe20000000000 */
[----:B------:R-:W-:Y:S01]  /*3c900*/  UMOV UR46, UR10 ;  /* 0x0000000a002e7c82 */ /* 0x000fe20008000000 */
[----:B------:R-:W-:-:S05]  /*3c910*/  UMOV UR47, UR11 ;  /* 0x0000000b002f7c82 */ /* 0x000fca0008000000 */
[----:B------:R-:W-:Y:S01]  /*3c920*/  QGMMA.64x256x32.F32.E4M3.E4M3 R24, gdesc[UR44], R24, gsb0 ;  /* 0x03e000002c1879f3 */ /* 0x000fe20008000818 */
[----:B--2---:R-:W-:-:S05]  /*3c930*/  IADD3.X R165, R165, UR4, RZ, P2, !PT ;  /* 0x00000004a5a57c10 */ /* 0x004fca00097fe4ff */
[----:B------:R0:W-:Y:S04]  /*3c940*/  STL [R1+0x9b0], R165 ;  /* 0x0009b0a501007387 */ /* 0x0001e80000100800 */
[----:B0-----:R-:W2:Y:S01]  /*3c950*/  LDL.LU R165, [R1+0x984] ;  /* 0x0009840001a57983 */ /* 0x001ea20000300800 */
[----:B----4-:R-:W-:Y:S01]  /*3c960*/  IADD3.X R3, R3, UR4, RZ, P3, !PT ;  /* 0x0000000403037c10 */ /* 0x010fe20009ffe4ff */
[----:B------:R-:W-:Y:S02]  /*3c970*/  WARPGROUP.DEPBAR.LE gsb0, 0x0 ;  /* 0x00008000000079c5 */ /* 0x000fe40000010000 */
[----:B------:R-:W-:Y:S01]  /*3c980*/  WARPGROUP.ARRIVE ;  /* 0x00000000000079c5 */ /* 0x000fe20000000000 */
[----:B------:R-:W-:Y:S01]  /*3c990*/  UMOV UR50, UR14 ;  /* 0x0000000e00327c82 */ /* 0x000fe20008000000 */
[----:B------:R-:W-:-:S12]  /*3c9a0*/  UMOV UR51, UR15 ;  /* 0x0000000f00337c82 */ /* 0x000fd80008000000 */
[----:B------:R-:W-:Y:S01]  /*3c9b0*/  QGMMA.64x256x32.F32.E4M3.E4M3 R24, gdesc[UR48], R24, gsb0 ;  /* 0x03e00000301879f3 */ /* 0x000fe20008000818 */
[----:B------:R-:W-:Y:S01]  /*3c9c0*/  UMOV UR54, UR18 ;  /* 0x0000001200367c82 */ /* 0x000fe20008000000 */
[----:B------:R-:W-:Y:S01]  /*3c9d0*/  UMOV UR55, UR19 ;  /* 0x0000001300377c82 */ /* 0x000fe20008000000 */
[----:B--2---:R-:W-:-:S05]  /*3c9e0*/  IADD3 R165, P2, R165, UR7, RZ ;  /* 0x00000007a5a57c10 */ /* 0x004fca000ff5e0ff */
[----:B------:R-:W-:Y:S04]  /*3c9f0*/  STL [R1+0x984], R165 ;  /* 0x000984a501007387 */ /* 0x000fe80000100800 */
[----:B------:R0:W-:Y:S04]  /*3ca00*/  STL [R1+0x9a8], R3 ;  /* 0x0009a80301007387 */ /* 0x0001e80000100800 */
[----:B0-----:R-:W2:Y:S04]  /*3ca10*/  LDL.LU R3, [R1+0x1910] ;  /* 0x0019100001037983 */ /* 0x001ea80000300800 */
[----:B------:R-:W4:Y:S01]  /*3ca20*/  LDL.LU R165, [R1+0x97c] ;  /* 0x00097c0001a57983 */ /* 0x000f220000300800 */
[----:B------:R-:W-:-:S02]  /*3ca30*/  WARPGROUP.DEPBAR.LE gsb0, 0x0 ;  /* 0x00008000000079c5 */ /* 0x000fc40000010000 */
[----:B------:R-:W-:-:S06]  /*3ca40*/  WARPGROUP.ARRIVE ;  /* 0x00000000000079c5 */ /* 0x000fcc0000000000 */
[----:B------:R-:W-:Y:S01]  /*3ca50*/  QGMMA.64x256x32.F32.E4M3.E4M3 R24, gdesc[UR52], R24, gsb0 ;  /* 0x03e00000341879f3 */ /* 0x000fe20008000818 */
[----:B---3--:R-:W-:Y:S02]  /*3ca60*/  IADD3.X R4, R4, UR4, RZ, P4, !PT ;  /* 0x0000000404047c10 */ /* 0x008fe4000a7fe4ff */
[----:B------:R-:W-:Y:S02]  /*3ca70*/  IADD3.X R0, R0, UR4, RZ, P5, !PT ;  /* 0x0000000400007c10 */ /* 0x000fe4000affe4ff */
[----:B------:R-:W-:Y:S02]  /*3ca80*/  IADD3 R166, P5, R166, UR7, RZ ;  /* 0x00000007a6a67c10 */ /* 0x000fe4000ffbe0ff */
[----:B------:R-:W-:Y:S02]  /*3ca90*/  IADD3.X R167, R167, UR4, RZ, P6, !PT ;  /* 0x00000004a7a77c10 */ /* 0x000fe4000b7fe4ff */
[----:B------:R-:W-:Y:S02]  /*3caa0*/  IADD3 R168, P6, R168, UR7, RZ ;  /* 0x00000007a8a87c10 */ /* 0x000fe4000ffde0ff */
[----:B------:R-:W-:-:S02]  /*3cab0*/  IADD3.X R6, R6, UR4, RZ, P1, !PT ;  /* 0x0000000406067c10 */ /* 0x000fc40008ffe4ff */
[----:B------:R-:W-:Y:S02]  /*3cac0*/  IADD3 R7, P1, R7, UR7, RZ ;  /* 0x0000000707077c10 */ /* 0x000fe4000ff3e0ff */
        /* <DEDUP_REMOVED lines=25> */
[----:B------:R-:W-:Y:S02]  /*3cc60*/  IADD3.X R213, R213, UR4, RZ, P5, !PT ;  /* 0x00000004d5d57c10 */ /* 0x000fe4000affe4ff */
[----:B------:R-:W-:Y:S02]  /*3cc70*/  IADD3.X R211, R211, UR4, RZ, P1, !PT ;  /* 0x00000004d3d37c10 */ /* 0x000fe40008ffe4ff */
[----:B------:R-:W-:Y:S02]  /*3cc80*/  IADD3.X R212, R212, UR4, RZ, P6, !PT ;  /* 0x00000004d4d47c10 */ /* 0x000fe4000b7fe4ff */
[----:B----4-:R-:W-:-:S02]  /*3cc90*/  IADD3 R165, P3, R165, UR7, RZ ;  /* 0x00000007a5a57c10 */ /* 0x010fc4000ff7e0ff */
[----:B--2---:R-:W-:-:S03]  /*3cca0*/  IADD3 R3, P4, R3, UR7, RZ ;  /* 0x0000000703037c10 */ /* 0x004fc6000ff9e0ff */
[----:B------:R-:W-:Y:S04]  /*3ccb0*/  STL [R1+0x97c], R165 ;  /* 0x00097ca501007387 */ /* 0x000fe80000100800 */
[----:B------:R0:W-:Y:S01]  /*3ccc0*/  STL [R1+0x9a0], R4 ;  /* 0x0009a00401007387 */ /* 0x0001e20000100800 */
[----:B------:R-:W-:Y:S02]  /*3ccd0*/  IADD3.X R229, R229, UR4, RZ, P3, !PT ;  /* 0x00000004e5e57c10 */ /* 0x000fe40009ffe4ff */
[----:B------:R-:W-:Y:S01]  /*3cce0*/  IADD3 R226, P3, R226, UR7, RZ ;  /* 0x00000007e2e27c10 */ /* 0x000fe2000ff7e0ff */
[----:B0-----:R1:W5:Y:S04]  /*3ccf0*/  LDL.LU R4, [R1+0x190c] ;  /* 0x00190c0001047983 */ /* 0x0013680000300800 */
[----:B------:R0:W-:Y:S01]  /*3cd00*/  STL [R1+0x974], R3 ;  /* 0x0009740301007387 */ /* 0x0001e20000100800 */
[----:B------:R-:W-:-:S02]  /*3cd10*/  IADD3.X R230, R230, UR4, RZ, P4, !PT ;  /* 0x00000004e6e67c10 */ /* 0x000fc4000a7fe4ff */
[----:B------:R-:W-:Y:S01]  /*3cd20*/  IADD3 R231, P4, R231, UR7, RZ ;  /* 0x00000007e7e77c10 */ /* 0x000fe2000ff9e0ff */
[----:B0-----:R1:W5:Y:S04]  /*3cd30*/  LDL.LU R3, [R1+0x1908] ;  /* 0x0019080001037983 */ /* 0x0013680000300800 */
[----:B------:R0:W-:Y:S04]  /*3cd40*/  STL [R1+0x998], R0 ;  /* 0x0009980001007387 */ /* 0x0001e80000100800 */
[----:B0-----:R1:W5:Y:S04]  /*3cd50*/  LDL.LU R0, [R1+0x1904] ;  /* 0x0019040001007983 */ /* 0x0013680000300800 */
[----:B------:R1:W-:Y:S04]  /*3cd60*/  STL [R1+0x96c], R166 ;  /* 0x00096ca601007387 */ /* 0x0003e80000100800 */
        /* <DEDUP_REMOVED lines=13> */
[----:B------:R1:W-:Y:S01]  /*3ce40*/  STL [R1+0x934], R235 ;  /* 0x000934eb01007387 */ /* 0x0003e20000100800 */
[----:B------:R-:W-:-:S03]  /*3ce50*/  IADD3.X R223, R223, UR4, RZ, P3, !PT ;  /* 0x00000004dfdf7c10 */ /* 0x000fc60009ffe4ff */
[----:B------:R1:W-:Y:S01]  /*3ce60*/  STL [R1+0x958], R225 ;  /* 0x000958e101007387 */ /* 0x0003e20000100800 */
[----:B------:R-:W-:-:S03]  /*3ce70*/  IADD3 R222, P3, R222, UR7, RZ ;  /* 0x00000007dede7c10 */ /* 0x000fc6000ff7e0ff */
[----:B------:R1:W-:Y:S01]  /*3ce80*/  STL [R1+0x92c], R236 ;  /* 0x00092cec01007387 */ /* 0x0003e20000100800 */
[----:B------:R-:W-:-:S03]  /*3ce90*/  IADD3.X R238, R238, UR4, RZ, P4, !PT ;  /* 0x00000004eeee7c10 */ /* 0x000fc6000a7fe4ff */
[----:B------:R1:W-:Y:S01]  /*3cea0*/  STL [R1+0x950], R224 ;  /* 0x000950e001007387 */ /* 0x0003e20000100800 */
[----:B------:R-:W-:-:S03]  /*3ceb0*/  IADD3 R221, P4, R221, UR7, RZ ;  /* 0x00000007dddd7c10 */ /* 0x000fc6000ff9e0ff */
        /* <DEDUP_REMOVED lines=26> */
[----:B------:R-:W-:-:S03]  /*3d060*/  IADD3.X R252, R252, UR4, RZ, P4, !PT ;  /* 0x00000004fcfc7c10 */ /* 0x000fc6000a7fe4ff */
        /* <DEDUP_REMOVED lines=8> */
[----:B------:R-:W-:-:S02]  /*3d0f0*/  WARPGROUP.DEPBAR.LE gsb0, 0x0 ;  /* 0x00008000000079c5 */ /* 0x000fc40000010000 */
[----:B------:R-:W-:Y:S05]  /*3d100*/  @P0 BRA `(.L_x_2) ;  /* 0xfffffdec00b40947 */ /* 0x000fea000383ffff */
.L_x_1:
[----:B------:R-:W2:Y:S01]  /*3d110*/  LDL.LU R23, [R1+0x4a8] ;  /* 0x0004a80001177983 */ /* 0x000ea20000300800 */
[----:B------:R-:W-:Y:S01]  /*3d120*/  F2FP.SATFINITE.E4M3.F32.PACK_AB_MERGE_C R30, R31, R30, RZ ;  /* 0x0000001e1f1e723e */ /* 0x000fe200048070ff */
[----:B------:R-:W-:Y:S01]  /*3d130*/  ULDC UR4, c[0x0][0x22c] ;  /* 0x00008b0000047ab9 */ /* 0x000fe20000000800 */
[----:B------:R-:W-:Y:S01]  /*3d140*/  F2FP.SATFINITE.E4M3.F32.PACK_AB_MERGE_C R28, R29, R28, RZ ;  /* 0x0000001c1d1c723e */ /* 0x000fe200048070ff */
[----:B------:R-:W3:Y:S01]  /*3d150*/  LDL.LU R22, [R1+0x4ac] ;  /* 0x0004ac0001167983 */ /* 0x000ee20000300800 */
[----:B------:R-:W-:Y:S01]  /*3d160*/  F2FP.SATFINITE.E4M3.F32.PACK_AB_MERGE_C R40, R41, R40, RZ ;  /* 0x000000282928723e */ /* 0x000fe200048070ff */
[----:B------:R-:W-:Y:S01]  /*3d170*/  ULDC UR5, c[0x0][0x22c] ;  /* 0x00008b0000057ab9 */ /* 0x000fe20000000800 */
[----:B------:R-:W-:Y:S01]  /*3d180*/  F2FP.SATFINITE.E4M3.F32.PACK_AB_MERGE_C R38, R39, R38, RZ ;  /* 0x000000262726723e */ /* 0x000fe200048070ff */
[----:B------:R-:W4:Y:S01]  /*3d190*/  LDL.LU R21, [R1+0x4b0] ;  /* 0x0004b00001157983 */ /* 0x000f220000300800 */
[----:B------:R-:W-:Y:S01]  /*3d1a0*/  F2FP.SATFINITE.E4M3.F32.PACK_AB_MERGE_C R32, R33, R32, RZ ;  /* 0x000000202120723e */ /* 0x000fe200048070ff */
[----:B------:R-:W-:Y:S01]  /*3d1b0*/  ULDC UR6, c[0x0][0x248] ;  /* 0x0000920000067ab9 */ /* 0x000fe20000000800 */
[----:B------:R-:W-:Y:S01]  /*3d1c0*/  F2FP.SATFINITE.E4M3.F32.PACK_AB_MERGE_C R36, R37, R36, RZ ;  /* 0x000000242524723e */ /* 0x000fe200048070ff */
[----:B------:R-:W4:Y:S01]  /*3d1d0*/  LDL.LU R20, [R1+0x4b4] ;  /* 0x0004b40001147983 */ /* 0x000f220000300800 */
[----:B------:R-:W-:Y:S01]  /*3d1e0*/  F2FP.SATFINITE.E4M3.F32.PACK_AB_MERGE_C R34, R35, R34, RZ ;  /* 0x000000222322723e */ /* 0x000fe200048070ff */
[----:B------:R-:W-:Y:S01]  /*3d1f0*/  ULDC UR7, c[0x0][0x248] ;  /* 0x0000920000077ab9 */ /* 0x000fe20000000800 */
[----:B------:R-:W-:Y:S01]  /*3d200*/  F2FP.SATFINITE.E4M3.F32.PACK_AB_MERGE_C R42, R43, R42, RZ ;  /* 0x0000002a2b2a723e */ /* 0x000fe200048070ff */
[----:B------:R-:W0:Y:S01]  /*3d210*/  LDL.LU R185, [R1+0x408] ;  /* 0x0004080001b97983 */ /* 0x000e220000300800 */
[----:B------:R-:W-:Y:S01]  /*3d220*/  F2FP.SATFINITE.E4M3.F32.PACK_AB_MERGE_C R44, R45, R44, RZ ;  /* 0x0000002c2d2c723e */ /* 0x000fe200048070ff */
[----:B------:R-:W-:Y:S01]  /*3d230*/  ULDC UR8, c[0x0][0x248] ;  /* 0x0000920000087ab9 */ /* 0x000fe20000000800 */
[----:B------:R-:W-:Y:S01]  /*3d240*/  F2FP.SATFINITE.E4M3.F32.PACK_AB_MERGE_C R46, R47, R46, RZ ;  /* 0x0000002e2f2e723e */ /* 0x000fe200048070ff */
[----:B------:R-:W0:Y:S01]  /*3d250*/  LDL.LU R184, [R1+0x40c] ;  /* 0x00040c0001b87983 */ /* 0x000e220000300800 */
[----:B------:R-:W-:Y:S01]  /*3d260*/  F2FP.SATFINITE.E4M3.F32.PACK_AB_MERGE_C R50, R51, R50, RZ ;  /* 0x000000323332723e */ /* 0x000fe200048070ff */
[----:B------:R-:W-:Y:S01]  /*3d270*/  ULDC UR9, c[0x0][0x248] ;  /* 0x0000920000097ab9 */ /* 0x000fe20000000800 */
[----:B------:R-:W-:Y:S01]  /*3d280*/  F2FP.SATFINITE.E4M3.F32.PACK_AB_MERGE_C R48, R49, R48, RZ ;  /* 0x000000303130723e */ /* 0x000fe200048070ff */
[----:B------:R-:W2:Y:S01]  /*3d290*/  LDL.LU R183, [R1+0x410] ;  /* 0x0004100001b77983 */ /* 0x000ea20000300800 */
[----:B------:R-:W-:Y:S01]  /*3d2a0*/  F2FP.SATFINITE.E4M3.F32.PACK_AB_MERGE_C R24, R25, R24, RZ ;  /* 0x000000181918723e */ /* 0x000fe200048070ff */
[----:B------:R-:W-:Y:S01]  /*3d2b0*/  ULDC UR10, c[0x0][0x248] ;  /* 0x00009200000a7ab9 */ /* 0x000fe20000000800 */
[----:B------:R-:W-:Y:S01]  /*3d2c0*/  F2FP.SATFINITE.E4M3.F32.PACK_AB_MERGE_C R26, R27, R26, RZ ;  /* 0x0000001a1b1a723e */ /* 0x000fe200048070ff */
[----:B------:R-:W2:Y:S01]  /*3d2d0*/  LDL.LU R182, [R1+0x414] ;  /* 0x0004140001b67983 */ /* 0x000ea20000300800 */
        /* <DEDUP_REMOVED lines=11> */
[----:B------:R-:W3:Y:S01]  /*3d390*/  LDL.LU R181, [R1+0x418] ;  /* 0x0004180001b57983 */ /* 0x000ee20000300800 */
[----:B------:R-:W-:Y:S01]  /*3d3a0*/  F2FP.SATFINITE.E4M3.F32.PACK_AB_MERGE_C R68, R69, R68, RZ ;  /* 0x000000444544723e */ /* 0x000fe200048070ff */
[----:B------:R-:W-:Y:S01]  /*3d3b0*/  ULDC UR14, c[0x0][0x248] ;  /* 0x00009200000e7ab9 */ /* 0x000fe20000000800 */
[----:B------:R-:W-:Y:S01]  /*3d3c0*/  F2FP.SATFINITE.E4M3.F32.PACK_AB_MERGE_C R52, R53, R52, RZ ;  /* 0x000000343534723e */ /* 0x000fe200048070ff */
[----:B------:R-:W3:Y:S01]  /*3d3d0*/  LDL.LU R180, [R1+0x41c] ;  /* 0x00041c0001b47983 */ /* 0x000ee20000300800 */
        /* <DEDUP_REMOVED lines=20> */
[----:B------:R-:W-:Y:S01]  /*3d520*/  ULDC UR45, c[0x0][0x248] ;  /* 0x00009200002d7ab9 */ /* 0x000fe20000000800 */
[----:B------:R-:W-:Y:S01]  /*3d530*/  ULDC UR46, c[0x0][0x248] ;  /* 0x00009200002e7ab9 */ /* 0x000fe20000000800 */
[----:B------:R-:W-:Y:S01]  /*3d540*/  ULDC UR44, c[0x0][0x248] ;  /* 0x00009200002c7ab9 */ /* 0x000fe20000000800 */
        /* <DEDUP_REMOVED lines=24> */
[----:B-1----:R-:W3:Y:S01]  /*3d6d0*/  LDL.LU R168, [R1+0x44c] ;  /* 0x00044c0001a87983 */ /* 0x002ee20000300800 */
        /* <DEDUP_REMOVED lines=21> */
[----:B------:R-:W-:-:S02]  /*3d830*/  ULDC UR59, c[0x0][0x248] ;  /* 0x00009200003b7ab9 */ /* 0x000fc40000000800 */
        /* <DEDUP_REMOVED lines=11> */
[----:B------:R-:W4:Y:S04]  /*3d8f0*/  LDL.LU R187, [R1+0x400] ;  /* 0x0004000001bb7983 */ /* 0x000f280000300800 */
[----:B------:R-:W4:Y:S04]  /*3d900*/  LDL.LU R186, [R1+0x404] ;  /* 0x0004040001ba7983 */ /* 0x000f280000300800 */
        /* <DEDUP_REMOVED lines=59> */
[----:B-----5:R-:W-:Y:S04]  /*3dcc0*/  STL [R1+0x19b0], R0 ;  /* 0x0019b00001007387 */ /* 0x020fe80000100800 */
[----:B------:R-:W-:Y:S04]  /*3dcd0*/  STL [R1+0x19ac], R148 ;  /* 0x0019ac9401007387 */ /* 0x000fe80000100800 */
[----:B------:R-:W-:Y:S04]  /*3dce0*/  STL [R1+0x19a8], R149 ;  /* 0x0019a89501007387 */ /* 0x000fe80000100800 */
[----:B------:R-:W-:Y:S04]  /*3dcf0*/  STL [R1+0x19a4], R151 ;  /* 0x0019a49701007387 */ /* 0x000fe80000100800 */
[----:B------:R-:W-:Y:S04]  /*3dd00*/  STL [R1+0x19a0], R150 ;  /* 0x0019a09601007387 */ /* 0x000fe80000100800 */
[----:B------:R2:W-:Y:S04]  /*3dd10*/  STL [R1+0x1944], R3 ;  /* 0x0019440301007387 */ /* 0x0005e80000100800 */
[----:B------:R-:W-:Y:S04]  /*3dd20*/  STL [R1+0x1940], R4 ;  /* 0x0019400401007387 */ /* 0x000fe80000100800 */
[----:B------:R-:W-:Y:S01]  /*3dd30*/  STL [R1+0x193c], R9 ;  /* 0x00193c0901007387 */ /* 0x000fe20000100800 */
[----:B--2---:R-:W-:-:S03]  /*3dd40*/  F2FP.SATFINITE.E4M3.F32.PACK_AB_MERGE_C R3, R178, R179, RZ ;  /* 0x000000b3b203723e */ /* 0x004fc600048070ff */
[----:B------:R-:W-:Y:S04]  /*3dd50*/  STL [R1+0x1938], R13 ;  /* 0x0019380d01007387 */ /* 0x000fe80000100800 */
[----:B------:R-:W-:Y:S04]  /*3dd60*/  STL [R1+0x1934], R14 ;  /* 0x0019340e01007387 */ /* 0x000fe80000100800 */
[----:B------:R-:W-:Y:S04]  /*3dd70*/  STL [R1+0x1930], R15 ;  /* 0x0019300f01007387 */ /* 0x000fe80000100800 */
[----:B------:R-:W-:Y:S04]  /*3dd80*/  STL [R1+0x192c], R17 ;  /* 0x00192c1101007387 */ /* 0x000fe80000100800 */
[----:B------:R-:W-:Y:S04]  /*3dd90*/  STL [R1+0x1928], R16 ;  /* 0x0019281001007387 */ /* 0x000fe80000100800 */
[----:B------:R-:W-:Y:S04]  /*3dda0*/  STL [R1+0x1924], R12 ;  /* 0x0019240c01007387 */ /* 0x000fe80000100800 */
[----:B------:R-:W-:Y:S04]  /*3ddb0*/  STL [R1+0x1920], R10 ;  /* 0x0019200a01007387 */ /* 0x000fe80000100800 */
[----:B------:R-:W-:Y:S01]  /*3ddc0*/  STL [R1+0x191c], R11 ;  /* 0x00191c0b01007387 */ /* 0x000fe20000100800 */
[----:B----4-:R-:W-:-:S03]  /*3ddd0*/  F2FP.SATFINITE.E4M3.F32.PACK_AB_MERGE_C R0, R186, R187, RZ ;  /* 0x000000bbba00723e */ /* 0x010fc600048070ff */
[----:B------:R0:W-:Y:S04]  /*3dde0*/  STL [R1+0x1918], R2 ;  /* 0x0019180201007387 */ /* 0x0001e80000100800 */
[----:B------:R-:W-:Y:S04]  /*3ddf0*/  STL [R1+0x1914], R5 ;  /* 0x0019140501007387 */ /* 0x000fe80000100800 */
[----:B------:R-:W-:Y:S01]  /*3de00*/  STL [R1+0x1910], R6 ;  /* 0x0019100601007387 */ /* 0x000fe20000100800 */
[----:B0-----:R-:W-:-:S03]  /*3de10*/  F2FP.SATFINITE.E4M3.F32.PACK_AB_MERGE_C R2, R184, R185, RZ ;  /* 0x000000b9b802723e */ /* 0x001fc600048070ff */
[----:B------:R-:W-:Y:S04]  /*3de20*/  STL [R1+0x190c], R7 ;  /* 0x00190c0701007387 */ /* 0x000fe80000100800 */
[----:B------:R-:W-:Y:S04]  /*3de30*/  STL [R1+0x1908], R8 ;  /* 0x0019080801007387 */ /* 0x000fe80000100800 */
[----:B------:R-:W-:Y:S04]  /*3de40*/  STL [R1+0x1904], R190 ;  /* 0x001904be01007387 */ /* 0x000fe80000100800 */
[----:B------:R0:W-:Y:S04]  /*3de50*/  STL [R1+0x624], R0 ;  /* 0x0006240001007387 */ /* 0x0001e80000100800 */
[----:B------:R1:W-:Y:S01]  /*3de60*/  STL [R1+0x620], R2 ;  /* 0x0006200201007387 */ /* 0x0003e20000100800 */
[----:B0-----:R-:W-:-:S02]  /*3de70*/  F2FP.SATFINITE.E4M3.F32.PACK_AB_MERGE_C R0, R182, R183, RZ ;  /* 0x000000b7b600723e */ /* 0x001fc400048070ff */
[----:B-1----:R-:W-:-:S03]  /*3de80*/  F2FP.SATFINITE.E4M3.F32.PACK_AB_MERGE_C R2, R176, R177, RZ ;  /* 0x000000b1b002723e */ /* 0x002fc600048070ff */
[----:B------:R3:W-:Y:S02]  /*3de90*/  STL [R1+0x61c], R0 ;  /* 0x00061c0001007387 */ /* 0x0007e40000100800 */
[----:B---3--:R-:W-:-:S05]  /*3dea0*/  F2FP.SATFINITE.E4M3.F32.PACK_AB_MERGE_C R0, R180, R181, RZ ;  /* 0x000000b5b400723e */ /* 0x008fca00048070ff */
[----:B------:R0:W-:Y:S04]  /*3deb0*/  STL [R1+0x618], R0 ;  /* 0x0006180001007387 */ /* 0x0001e80000100800 */
[----:B------:R1:W-:Y:S04]  /*3dec0*/  STL [R1+0x614], R3 ;  /* 0x0006140301007387 */ /* 0x0003e80000100800 */
[----:B------:R2:W-:Y:S01]  /*3ded0*/  STL [R1+0x610], R2 ;  /* 0x0006100201007387 */ /* 0x0005e20000100800 */
[----:B0-----:R-:W-:Y:S02]  /*3dee0*/  F2FP.SATFINITE.E4M3.F32.PACK_AB_MERGE_C R0, R174, R175, RZ ;  /* 0x000000afae00723e */ /* 0x001fe400048070ff */
[----:B-1----:R-:W-:-:S03]  /*3def0*/  F2FP.SATFINITE.E4M3.F32.PACK_AB_MERGE_C R3, R172, R173, RZ ;  /* 0x000000adac03723e */ /* 0x002fc600048070ff */
[----:B------:R0:W-:Y:S01]  /*3df00*/  STL [R1+0x60c], R0 ;  /* 0x00060c0001007387 */ /* 0x0001e20000100800 */
[----:B--2---:R-:W-:-:S03]  /*3df10*/  F2FP.SATFINITE.E4M3.F32.PACK_AB_MERGE_C R2, R170, R171, RZ ;  /* 0x000000abaa02723e */ /* 0x004fc600048070ff */
        /* <DEDUP_REMOVED lines=12> */
[----:B------:R-:W-:Y:S04]  /*3dfe0*/  STL [R1+0x634], R3 ;  /* 0x0006340301007387 */ /* 0x000fe80000100800 */
[----:B------:R-:W2:Y:S01]  /*3dff0*/  LDL.LU R192, [R1+0x480] ;  /* 0x0004800001c07983 */ /* 0x000ea20000300800 */
[----:B0-----:R-:W-:-:S03]  /*3e000*/  F2FP.SATFINITE.E4M3.F32.PACK_AB_MERGE_C R0, R156, R157, RZ ;  /* 0x0000009d9c00723e */ /* 0x001fc600048070ff */
[----:B------:R-:W-:Y:S04]  /*3e010*/  STL [R1+0x640], R2 ;  /* 0x0006400201007387 */ /* 0x000fe80000100800 */
[----:B------:R-:W2:Y:S04]  /*3e020*/  LDL.LU R191, [R1+0x484] ;  /* 0x0004840001bf7983 */ /* 0x000ea80000300800 */
[----:B------:R0:W-:Y:S04]  /*3e030*/  STL [R1+0x63c], R0 ;  /* 0x00063c0001007387 */ /* 0x0001e80000100800 */
[----:B------:R-:W3:Y:S04]  /*3e040*/  LDL.LU R187, [R1+0x490] ;  /* 0x0004900001bb7983 */ /* 0x000ee80000300800 */
[----:B------:R-:W3:Y:S04]  /*3e050*/  LDL.LU R186, [R1+0x494] ;  /* 0x0004940001ba7983 */ /* 0x000ee80000300800 */
[----:B------:R-:W4:Y:S04]  /*3e060*/  LDL.LU R183, [R1+0x4a0] ;  /* 0x0004a00001b77983 */ /* 0x000f280000300800 */
        /* <DEDUP_REMOVED lines=18> */
[----:B------:R-:W4:Y:S01]  /*3e190*/  LDL.LU R158, [R1+0x504] ;  /* 0x00050400019e7983 */ /* 0x000f220000300800 */
[----:B------:R-:W-:-:S03]  /*3e1a0*/  IMAD.MOV.U32 R189, RZ, RZ, R155 ;  /* 0x000000ffffbd7224 */ /* 0x000fc600078e009b */
        /* <DEDUP_REMOVED lines=14> */
[----:B------:R-:W4:Y:S04]  /*3e290*/  LDL.LU R22, [R1+0x524] ;  /* 0x0005240001167983 */ /* 0x000f280000300800 */
[----:B------:R-:W4:Y:S04]  /*3e2a0*/  LDL.LU R21, [R1+0x528] ;  /* 0x0005280001157983 */ /* 0x000f280000300800 */
[----:B------:R-:W4:Y:S01]  /*3e2b0*/  LDL.LU R20, [R1+0x52c] ;  /* 0x00052c0001147983 */ /* 0x000f220000300800 */
[----:B------:R-:W-:Y:S02]  /*3e2c0*/  IMAD.MOV.U32 R175, RZ, RZ, R19 ;  /* 0x000000ffffaf7224 */ /* 0x000fe400078e0013 */
[----:B------:R-:W-:Y:S01]  /*3e2d0*/  IMAD.MOV.U32 R174, RZ, RZ, R18 ;  /* 0x000000ffffae7224 */ /* 0x000fe200078e0012 */
[----:B------:R-:W4:Y:S04]  /*3e2e0*/  LDL.LU R19, [R1+0x530] ;  /* 0x0005300001137983 */ /* 0x000f280000300800 */
[----:B------:R-:W4:Y:S01]  /*3e2f0*/  LDL.LU R18, [R1+0x534] ;  /* 0x0005340001127983 */ /* 0x000f220000300800 */
[----:B------:R-:W-:-:S02]  /*3e300*/  F2FP.SATFINITE.E4M3.F32.PACK_AB_MERGE_C R17, R188, R189, RZ ;  /* 0x000000bdbc11723e */ /* 0x000fc400048070ff */
[----:B------:R-:W-:Y:S02]  /*3e310*/  F2FP.SATFINITE.E4M3.F32.PACK_AB_MERGE_C R14, R184, R185, RZ ;  /* 0x000000b9b80e723e */ /* 0x000fe400048070ff */
[----:B------:R-:W-:Y:S02]  /*3e320*/  F2FP.SATFINITE.E4M3.F32.PACK_AB_MERGE_C R4, R180, R181, RZ ;  /* 0x000000b5b404723e */ /* 0x000fe400048070ff */
[----:B0-----:R-:W-:Y:S02]  /*3e330*/  F2FP.SATFINITE.E4M3.F32.PACK_AB_MERGE_C R0, R178, R179, RZ ;  /* 0x000000b3b200723e */ /* 0x001fe400048070ff */
[----:B--2---:R-:W-:-:S05]  /*3e340*/  F2FP.SATFINITE.E4M3.F32.PACK_AB_MERGE_C R15, R191, R192, RZ ;  /* 0x000000c0bf0f723e */ /* 0x004fca00048070ff */
[----:B------:R-:W-:Y:S04]  /*3e350*/  STL [R1+0x1948], R15 ;  /* 0x0019480f01007387 */ /* 0x000fe80000100800 */
[----:B------:R4:W-:Y:S01]  /*3e360*/  STL [R1+0x194c], R17 ;  /* 0x00194c1101007387 */ /* 0x0009e20000100800 */
[----:B---3--:R-:W-:-:S05]  /*3e370*/  F2FP.SATFINITE.E4M3.F32.PACK_AB_MERGE_C R13, R186, R187, RZ ;  /* 0x000000bbba0d723e */ /* 0x008fca00048070ff */
[----:B------:R-:W-:Y:S01]  /*3e380*/  STL [R1+0x1950], R13 ;  /* 0x0019500d01007387 */ /* 0x000fe20000100800 */
[----:B----4-:R-:W-:-:S03]  /*3e390*/  F2FP.SATFINITE.E4M3.F32.PACK_AB_MERGE_C R17, R182, R183, RZ ;  /* 0x000000b7b611723e */ /* 0x010fc600048070ff */
[----:B------:R-:W-:Y:S04]  /*3e3a0*/  STL [R1+0x1954], R14 ;  /* 0x0019540e01007387 */ /* 0x000fe80000100800 */
[----:B------:R0:W-:Y:S04]  /*3e3b0*/  STL [R1+0x1958], R17 ;  /* 0x0019581101007387 */ /* 0x0001e80000100800 */
[----:B------:R1:W-:Y:S01]  /*3e3c0*/  STL [R1+0x195c], R4 ;  /* 0x00195c0401007387 */ /* 0x0003e20000100800 */
[----:B0-----:R-:W-:Y:S02]  /*3e3d0*/  F2FP.SATFINITE.E4M3.F32.PACK_AB_MERGE_C R17, R176, R177, RZ ;  /* 0x000000b1b011723e */ /* 0x001fe400048070ff */
[----:B-1----:R-:W-:-:S03]  /*3e3e0*/  F2FP.SATFINITE.E4M3.F32.PACK_AB_MERGE_C R4, R172, R173, RZ ;  /* 0x000000adac04723e */ /* 0x002fc600048070ff */
[----:B------:R-:W-:Y:S04]  /*3e3f0*/  STL [R1+0x1960], R17 ;  /* 0x0019601101007387 */ /* 0x000fe80000100800 */
[----:B------:R0:W-:Y:S04]  /*3e400*/  STL [R1+0x4a0], R0 ;  /* 0x0004a00001007387 */ /* 0x0001e80000100800 */
[----:B------:R-:W-:Y:S01]  /*3e410*/  STL [R1+0x1964], R4 ;  /* 0x0019640401007387 */ /* 0x000fe20000100800 */
[----:B0-----:R-:W-:Y:S02]  /*3e420*/  F2FP.SATFINITE.E4M3.F32.PACK_AB_MERGE_C R0, R174, R175, RZ ;  /* 0x000000afae00723e */ /* 0x001fe400048070ff */
[----:B------:R-:W-:-:S03]  /*3e430*/  F2FP.SATFINITE.E4M3.F32.PACK_AB_MERGE_C R17, R168, R169, RZ ;  /* 0x000000a9a811723e */ /* 0x000fc600048070ff */
        /* <DEDUP_REMOVED lines=22> */
[----:B0-----:R-:W-:-:S05]  /*3e5a0*/  F2FP.SATFINITE.E4M3.F32.PACK_AB_MERGE_C R0, R22, R23, RZ ;  /* 0x000000171600723e */ /* 0x001fca00048070ff */
[----:B------:R0:W-:Y:S04]  /*3e5b0*/  STL [R1+0x46c], R0 ;  /* 0x00046c0001007387 */ /* 0x0001e80000100800 */
[----:B------:R-:W2:Y:S04]  /*3e5c0*/  LDL.LU R196, [R1+0x538] ;  /* 0x0005380001c47983 */ /* 0x000ea80000300800 */
[----:B------:R-:W2:Y:S01]  /*3e5d0*/  LDL.LU R195, [R1+0x53c] ;  /* 0x00053c0001c37983 */ /* 0x000ea20000300800 */
[----:B0-----:R-:W-:-:S05]  /*3e5e0*/  F2FP.SATFINITE.E4M3.F32.PACK_AB_MERGE_C R0, R18, R19, RZ ;  /* 0x000000131200723e */ /* 0x001fca00048070ff */
[----:B------:R0:W-:Y:S04]  /*3e5f0*/  STL [R1+0x464], R0 ;  /* 0x0004640001007387 */ /* 0x0001e80000100800 */
[----:B------:R-:W0:Y:S04]  /*3e600*/  LDL.LU R194, [R1+0x540] ;  /* 0x0005400001c27983 */ /* 0x000e280000300800 */
[----:B------:R-:W0:Y:S04]  /*3e610*/  LDL.LU R193, [R1+0x544] ;  /* 0x0005440001c17983 */ /* 0x000e280000300800 */
        /* <DEDUP_REMOVED lines=46> */
[----:B--2---:R-:W-:-:S05]  /*3e900*/  F2FP.SATFINITE.E4M3.F32.PACK_AB_MERGE_C R4, R195, R196, RZ ;  /* 0x000000c4c304723e */ /* 0x004fca00048070ff */
[----:B------:R3:W-:Y:S01]  /*3e910*/  STL [R1+0x1980], R4 ;  /* 0x0019800401007387 */ /* 0x0007e20000100800 */
[----:B0-----:R-:W-:Y:S02]  /*3e920*/  F2FP.SATFINITE.E4M3.F32.PACK_AB_MERGE_C R0, R193, R194, RZ ;  /* 0x000000c2c100723e */ /* 0x001fe400048070ff */
[----:B---3--:R-:W-:-:S05]  /*3e930*/  F2FP.SATFINITE.E4M3.F32.PACK_AB_MERGE_C R4, R191, R192, RZ ;  /* 0x000000c0bf04723e */ /* 0x008fca00048070ff */
[----:B------:R4:W-:Y:S04]  /*3e940*/  STL [R1+0x1984], R4 ;  /* 0x0019840401007387 */ /* 0x0009e80000100800 */
[----:B------:R0:W-:Y:S01]  /*3e950*/  STL [R1+0x45c], R0 ;  /* 0x00045c0001007387 */ /* 0x0001e20000100800 */
[----:B----4-:R-:W-:Y:S02]  /*3e960*/  F2FP.SATFINITE.E4M3.F32.PACK_AB_MERGE_C R4, R186, R187, RZ ;  /* 0x000000bbba04723e */ /* 0x010fe400048070ff */
[----:B0-----:R-:W-:-:S03]  /*3e970*/  F2FP.SATFINITE.E4M3.F32.PACK_AB_MERGE_C R0, R188, R189, RZ ;  /* 0x000000bdbc00723e */ /* 0x001fc600048070ff */
[----:B------:R0:W-:Y:S04]  /*3e980*/  STL [R1+0x1988], R4 ;  /* 0x0019880401007387 */ /* 0x0001e80000100800 */
[----:B------:R1:W-:Y:S01]  /*3e990*/  STL [R1+0x454], R0 ;  /* 0x0004540001007387 */ /* 0x0003e20000100800 */
[----:B0-----:R-:W-:Y:S02]  /*3e9a0*/  F2FP.SATFINITE.E4M3.F32.PACK_AB_MERGE_C R4, R182, R183, RZ ;  /* 0x000000b7b604723e */ /* 0x001fe400048070ff */
[----:B-1----:R-:W-:-:S03]  /*3e9b0*/  F2FP.SATFINITE.E4M3.F32.PACK_AB_MERGE_C R0, R184, R185, RZ ;  /* 0x000000b9b800723e */ /* 0x002fc600048070ff */
[----:B------:R-:W-:Y:S01]  /*3e9c0*/  STL [R1+0x198c], R4 ;  /* 0x00198c0401007387 */ /* 0x000fe20000100800 */
[----:B------:R-:W-:-:S03]  /*3e9d0*/  F2FP.SATFINITE.E4M3.F32.PACK_AB_MERGE_C R3, R180, R181, RZ ;  /* 0x000000b5b403723e */ /* 0x000fc600048070ff */
[----:B------:R0:W-:Y:S01]  /*3e9e0*/  STL [R1+0x44c], R0 ;  /* 0x00044c0001007387 */ /* 0x0001e20000100800 */
[----:B------:R-:W-:-:S03]  /*3e9f0*/  F2FP.SATFINITE.E4M3.F32.PACK_AB_MERGE_C R2, R178, R179, RZ ;  /* 0x000000b3b202723e */ /* 0x000fc600048070ff */
[----:B------:R-:W-:Y:S04]  /*3ea00*/  STL [R1+0x444], R3 ;  /* 0x0004440301007387 */ /* 0x000fe80000100800 */
[----:B------:R-:W-:Y:S01]  /*3ea10*/  STL [R1+0x440], R2 ;  /* 0x0004400201007387 */ /* 0x000fe20000100800 */
[----:B0-----:R-:W-:Y:S02]  /*3ea20*/  F2FP.SATFINITE.E4M3.F32.PACK_AB_MERGE_C R0, R176, R177, RZ ;  /* 0x000000b1b000723e */ /* 0x001fe400048070ff */
[----:B------:R-:W-:-:S05]  /*3ea30*/  F2FP.SATFINITE.E4M3.F32.PACK_AB_MERGE_C R4, R174, R175, RZ ;  /* 0x000000afae04723e */ /* 0x000fca00048070ff */
[----:B------:R0:W-:Y:S04]  /*3ea40*/  STL [R1+0x1990], R4 ;  /* 0x0019900401007387 */ /* 0x0001e80000100800 */
[----:B------:R1:W-:Y:S01]  /*3ea50*/  STL [R1+0x43c], R0 ;  /* 0x00043c0001007387 */ /* 0x0003e20000100800 */
[----:B0-----:R-:W-:Y:S02]  /*3ea60*/  F2FP.SATFINITE.E4M3.F32.PACK_AB_MERGE_C R4, R170, R171, RZ ;  /* 0x000000abaa04723e */ /* 0x001fe400048070ff */
[----:B-1----:R-:W-:-:S03]  /*3ea70*/  F2FP.SATFINITE.E4M3.F32.PACK_AB_MERGE_C R0, R172, R173, RZ ;  /* 0x000000adac00723e */ /* 0x002fc600048070ff */
        /* <DEDUP_REMOVED lines=8> */
[----:B------:R-:W-:Y:S01]  /*3eb00*/  STL [R1+0x199c], R4 ;  /* 0x00199c0401007387 */ /* 0x000fe20000100800 */
[----:B------:R-:W-:-:S03]  /*3eb10*/  F2FP.SATFINITE.E4M3.F32.PACK_AB_MERGE_C R3, R160, R161, RZ ;  /* 0x000000a1a003723e */ /* 0x000fc600048070ff */
[----:B------:R0:W-:Y:S04]  /*3eb20*/  STL [R1+0x424], R0 ;  /* 0x0004240001007387 */ /* 0x0001e80000100800 */
[----:B------:R1:W-:Y:S01]  /*3eb30*/  STL [R1+0x41c], R3 ;  /* 0x00041c0301007387 */ /* 0x0003e20000100800 */
[----:B0-----:R-:W-:Y:S02]  /*3eb40*/  F2FP.SATFINITE.E4M3.F32.PACK_AB_MERGE_C R0, R158, R159, RZ ;  /* 0x0000009f9e00723e */ /* 0x001fe400048070ff */
[----:B------:R-:W-:-:S03]  /*3eb50*/  F2FP.SATFINITE.E4M3.F32.PACK_AB_MERGE_C R2, R156, R157, RZ ;  /* 0x0000009d9c02723e */ /* 0x000fc600048070ff */
[----:B------:R0:W-:Y:S04]  /*3eb60*/  STL [R1+0x418], R0 ;  /* 0x0004180001007387 */ /* 0x0001e80000100800 */
[----:B------:R2:W-:Y:S01]  /*3eb70*/  STL [R1+0x414], R2 ;  /* 0x0004140201007387 */ /* 0x0005e20000100800 */
[----:B-1----:R-:W-:Y:S02]  /*3eb80*/  F2FP.SATFINITE.E4M3.F32.PACK_AB_MERGE_C R3, R154, R155, RZ ;  /* 0x0000009b9a03723e */ /* 0x002fe400048070ff */
[----:B0-----:R-:W-:-:S03]  /*3eb90*/  F2FP.SATFINITE.E4M3.F32.PACK_AB_MERGE_C R0, R152, R153, RZ ;  /* 0x000000999800723e */ /* 0x001fc600048070ff */
[----:B------:R-:W-:Y:S04]  /*3eba0*/  STL [R1+0x410], R3 ;  /* 0x0004100301007387 */ /* 0x000fe80000100800 */
[----:B------:R0:W-:Y:S01]  /*3ebb0*/  STL [R1+0x40c], R0 ;  /* 0x00040c0001007387 */ /* 0x0001e20000100800 */
[----:B--2---:R-:W-:-:S05]  /*3ebc0*/  F2FP.SATFINITE.E4M3.F32.PACK_AB_MERGE_C R2, R22, R23, RZ ;  /* 0x000000171602723e */ /* 0x004fca00048070ff */
[----:B------:R-:W-:Y:S04]  /*3ebd0*/  STL [R1+0x408], R2 ;  /* 0x0004080201007387 */ /* 0x000fe80000100800 */
[----:B------:R-:W2:Y:S04]  /*3ebe0*/  LDL.LU R110, [R1+0x200] ;  /* 0x00020000016e7983 */ /* 0x000ea80000300800 */
[----:B------:R-:W2:Y:S01]  /*3ebf0*/  LDL.LU R109, [R1+0x204] ;  /* 0x00020400016d7983 */ /* 0x000ea20000300800 */
[----:B0-----:R-:W-:-:S05]  /*3ec00*/  F2FP.SATFINITE.E4M3.F32.PACK_AB_MERGE_C R0, R18, R19, RZ ;  /* 0x000000131200723e */ /* 0x001fca00048070ff */
[----:B------:R0:W-:Y:S04]  /*3ec10*/  STL [R1+0x400], R0 ;  /* 0x0004000001007387 */ /* 0x0001e80000100800 */
[----:B------:R-:W3:Y:S04]  /*3ec20*/  LDL.LU R108, [R1+0x208] ;  /* 0x00020800016c7983 */ /* 0x000ee80000300800 */
[----:B------:R-:W3:Y:S04]  /*3ec30*/  LDL.LU R251, [R1+0x20c] ;  /* 0x00020c0001fb7983 */ /* 0x000ee80000300800 */
[----:B------:R-:W4:Y:S04]  /*3ec40*/  LDL.LU R106, [R1+0x210] ;  /* 0x00021000016a7983 */ /* 0x000f280000300800 */
[----:B------:R-:W4:Y:S04]  /*3ec50*/  LDL.LU R249, [R1+0x214] ;  /* 0x0002140001f97983 */ /* 0x000f280000300800 */
[----:B------:R-:W2:Y:S04]  /*3ec60*/  LDL.LU R107, [R1+0x218] ;  /* 0x00021800016b7983 */ /* 0x000ea80000300800 */
[----:B------:R-:W2:Y:S04]  /*3ec70*/  LDL.LU R247, [R1+0x21c] ;  /* 0x00021c0001f77983 */ /* 0x000ea80000300800 */
        /* <DEDUP_REMOVED lines=82> */
[----:B------:R-:W0:Y:S04]  /*3f1a0*/  LDL.LU R183, [R1+0x368] ;  /* 0x0003680001b77983 */ /* 0x000e280000300800 */
[----:B------:R-:W0:Y:S04]  /*3f1b0*/  LDL.LU R182, [R1+0x36c] ;  /* 0x00036c0001b67983 */ /* 0x000e280000300800 */
        /* <DEDUP_REMOVED lines=28> */
[----:B------:R-:W-:-:S03]  /*3f380*/  F2FP.SATFINITE.E4M3.F32.PACK_AB_MERGE_C R4, R20, R21, RZ ;  /* 0x000000151404723e */ /* 0x000fc600048070ff */
        /* <DEDUP_REMOVED lines=8> */
[----:B---3--:R-:W-:-:S02]  /*3f410*/  F2FP.SATFINITE.E4M3.F32.PACK_AB_MERGE_C R16, R252, R89, RZ ;  /* 0x00000059fc10723e */ /* 0x008fc400048070ff */
[----:B--2---:R-:W-:Y:S02]  /*3f420*/  F2FP.SATFINITE.E4M3.F32.PACK_AB_MERGE_C R3, R90, R91, RZ ;  /* 0x0000005b5a03723e */ /* 0x004fe400048070ff */
[----:B----4-:R-:W-:Y:S02]  /*3f430*/  F2FP.SATFINITE.E4M3.F32.PACK_AB_MERGE_C R5, R223, R224, RZ ;  /* 0x000000e0df05723e */ /* 0x010fe400048070ff */
[----:B------:R-:W-:Y:S02]  /*3f440*/  F2FP.SATFINITE.E4M3.F32.PACK_AB_MERGE_C R15, R92, R93, RZ ;  /* 0x0000005d5c0f723e */ /* 0x000fe400048070ff */
[----:B------:R-:W-:Y:S02]  /*3f450*/  F2FP.SATFINITE.E4M3.F32.PACK_AB_MERGE_C R223, R221, R222, RZ ;  /* 0x000000dedddf723e */ /* 0x000fe400048070ff */
[----:B------:R-:W-:Y:S02]  /*3f460*/  F2FP.SATFINITE.E4M3.F32.PACK_AB_MERGE_C R221, R219, R220, RZ ;  /* 0x000000dcdbdd723e */ /* 0x000fe400048070ff */
[----:B------:R-:W-:-:S02]  /*3f470*/  F2FP.SATFINITE.E4M3.F32.PACK_AB_MERGE_C R13, R94, R95, RZ ;  /* 0x0000005f5e0d723e */ /* 0x000fc400048070ff */
[----:B------:R-:W-:Y:S02]  /*3f480*/  F2FP.SATFINITE.E4M3.F32.PACK_AB_MERGE_C R219, R217, R218, RZ ;  /* 0x000000dad9db723e */ /* 0x000fe400048070ff */
[----:B------:R-:W-:Y:S02]  /*3f490*/  F2FP.SATFINITE.E4M3.F32.PACK_AB_MERGE_C R6, R215, R216, RZ ;  /* 0x000000d8d706723e */ /* 0x000fe400048070ff */
        /* <DEDUP_REMOVED lines=12> */
[----:B0-----:R-:W-:-:S05]  /*3f560*/  F2FP.SATFINITE.E4M3.F32.PACK_AB_MERGE_C R0, R182, R183, RZ ;  /* 0x000000b7b600723e */ /* 0x001fca00048070ff */
[----:B------:R0:W-:Y:S01]  /*3f570*/  STL [R1+0xe88], R0 ;  /* 0x000e880001007387 */ /* 0x0001e20000100800 */
[----:B------:R-:W-:Y:S02]  /*3f580*/  F2FP.SATFINITE.E4M3.F32.PACK_AB_MERGE_C R193, R180, R181, RZ ;  /* 0x000000b5b4c1723e */ /* 0x000fe400048070ff */
[----:B0-----:R-:W-:-:S05]  /*3f590*/  F2FP.SATFINITE.E4M3.F32.PACK_AB_MERGE_C R0, R174, R175, RZ ;  /* 0x000000afae00723e */ /* 0x001fca00048070ff */
[----:B------:R0:W-:Y:S01]  /*3f5a0*/  STL [R1+0xe7c], R0 ;  /* 0x000e7c0001007387 */ /* 0x0001e20000100800 */
[----:B------:R-:W-:Y:S02]  /*3f5b0*/  F2FP.SATFINITE.E4M3.F32.PACK_AB_MERGE_C R191, R178, R179, RZ ;  /* 0x000000b3b2bf723e */ /* 0x000fe400048070ff */
[----:B------:R-:W-:Y:S02]  /*3f5c0*/  F2FP.SATFINITE.E4M3.F32.PACK_AB_MERGE_C R199, R188, R189, RZ ;  /* 0x000000bdbcc7723e */ /* 0x000fe400048070ff */
        /* <DEDUP_REMOVED lines=11> */
[----:B------:R-:W-:Y:S02]  /*3f680*/  F2FP.SATFINITE.E4M3.F32.PACK_AB_MERGE_C R186, R172, R173, RZ ;  /* 0x000000adacba723e */ /* 0x000fe400048070ff */
[----:B------:R-:W-:-:S05]  /*3f690*/  F2FP.SATFINITE.E4M3.F32.PACK_AB_MERGE_C R22, R22, R23, RZ ;  /* 0x000000171616723e */ /* 0x000fca00048070ff */
[----:B------:R1:W-:Y:S04]  /*3f6a0*/  STL [R1+0xe84], R22 ;  /* 0x000e841601007387 */ /* 0x0003e80000100800 */
[----:B------:R-:W2:Y:S04]  /*3f6b0*/  LDL.LU R89, [R1] ;  /* 0x0000000001597983 */ /* 0x000ea80000300800 */
[----:B------:R-:W2:Y:S01]  /*3f6c0*/  LDL.LU R166, [R1+0x4] ;  /* 0x0000040001a67983 */ /* 0x000ea20000300800 */
[----:B0-----:R-:W-:-:S05]  /*3f6d0*/  F2FP.SATFINITE.E4M3.F32.PACK_AB_MERGE_C R0, R18, R19, RZ ;  /* 0x000000131200723e */ /* 0x001fca00048070ff */
[----:B------:R0:W-:Y:S04]  /*3f6e0*/  STL [R1+0xe80], R0 ;  /* 0x000e800001007387 */ /* 0x0001e80000100800 */
[----:B------:R-:W3:Y:S04]  /*3f6f0*/  LDL.LU R90, [R1+0x8] ;  /* 0x00000800015a7983 */ /* 0x000ee80000300800 */
[----:B------:R-:W3:Y:S04]  /*3f700*/  LDL.LU R164, [R1+0xc] ;  /* 0x00000c0001a47983 */ /* 0x000ee80000300800 */
[----:B------:R-:W4:Y:S04]  /*3f710*/  LDL.LU R91, [R1+0x10] ;  /* 0x00001000015b7983 */ /* 0x000f280000300800 */
[----:B------:R-:W4:Y:S04]  /*3f720*/  LDL.LU R162, [R1+0x14] ;  /* 0x0000140001a27983 */ /* 0x000f280000300800 */
[----:B------:R-:W4:Y:S04]  /*3f730*/  LDL.LU R92, [R1+0x18] ;  /* 0x00001800015c7983 */ /* 0x000f280000300800 */
[----:B------:R-:W4:Y:S04]  /*3f740*/  LDL.LU R160, [R1+0x1c] ;  /* 0x00001c0001a07983 */ /* 0x000f280000300800 */
[----:B------:R-:W4:Y:S01]  /*3f750*/  LDL.LU R93, [R1+0x20] ;  /* 0x00002000015d7983 */ /* 0x000f220000300800 */
[----:B------:R-:W-:-:S03]  /*3f760*/  F2FP.SATFINITE.E4M3.F32.PACK_AB_MERGE_C R195, R184, R185, RZ ;  /* 0x000000b9b8c3723e */ /* 0x000fc600048070ff */
[----:B------:R-:W4:Y:S01]  /*3f770*/  LDL.LU R158, [R1+0x24] ;  /* 0x00002400019e7983 */ /* 0x000f220000300800 */
[----:B------:R-:W-:-:S03]  /*3f780*/  F2FP.SATFINITE.E4M3.F32.PACK_AB_MERGE_C R172, R154, R155, RZ ;  /* 0x0000009b9aac723e */ /* 0x000fc600048070ff */
[----:B------:R-:W4:Y:S01]  /*3f790*/  LDL.LU R94, [R1+0x28] ;  /* 0x00002800015e7983 */ /* 0x000f220000300800 */
[----:B------:R-:W-:-:S03]  /*3f7a0*/  F2FP.SATFINITE.E4M3.F32.PACK_AB_MERGE_C R184, R170, R171, RZ ;  /* 0x000000abaab8723e */ /* 0x000fc600048070ff */
[----:B------:R-:W4:Y:S01]  /*3f7b0*/  LDL.LU R156, [R1+0x2c] ;  /* 0x00002c00019c7983 */ /* 0x000f220000300800 */
[----:B------:R-:W-:-:S03]  /*3f7c0*/  F2FP.SATFINITE.E4M3.F32.PACK_AB_MERGE_C R170, R152, R153, RZ ;  /* 0x0000009998aa723e */ /* 0x000fc600048070ff */
        /* <DEDUP_REMOVED lines=9> */
[----:B-1----:R-:W4:Y:S01]  /*3f860*/  LDL.LU R22, [R1+0x44] ;  /* 0x0000440001167983 */ /* 0x002f220000300800 */
[----:B------:R-:W-:-:S03]  /*3f870*/  F2FP.SATFINITE.E4M3.F32.PACK_AB_MERGE_C R235, R235, R100, RZ ;  /* 0x00000064ebeb723e */ /* 0x000fc600048070ff */
[----:B------:R-:W4:Y:S04]  /*3f880*/  LDL.LU R99, [R1+0x48] ;  /* 0x0000480001637983 */ /* 0x000f280000300800 */
[----:B------:R-:W4:Y:S01]  /*3f890*/  LDL.LU R20, [R1+0x4c] ;  /* 0x00004c0001147983 */ /* 0x000f220000300800 */
        /* <DEDUP_REMOVED lines=114> */
[----:B0-----:R-:W4:Y:S01]  /*3ffc0*/  LDL.LU R0, [R1+0x1d8] ;  /* 0x0001d80001007983 */ /* 0x001f220000300800 */
[----:B------:R-:W-:-:S03]  /*3ffd0*/  F2FP.SATFINITE.E4M3.F32.PACK_AB_MERGE_C R12, R248, R250, RZ ;  /* 0x000000faf80c723e */ /* 0x000fc600048070ff */
[----:B------:R-:W4:Y:S04]  /*3ffe0*/  LDL.LU R244, [R1+0x1dc] ;  /* 0x0001dc0001f47983 */ /* 0x000f280000300800 */
[----:B------:R-:W4:Y:S04]  /*3fff0*/  LDL.LU R148, [R1+0x1e0] ;  /* 0x0001e00001947983 */ /* 0x000f280000300800 */
[----:B------:R-:W4:Y:S04]  /*40000*/  LDL.LU R246, [R1+0x1e4] ;  /* 0x0001e40001f67983 */ /* 0x000f280000300800 */
[----:B------:R-:W4:Y:S04]  /*40010*/  LDL.LU R149, [R1+0x1e8] ;  /* 0x0001e80001957983 */ /* 0x000f280000300800 */
[----:B------:R-:W4:Y:S01]  /*40020*/  LDL.LU R248, [R1+0x1ec] ;  /* 0x0001ec0001f87983 */ /* 0x000f220000300800 */
[----:B--2---:R-:W-:-:S03]  /*40030*/  F2FP.SATFINITE.E4M3.F32.PACK_AB_MERGE_C R166, R166, R89, RZ ;  /* 0x00000059a6a6723e */ /* 0x004fc600048070ff */
[----:B------:R-:W2:Y:S01]  /*40040*/  LDL.LU R151, [R1+0x1f0] ;  /* 0x0001f00001977983 */ /* 0x000ea20000300800 */
[----:B---3--:R-:W-:-:S03]  /*40050*/  F2FP.SATFINITE.E4M3.F32.PACK_AB_MERGE_C R164, R164, R90, RZ ;  /* 0x0000005aa4a4723e */ /* 0x008fc600048070ff */
[----:B------:R-:W2:Y:S01]  /*40060*/  LDL.LU R250, [R1+0x1f4] ;  /* 0x0001f40001fa7983 */ /* 0x000ea20000300800 */
[----:B----4-:R-:W-:-:S03]  /*40070*/  F2FP.SATFINITE.E4M3.F32.PACK_AB_MERGE_C R162, R162, R91, RZ ;  /* 0x0000005ba2a2723e */ /* 0x010fc600048070ff */
[----:B------:R-:W3:Y:S01]  /*40080*/  LDL.LU R150, [R1+0x1f8] ;  /* 0x0001f80001967983 */ /* 0x000ee20000300800 */
[----:B------:R-:W-:-:S03]  /*40090*/  F2FP.SATFINITE.E4M3.F32.PACK_AB_MERGE_C R160, R160, R92, RZ ;  /* 0x0000005ca0a0723e */ /* 0x000fc600048070ff */
[----:B------:R-:W3:Y:S01]  /*400a0*/  LDL.LU R252, [R1+0x1fc] ;  /* 0x0001fc0001fc7983 */ /* 0x000ee20000300800 */
[----:B------:R-:W-:-:S03]  /*400b0*/  F2FP.SATFINITE.E4M3.F32.PACK_AB_MERGE_C R158, R158, R93, RZ ;  /* 0x0000005d9e9e723e */ /* 0x000fc600048070ff */
        /* <DEDUP_REMOVED lines=45> */
[----:B------:R-:W4:Y:S04]  /*40390*/  LDL.LU R112, [R1+0x1a40] ;  /* 0x001a400001707983 */ /* 0x000f280000300800 */
[----:B------:R-:W4:Y:S04]  /*403a0*/  LDL.LU R113, [R1+0x1a3c] ;  /* 0x001a3c0001717983 */ /* 0x000f280000300800 */
[----:B------:R-:W4:Y:S04]  /*403b0*/  LDL.LU R115, [R1+0x1a38] ;  /* 0x001a380001737983 */ /* 0x000f280000300800 */
[----:B------:R-:W4:Y:S01]  /*403c0*/  LDL.LU R114, [R1+0x1a34] ;  /* 0x001a340001727983 */ /* 0x000f220000300800 */
[----:B------:R-:W-:-:S02]  /*403d0*/  F2FP.SATFINITE.E4M3.F32.PACK_AB_MERGE_C R179, R179, R116, RZ ;  /* 0x00000074b3b3723e */ /* 0x000fc400048070ff */
[----:B------:R-:W-:Y:S01]  /*403e0*/  F2FP.SATFINITE.E4M3.F32.PACK_AB_MERGE_C R181, R181, R117, RZ ;  /* 0x00000075b5b5723e */ /* 0x000fe200048070ff */
[----:B------:R-:W4:Y:S01]  /*403f0*/  LDL.LU R116, [R1+0x1a30] ;  /* 0x001a300001747983 */ /* 0x000f220000300800 */
[----:B------:R-:W-:Y:S02]  /*40400*/  F2FP.SATFINITE.E4M3.F32.PACK_AB_MERGE_C R183, R183, R118, RZ ;  /* 0x00000076b7b7723e */ /* 0x000fe400048070ff */
[----:B------:R-:W-:Y:S01]  /*40410*/  F2FP.SATFINITE.E4M3.F32.PACK_AB_MERGE_C R185, R185, R119, RZ ;  /* 0x00000077b9b9723e */ /* 0x000fe200048070ff */
        /* <DEDUP_REMOVED lines=65> */
[----:B--2---:R-:W-:-:S03]  /*40830*/  F2FP.SATFINITE.E4M3.F32.PACK_AB_MERGE_C R250, R250, R151, RZ ;  /* 0x00000097fafa723e */ /* 0x004fc600048070ff */
[----:B------:R-:W2:Y:S01]  /*40840*/  LDL.LU R151, [R1+0x19a4] ;  /* 0x0019a40001977983 */ /* 0x000ea20000300800 */
[----:B---3--:R-:W-:-:S03]  /*40850*/  F2FP.SATFINITE.E4M3.F32.PACK_AB_MERGE_C R252, R252, R150, RZ ;  /* 0x00000096fcfc723e */ /* 0x008fc600048070ff */
[----:B------:R-:W2:Y:S04]  /*40860*/  LDL.LU R150, [R1+0x19a0] ;  /* 0x0019a00001967983 */ /* 0x000ea80000300800 */
[----:B------:R-:W3:Y:S01]  /*40870*/  LDL.LU R31, [R1+0x400] ;  /* 0x00040000011f7983 */ /* 0x000ee20000300800 */
[----:B----4-:R-:W-:-:S05]  /*40880*/  F2FP.SATFINITE.E4M3.F32.PACK_AB_MERGE_C R29, R115, R114, RZ ;  /* 0x00000072731d723e */ /* 0x010fca00048070ff */
[----:B------:R0:W-:Y:S04]  /*40890*/  STL [R1+0xe70], R29 ;  /* 0x000e701d01007387 */ /* 0x0001e80000100800 */
[----:B------:R-:W4:Y:S04]  /*408a0*/  LDL.LU R41, [R1+0x414] ;  /* 0x0004140001297983 */ /* 0x000f280000300800 */
[----:B------:R-:W4:Y:S01]  /*408b0*/  LDL.LU R39, [R1+0x408] ;  /* 0x0004080001277983 */ /* 0x000f220000300800 */
[----:B0-----:R-:W-:-:S05]  /*408c0*/  F2FP.SATFINITE.E4M3.F32.PACK_AB_MERGE_C R29, R123, R122, RZ ;  /* 0x0000007a7b1d723e */ /* 0x001fca00048070ff */
[----:B------:R0:W-:Y:S01]  /*408d0*/  STL [R1+0xe64], R29 ;  /* 0x000e641d01007387 */ /* 0x0001e20000100800 */
[----:B------:R-:W-:Y:S02]  /*408e0*/  LOP3.LUT R252, R252, 0xffff, RZ, 0xc0, !PT ;  /* 0x0000fffffcfc7812 */ /* 0x000fe400078ec0ff */
[----:B0-----:R-:W-:-:S05]  /*408f0*/  F2FP.SATFINITE.E4M3.F32.PACK_AB_MERGE_C R29, R131, R130, RZ ;  /* 0x00000082831d723e */ /* 0x001fca00048070ff */
[----:B------:R0:W-:Y:S02]  /*40900*/  STL [R1+0xe60], R29 ;  /* 0x000e601d01007387 */ /* 0x0001e40000100800 */
[----:B0-----:R-:W-:-:S05]  /*40910*/  F2FP.SATFINITE.E4M3.F32.PACK_AB_MERGE_C R29, R139, R138, RZ ;  /* 0x0000008a8b1d723e */ /* 0x001fca00048070ff */
[----:B------:R0:W-:Y:S01]  /*40920*/  STL [R1+0xe74], R29 ;  /* 0x000e741d01007387 */ /* 0x0001e20000100800 */
[----:B------:R-:W-:Y:S01]  /*40930*/  F2FP.SATFINITE.E4M3.F32.PACK_AB_MERGE_C R33, R147, R146, RZ ;  /* 0x000000929321723e */ /* 0x000fe200048070ff */
[----:B0-----:R-:W-:-:S04]  /*40940*/  VIADD R29, R0, 0x58 ;  /* 0x00000058001d7836 */ /* 0x001fc80000000000 */
[----:B------:R2:W-:Y:S01]  /*40950*/  STL [R1+0xe6c], R33 ;  /* 0x000e6c2101007387 */ /* 0x0005e20000100800 */
[----:B------:R-:W-:Y:S01]  /*40960*/  ISETP.GE.AND P2, PT, R29, UR4, PT ;  /* 0x000000041d007c0c */ /* 0x000fe2000bf46270 */
[----:B------:R-:W-:Y:S01]  /*40970*/  VIADD R35, R0, 0x56 ;  /* 0x0000005600237836 */ /* 0x000fe20000000000 */
[----:B------:R-:W-:-:S04]  /*40980*/  ULDC UR4, c[0x0][0x22c] ;  /* 0x00008b0000047ab9 */ /* 0x000fc80000000800 */
[----:B------:R-:W-:Y:S01]  /*40990*/  ISETP.GE.AND P0, PT, R35, UR4, PT ;  /* 0x0000000423007c0c */ /* 0x000fe2000bf06270 */
[----:B------:R-:W-:Y:S01]  /*409a0*/  ULDC UR4, c[0x0][0x248] ;  /* 0x0000920000047ab9 */ /* 0x000fe20000000800 */
[----:B--2---:R-:W-:Y:S02]  /*409b0*/  F2FP.SATFINITE.E4M3.F32.PACK_AB_MERGE_C R33, R151, R150, RZ ;  /* 0x000000969721723e */ /* 0x004fe400048070ff */
[----:B---3--:R-:W-:-:S03]  /*409c0*/  LOP3.LUT R29, R31, 0xffff, RZ, 0xc0, !PT ;  /* 0x0000ffff1f1d7812 */ /* 0x008fc600078ec0ff */
[----:B------:R0:W-:Y:S01]  /*409d0*/  STL [R1+0xe68], R33 ;  /* 0x000e682101007387 */ /* 0x0001e20000100800 */
[--C-:B------:R-:W-:Y:S02]  /*409e0*/  SHF.R.U32.HI R31, RZ, 0x8, R252.reuse ;  /* 0x00000008ff1f7819 */ /* 0x100fe400000116fc */
[----:B------:R-:W-:Y:S02]  /*409f0*/  SHF.R.U32.HI R37, RZ, 0x8, R29 ;  /* 0x00000008ff257819 */ /* 0x000fe4000001161d */
[----:B------:R-:W-:Y:S02]  /*40a00*/  LOP3.LUT R31, R31, 0xffff, RZ, 0xc0, !PT ;  /* 0x0000ffff1f1f7812 */ /* 0x000fe400078ec0ff */
[----:B------:R-:W-:Y:S01]  /*40a10*/  LOP3.LUT R37, R37, 0xffff, RZ, 0xc0, !PT ;  /* 0x0000ffff25257812 */ /* 0x000fe200078ec0ff */
[----:B0-----:R-:W-:Y:S01]  /*40a20*/  VIADD R33, R0, 0x57 ;  /* 0x0000005700217836 */ /* 0x001fe20000000000 */
[----:B------:R-:W-:-:S04]  /*40a30*/  PRMT R35, R29, 0x3340, R252 ;  /* 0x000033401d237816 */ /* 0x000fc800000000fc */
[----:B------:R-:W-:Y:S01]  /*40a40*/  ISETP.GE.AND P1, PT, R33, UR5, PT ;  /* 0x0000000521007c0c */ /* 0x000fe2000bf26270 */
[----:B------:R-:W-:Y:S01]  /*40a50*/  STL [R1+0x1254], R35 ;  /* 0x0012542301007387 */ /* 0x000fe20000100800 */
[----:B------:R-:W-:Y:S01]  /*40a60*/  PRMT R33, R37, 0x3340, R31 ;  /* 0x0000334025217816 */ /* 0x000fe2000000001f */
[----:B------:R-:W-:-:S04]  /*40a70*/  ULDC UR5, c[0x0][0x248] ;  /* 0x0000920000057ab9 */ /* 0x000fc80000000800 */
[----:B------:R0:W-:Y:S01]  /*40a80*/  STL [R1+0x114c], R33 ;  /* 0x00114c2101007387 */ /* 0x0001e20000100800 */
[----:B----4-:R-:W-:-:S03]  /*40a90*/  LOP3.LUT R29, R41, 0xffff, RZ, 0xc0, !PT ;  /* 0x0000ffff291d7812 */ /* 0x010fc600078ec0ff */
[----:B------:R-:W2:Y:S01]  /*40aa0*/  LDL.LU R41, [R1+0x418] ;  /* 0x0004180001297983 */ /* 0x000ea20000300800 */
[----:B------:R-:W-:-:S03]  /*40ab0*/  LOP3.LUT R31, R39, 0xffff, RZ, 0xc0, !PT ;  /* 0x0000ffff271f7812 */ /* 0x000fc600078ec0ff */
[----:B------:R-:W3:Y:S01]  /*40ac0*/  LDL.LU R39, [R1+0x410] ;  /* 0x0004100001277983 */ /* 0x000ee20000300800 */
[----:B------:R-:W-:Y:S02]  /*40ad0*/  F2FP.SATFINITE.E4M3.F32.PACK_AB_MERGE_C R148, R149, R148, RZ ;  /* 0x000000949594723e */ /* 0x000fe400048070ff */
[----:B------:R-:W-:Y:S02]  /*40ae0*/  LOP3.LUT R168, R168, 0xffff, RZ, 0xc0, !PT ;  /* 0x0000ffffa8a87812 */ /* 0x000fe400078ec0ff */
[----:B------:R-:W-:Y:S02]  /*40af0*/  LOP3.LUT R148, R148, 0xffff, RZ, 0xc0, !PT ;  /* 0x0000ffff94947812 */ /* 0x000fe400078ec0ff */
[----:B------:R-:W-:Y:S02]  /*40b00*/  LOP3.LUT R248, R248, 0xffff, RZ, 0xc0, !PT ;  /* 0x0000fffff8f87812 */ /* 0x000fe400078ec0ff */
[----:B------:R-:W-:Y:S02]  /*40b10*/  PRMT R37, R168, 0x3340, R148 ;  /* 0x00003340a8257816 */ /* 0x000fe40000000094 */
[----:B------:R-:W-:-:S03]  /*40b20*/  F2FP.SATFINITE.E4M3.F32.PACK_AB_MERGE_C R144, R145, R144, RZ ;  /* 0x000000909190723e */ /* 0x000fc600048070ff */
[----:B------:R1:W-:Y:S01]  /*40b30*/  STL [R1+0x1250], R37 ;  /* 0x0012502501007387 */ /* 0x0003e20000100800 */
[----:B------:R-:W-:Y:S02]  /*40b40*/  LOP3.LUT R170, R170, 0xffff, RZ, 0xc0, !PT ;  /* 0x0000ffffaaaa7812 */ /* 0x000fe400078ec0ff */
[----:B------:R-:W-:Y:S02]  /*40b50*/  LOP3.LUT R144, R144, 0xffff, RZ, 0xc0, !PT ;  /* 0x0000ffff90907812 */ /* 0x000fe400078ec0ff */
[----:B0-----:R-:W-:Y:S02]  /*40b60*/  SHF.R.U32.HI R33, RZ, 0x8, R168 ;  /* 0x00000008ff217819 */ /* 0x001fe400000116a8 */
[----:B------:R-:W-:Y:S02]  /*40b70*/  SHF.R.U32.HI R148, RZ, 0x8, R148 ;  /* 0x00000008ff947819 */ /* 0x000fe40000011694 */
[----:B-1----:R-:W-:Y:S02]  /*40b80*/  PRMT R37, R31, 0x3340, R248 ;  /* 0x000033401f257816 */ /* 0x002fe400000000f8 */
[----:B------:R-:W-:-:S02]  /*40b90*/  LOP3.LUT R242, R242, 0xffff, RZ, 0xc0, !PT ;  /* 0x0000fffff2f27812 */ /* 0x000fc400078ec0ff */
[----:B------:R-:W-:Y:S01]  /*40ba0*/  SHF.R.U32.HI R35, RZ, 0x8, R31 ;  /* 0x00000008ff237819 */ /* 0x000fe2000001161f */
[----:B------:R0:W-:Y:S01]  /*40bb0*/  STL [R1+0x11ec], R37 ;  /* 0x0011ec2501007387 */ /* 0x0001e20000100800 */
[----:B------:R-:W-:Y:S02]  /*40bc0*/  SHF.R.U32.HI R248, RZ, 0x8, R248 ;  /* 0x00000008fff87819 */ /* 0x000fe400000116f8 */
[----:B------:R-:W-:Y:S02]  /*40bd0*/  PRMT R43, R170, 0x3340, R144 ;  /* 0x00003340aa2b7816 */ /* 0x000fe40000000090 */
[----:B------:R-:W-:Y:S02]  /*40be0*/  LOP3.LUT R33, R33, 0xffff, RZ, 0xc0, !PT ;  /* 0x0000ffff21217812 */ /* 0x000fe400078ec0ff */
[----:B------:R-:W-:Y:S02]  /*40bf0*/  LOP3.LUT R148, R148, 0xffff, RZ, 0xc0, !PT ;  /* 0x0000ffff94947812 */ /* 0x000fe400078ec0ff */
[----:B------:R-:W-:-:S02]  /*40c00*/  SHF.R.U32.HI R31, RZ, 0x8, R170 ;  /* 0x00000008ff1f7819 */ /* 0x000fc400000116aa */
[----:B0-----:R-:W-:Y:S02]  /*40c10*/  SHF.R.U32.HI R37, RZ, 0x8, R29 ;  /* 0x00000008ff257819 */ /* 0x001fe4000001161d */
[----:B------:R-:W-:Y:S02]  /*40c20*/  SHF.R.U32.HI R144, RZ, 0x8, R144 ;  /* 0x00000008ff907819 */ /* 0x000fe40000011690 */
[--C-:B------:R-:W-:Y:S02]  /*40c30*/  PRMT R29, R29, 0x3340, R242.reuse ;  /* 0x000033401d1d7816 */ /* 0x100fe400000000f2 */
[----:B------:R-:W-:Y:S02]  /*40c40*/  SHF.R.U32.HI R242, RZ, 0x8, R242 ;  /* 0x00000008fff27819 */ /* 0x000fe400000116f2 */
[----:B------:R-:W-:Y:S02]  /*40c50*/  LOP3.LUT R35, R35, 0xffff, RZ, 0xc0, !PT ;  /* 0x0000ffff23237812 */ /* 0x000fe400078ec0ff */
[----:B------:R-:W-:-:S02]  /*40c60*/  LOP3.LUT R248, R248, 0xffff, RZ, 0xc0, !PT ;  /* 0x0000fffff8f87812 */ /* 0x000fc400078ec0ff */
[----:B------:R-:W-:Y:S01]  /*40c70*/  PRMT R33, R33, 0x3340, R148 ;  /* 0x0000334021217816 */ /* 0x000fe20000000094 */
[----:B------:R-:W-:Y:S01]  /*40c80*/  STL [R1+0x11e8], R43 ;  /* 0x0011e82b01007387 */ /* 0x000fe20000100800 */
[----:B------:R-:W-:Y:S02]  /*40c90*/  LOP3.LUT R31, R31, 0xffff, RZ, 0xc0, !PT ;  /* 0x0000ffff1f1f7812 */ /* 0x000fe400078ec0ff */
[----:B------:R-:W-:Y:S01]  /*40ca0*/  LOP3.LUT R144, R144, 0xffff, RZ, 0xc0, !PT ;  /* 0x0000ffff90907812 */ /* 0x000fe200078ec0ff */
[----:B------:R0:W-:Y:S01]  /*40cb0*/  STL [R1+0x11f8], R29 ;  /* 0x0011f81d01007387 */ /* 0x0001e20000100800 */
[----:B------:R-:W-:Y:S02]  /*40cc0*/  LOP3.LUT R37, R37, 0xffff, RZ, 0xc0, !PT ;  /* 0x0000ffff25257812 */ /* 0x000fe400078ec0ff */
[----:B------:R-:W-:Y:S01]  /*40cd0*/  LOP3.LUT R242, R242, 0xffff, RZ, 0xc0, !PT ;  /* 0x0000fffff2f27812 */ /* 0x000fe200078ec0ff */
[----:B------:R1:W-:Y:S01]  /*40ce0*/  STL [R1+0x1120], R33 ;  /* 0x0011202101007387 */ /* 0x0003e20000100800 */
[----:B------:R-:W-:-:S02]  /*40cf0*/  PRMT R31, R31, 0x3340, R144 ;  /* 0x000033401f1f7816 */ /* 0x000fc40000000090 */
[----:B0-----:R-:W-:Y:S02]  /*40d00*/  PRMT R29, R35, 0x3340, R248 ;  /* 0x00003340231d7816 */ /* 0x001fe400000000f8 */
[----:B-1----:R-:W-:-:S03]  /*40d10*/  PRMT R33, R37, 0x3340, R242 ;  /* 0x0000334025217816 */ /* 0x002fc600000000f2 */
[----:B------:R2:W-:Y:S04]  /*40d20*/  STL [R1+0xfb0], R29 ;  /* 0x000fb01d01007387 */ /* 0x0005e80000100800 */
[----:B------:R3:W-:Y:S04]  /*40d30*/  STL [R1+0xfac], R31 ;  /* 0x000fac1f01007387 */ /* 0x0007e80000100800 */
[----:B------:R0:W-:Y:S01]  /*40d40*/  STL [R1+0xfcc], R33 ;  /* 0x000fcc2101007387 */ /* 0x0001e20000100800 */
[----:B--2---:R-:W-:-:S03]  /*40d50*/  LOP3.LUT R29, R41, 0xffff, RZ, 0xc0, !PT ;  /* 0x0000ffff291d7812 */ /* 0x004fc600078ec0ff */
[----:B------:R-:W2:Y:S01]  /*40d60*/  LDL.LU R41, [R1+0x41c] ;  /* 0x00041c0001297983 */ /* 0x000ea20000300800 */
[----:B---3--:R-:W-:-:S03]  /*40d70*/  LOP3.LUT R31, R39, 0xffff, RZ, 0xc0, !PT ;  /* 0x0000ffff271f7812 */ /* 0x008fc600078ec0ff */
[----:B------:R-:W3:Y:S01]  /*40d80*/  LDL.LU R39, [R1+0x40c] ;  /* 0x00040c0001277983 */ /* 0x000ee20000300800 */
[----:B------:R-:W-:Y:S02]  /*40d90*/  F2FP.SATFINITE.E4M3.F32.PACK_AB_MERGE_C R140, R141, R140, RZ ;  /* 0x0000008c8d8c723e */ /* 0x000fe400048070ff */
[----:B------:R-:W-:Y:S02]  /*40da0*/  LOP3.LUT R244, R244, 0xffff, RZ, 0xc0, !PT ;  /* 0x0000fffff4f47812 */ /* 0x000fe400078ec0ff */
[----:B------:R-:W-:Y:S02]  /*40db0*/  LOP3.LUT R174, R174, 0xffff, RZ, 0xc0, !PT ;  /* 0x0000ffffaeae7812 */ /* 0x000fe400078ec0ff */
[----:B------:R-:W-:Y:S02]  /*40dc0*/  LOP3.LUT R140, R140, 0xffff, RZ, 0xc0, !PT ;  /* 0x0000ffff8c8c7812 */ /* 0x000fe400078ec0ff */
[----:B------:R-:W-:Y:S02]  /*40dd0*/  PRMT R35, R31, 0x3340, R244 ;  /* 0x000033401f237816 */ /* 0x000fe400000000f4 */
[----:B------:R-:W-:-:S02]  /*40de0*/  PRMT R37, R174, 0x3340, R140 ;  /* 0x00003340ae257816 */ /* 0x000fc4000000008c */
[----:B------:R-:W-:Y:S01]  /*40df0*/  LOP3.LUT R240, R240, 0xffff, RZ, 0xc0, !PT ;  /* 0x0000fffff0f07812 */ /* 0x000fe200078ec0ff */
[----:B------:R-:W-:Y:S01]  /*40e00*/  STL [R1+0x124c], R35 ;  /* 0x00124c2301007387 */ /* 0x000fe20000100800 */
[----:B------:R-:W-:-:S03]  /*40e10*/  F2FP.SATFINITE.E4M3.F32.PACK_AB_MERGE_C R136, R137, R136, RZ ;  /* 0x000000888988723e */ /* 0x000fc600048070ff */
[----:B------:R1:W-:Y:S01]  /*40e20*/  STL [R1+0x1248], R37 ;  /* 0x0012482501007387 */ /* 0x0003e20000100800 */
[----:B0-----:R-:W-:Y:S02]  /*40e30*/  SHF.R.U32.HI R33, RZ, 0x8, R31 ;  /* 0x00000008ff217819 */ /* 0x001fe4000001161f */
[----:B------:R-:W-:Y:S02]  /*40e40*/  SHF.R.U32.HI R244, RZ, 0x8, R244 ;  /* 0x00000008fff47819 */ /* 0x000fe400000116f4 */
[----:B------:R-:W-:Y:S02]  /*40e50*/  LOP3.LUT R176, R176, 0xffff, RZ, 0xc0, !PT ;  /* 0x0000ffffb0b07812 */ /* 0x000fe400078ec0ff */
[----:B------:R-:W-:Y:S02]  /*40e60*/  LOP3.LUT R136, R136, 0xffff, RZ, 0xc0, !PT ;  /* 0x0000ffff88887812 */ /* 0x000fe400078ec0ff */
[----:B-1----:R-:W-:Y:S02]  /*40e70*/  PRMT R37, R29, 0x3340, R240 ;  /* 0x000033401d257816 */ /* 0x002fe400000000f0 */
[----:B------:R-:W-:-:S02]  /*40e80*/  SHF.R.U32.HI R31, RZ, 0x8, R174 ;  /* 0x00000008ff1f7819 */ /* 0x000fc400000116ae */
[----:B------:R-:W-:Y:S01]  /*40e90*/  SHF.R.U32.HI R140, RZ, 0x8, R140 ;  /* 0x00000008ff8c7819 */ /* 0x000fe2000001168c */
[----:B------:R0:W-:Y:S01]  /*40ea0*/  STL [R1+0x11d4], R37 ;  /* 0x0011d42501007387 */ /* 0x0001e20000100800 */
[----:B------:R-:W-:Y:S02]  /*40eb0*/  LOP3.LUT R33, R33, 0xffff, RZ, 0xc0, !PT ;  /* 0x0000ffff21217812 */ /* 0x000fe400078ec0ff */
[----:B------:R-:W-:Y:S02]  /*40ec0*/  LOP3.LUT R244, R244, 0xffff, RZ, 0xc0, !PT ;  /* 0x0000fffff4f47812 */ /* 0x000fe400078ec0ff */
[----:B------:R-:W-:Y:S02]  /*40ed0*/  SHF.R.U32.HI R35, RZ, 0x8, R29 ;  /* 0x00000008ff237819 */ /* 0x000fe4000001161d */
[----:B------:R-:W-:Y:S02]  /*40ee0*/  SHF.R.U32.HI R240, RZ, 0x8, R240 ;  /* 0x00000008fff07819 */ /* 0x000fe400000116f0 */
[----:B------:R-:W-:-:S02]  /*40ef0*/  SHF.R.U32.HI R29, RZ, 0x8, R176 ;  /* 0x00000008ff1d7819 */ /* 0x000fc400000116b0 */
[--C-:B0-----:R-:W-:Y:S02]  /*40f00*/  PRMT R37, R176, 0x3340, R136.reuse ;  /* 0x00003340b0257816 */ /* 0x101fe40000000088 */
[----:B------:R-:W-:Y:S02]  /*40f10*/  SHF.R.U32.HI R136, RZ, 0x8, R136 ;  /* 0x00000008ff887819 */ /* 0x000fe40000011688 */
[----:B------:R-:W-:Y:S02]  /*40f20*/  LOP3.LUT R31, R31, 0xffff, RZ, 0xc0, !PT ;  /* 0x0000ffff1f1f7812 */ /* 0x000fe400078ec0ff */
[----:B------:R-:W-:Y:S02]  /*40f30*/  LOP3.LUT R140, R140, 0xffff, RZ, 0xc0, !PT ;  /* 0x0000ffff8c8c7812 */ /* 0x000fe400078ec0ff */
[----:B------:R-:W-:Y:S02]  /*40f40*/  PRMT R33, R33, 0x3340, R244 ;  /* 0x0000334021217816 */ /* 0x000fe400000000f4 */
[----:B------:R-:W-:-:S02]  /*40f50*/  LOP3.LUT R35, R35, 0xffff, RZ, 0xc0, !PT ;  /* 0x0000ffff23237812 */ /* 0x000fc400078ec0ff */
[----:B------:R-:W-:Y:S01]  /*40f60*/  LOP3.LUT R240, R240, 0xffff, RZ, 0xc0, !PT ;  /* 0x0000fffff0f07812 */ /* 0x000fe200078ec0ff */
[----:B------:R0:W-:Y:S01]  /*40f70*/  STL [R1+0x11cc], R37 ;  /* 0x0011cc2501007387 */ /* 0x0001e20000100800 */
[----:B------:R-:W-:Y:S02]  /*40f80*/  LOP3.LUT R29, R29, 0xffff, RZ, 0xc0, !PT ;  /* 0x0000ffff1d1d7812 */ /* 0x000fe400078ec0ff */
[----:B------:R-:W-:Y:S01]  /*40f90*/  LOP3.LUT R136, R136, 0xffff, RZ, 0xc0, !PT ;  /* 0x0000ffff88887812 */ /* 0x000fe200078ec0ff */
[----:B------:R1:W-:Y:S01]  /*40fa0*/  STL [R1+0x10c8], R33 ;  /* 0x0010c82101007387 */ /* 0x0003e20000100800 */
[----:B0-----:R-:W-:Y:S02]  /*40fb0*/  PRMT R37, R31, 0x3340, R140 ;  /* 0x000033401f257816 */ /* 0x001fe4000000008c */
[----:B------:R-:W-:Y:S02]  /*40fc0*/  PRMT R31, R35, 0x3340, R240 ;  /* 0x00003340231f7816 */ /* 0x000fe400000000f0 */
[----:B-1----:R-:W-:Y:S01]  /*40fd0*/  PRMT R33, R29, 0x3340, R136 ;  /* 0x000033401d217816 */ /* 0x002fe20000000088 */
[----:B------:R-:W-:Y:S04]  /*40fe0*/  STL [R1+0x10c4], R37 ;  /* 0x0010c42501007387 */ /* 0x000fe80000100800 */
[----:B------:R-:W-:Y:S04]  /*40ff0*/  STL [R1+0xf94], R31 ;  /* 0x000f941f01007387 */ /* 0x000fe80000100800 */
[----:B------:R0:W-:Y:S02]  /*41000*/  STL [R1+0xf90], R33 ;  /* 0x000f902101007387 */ /* 0x0001e40000100800 */
[----:B0-----:R-:W-:-:S02]  /*41010*/  LOP3.LUT R33, R4, 0xffff, RZ, 0xc0, !PT ;  /* 0x0000ffff04217812 */ /* 0x001fc400078ec0ff */
[----:B---3--:R-:W-:Y:S02]  /*41020*/  LOP3.LUT R31, R39, 0xffff, RZ, 0xc0, !PT ;  /* 0x0000ffff271f7812 */ /* 0x008fe400078ec0ff */
[----:B------:R-:W3:Y:S04]  /*41030*/  LDL.LU R39, [R1+0x424] ;  /* 0x0004240001277983 */ /* 0x000ee80000300800 */
[----:B------:R-:W4:Y:S01]  /*41040*/  LDL.LU R4, [R1+0x199c] ;  /* 0x00199c0001047983 */ /* 0x000f220000300800 */
[----:B------:R-:W-:Y:S02]  /*41050*/  LOP3.LUT R250, R250, 0xffff, RZ, 0xc0, !PT ;  /* 0x0000fffffafa7812 */ /* 0x000fe400078ec0ff */
[----:B------:R-:W-:Y:S02]  /*41060*/  LOP3.LUT R246, R246, 0xffff, RZ, 0xc0, !PT ;  /* 0x0000fffff6f67812 */ /* 0x000fe400078ec0ff */
[----:B------:R-:W-:-:S02]  /*41070*/  PRMT R37, R33, 0x3340, R250 ;  /* 0x0000334021257816 */ /* 0x000fc400000000fa */
[----:B------:R-:W-:-:S03]  /*41080*/  F2FP.SATFINITE.E4M3.F32.PACK_AB_MERGE_C R142, R143, R142, RZ ;  /* 0x0000008e8f8e723e */ /* 0x000fc600048070ff */
[----:B------:R0:W-:Y:S01]  /*41090*/  STL [R1+0x1244], R37 ;  /* 0x0012442501007387 */ /* 0x0001e20000100800 */
[----:B--2---:R-:W-:Y:S02]  /*410a0*/  LOP3.LUT R29, R41, 0xffff, RZ, 0xc0, !PT ;  /* 0x0000ffff291d7812 */ /* 0x004fe400078ec0ff */
[----:B------:R-:W-:Y:S02]  /*410b0*/  LOP3.LUT R172, R172, 0xffff, RZ, 0xc0, !PT ;  /* 0x0000ffffacac7812 */ /* 0x000fe400078ec0ff */
[----:B------:R-:W-:Y:S02]  /*410c0*/  LOP3.LUT R142, R142, 0xffff, RZ, 0xc0, !PT ;  /* 0x0000ffff8e8e7812 */ /* 0x000fe400078ec0ff */
[----:B------:R-:W-:Y:S02]  /*410d0*/  LOP3.LUT R238, R238, 0xffff, RZ, 0xc0, !PT ;  /* 0x0000ffffeeee7812 */ /* 0x000fe400078ec0ff */
[----:B0-----:R-:W-:Y:S02]  /*410e0*/  PRMT R37, R31, 0x3340, R246 ;  /* 0x000033401f257816 */ /* 0x001fe400000000f6 */
[----:B------:R-:W-:-:S02]  /*410f0*/  SHF.R.U32.HI R35, RZ, 0x8, R33 ;  /* 0x00000008ff237819 */ /* 0x000fc40000011621 */
[----:B------:R-:W-:Y:S01]  /*41100*/  SHF.R.U32.HI R250, RZ, 0x8, R250 ;  /* 0x00000008fffa7819 */ /* 0x000fe200000116fa */
[----:B------:R0:W-:Y:S01]  /*41110*/  STL [R1+0x1240], R37 ;  /* 0x0012402501007387 */ /* 0x0001e20000100800 */
[----:B------:R-:W-:Y:S02]  /*41120*/  SHF.R.U32.HI R33, RZ, 0x8, R31 ;  /* 0x00000008ff217819 */ /* 0x000fe4000001161f */
[----:B------:R-:W-:Y:S02]  /*41130*/  SHF.R.U32.HI R246, RZ, 0x8, R246 ;  /* 0x00000008fff67819 */ /* 0x000fe400000116f6 */
[----:B------:R-:W-:Y:S02]  /*41140*/  PRMT R41, R172, 0x3340, R142 ;  /* 0x00003340ac297816 */ /* 0x000fe4000000008e */
[----:B------:R-:W-:Y:S02]  /*41150*/  SHF.R.U32.HI R31, RZ, 0x8, R172 ;  /* 0x00000008ff1f7819 */ /* 0x000fe400000116ac */
[----:B------:R-:W-:-:S02]  /*41160*/  SHF.R.U32.HI R142, RZ, 0x8, R142 ;  /* 0x00000008ff8e7819 */ /* 0x000fc4000001168e */
[----:B0-----:R-:W-:Y:S02]  /*41170*/  SHF.R.U32.HI R37, RZ, 0x8, R29 ;  /* 0x00000008ff257819 */ /* 0x001fe4000001161d */
[--C-:B------:R-:W-:Y:S02]  /*41180*/  PRMT R29, R29, 0x3340, R238.reuse ;  /* 0x000033401d1d7816 */ /* 0x100fe400000000ee */
[----:B------:R-:W-:Y:S02]  /*41190*/  SHF.R.U32.HI R238, RZ, 0x8, R238 ;  /* 0x00000008ffee7819 */ /* 0x000fe400000116ee */
[----:B------:R-:W-:Y:S02]  /*411a0*/  LOP3.LUT R35, R35, 0xffff, RZ, 0xc0, !PT ;  /* 0x0000ffff23237812 */ /* 0x000fe400078ec0ff */
[----:B------:R-:W-:Y:S02]  /*411b0*/  LOP3.LUT R250, R250, 0xffff, RZ, 0xc0, !PT ;  /* 0x0000fffffafa7812 */ /* 0x000fe400078ec0ff */
[----:B------:R-:W-:-:S02]  /*411c0*/  LOP3.LUT R33, R33, 0xffff, RZ, 0xc0, !PT ;  /* 0x0000ffff21217812 */ /* 0x000fc400078ec0ff */
[----:B------:R-:W-:Y:S01]  /*411d0*/  LOP3.LUT R246, R246, 0xffff, RZ, 0xc0, !PT ;  /* 0x0000fffff6f67812 */ /* 0x000fe200078ec0ff */
[----:B------:R-:W-:Y:S01]  /*411e0*/  STL [R1+0x123c], R41 ;  /* 0x00123c2901007387 */ /* 0x000fe20000100800 */
[----:B------:R-:W-:Y:S02]  /*411f0*/  LOP3.LUT R31, R31, 0xffff, RZ, 0xc0, !PT ;  /* 0x0000ffff1f1f7812 */ /* 0x000fe400078ec0ff */
[----:B------:R-:W-:Y:S01]  /*41200*/  LOP3.LUT R142, R142, 0xffff, RZ, 0xc0, !PT ;  /* 0x0000ffff8e8e7812 */ /* 0x000fe200078ec0ff */
[----:B------:R0:W-:Y:S01]  /*41210*/  STL [R1+0x11c4], R29 ;  /* 0x0011c41d01007387 */ /* 0x0001e20000100800 */
[----:B------:R-:W-:Y:S02]  /*41220*/  LOP3.LUT R37, R37, 0xffff, RZ, 0xc0, !PT ;  /* 0x0000ffff25257812 */ /* 0x000fe400078ec0ff */
[----:B------:R-:W-:Y:S02]  /*41230*/  LOP3.LUT R238, R238, 0xffff, RZ, 0xc0, !PT ;  /* 0x0000ffffeeee7812 */ /* 0x000fe400078ec0ff */
[----:B------:R-:W-:-:S02]  /*41240*/  PRMT R35, R35, 0x3340, R250 ;  /* 0x0000334023237816 */ /* 0x000fc400000000fa */
[----:B------:R-:W-:Y:S02]  /*41250*/  PRMT R31, R31, 0x3340, R142 ;  /* 0x000033401f1f7816 */ /* 0x000fe4000000008e */
[----:B0-----:R-:W-:Y:S02]  /*41260*/  PRMT R29, R33, 0x3340, R246 ;  /* 0x00003340211d7816 */ /* 0x001fe400000000f6 */
[----:B------:R-:W-:Y:S01]  /*41270*/  PRMT R33, R37, 0x3340, R238 ;  /* 0x0000334025217816 */ /* 0x000fe200000000ee */
[----:B------:R-:W-:Y:S04]  /*41280*/  STL [R1+0x10ac], R35 ;  /* 0x0010ac2301007387 */ /* 0x000fe80000100800 */
[----:B------:R3:W-:Y:S04]  /*41290*/  STL [R1+0x1090], R29 ;  /* 0x0010901d01007387 */ /* 0x0007e80000100800 */
[----:B------:R4:W-:Y:S04]  /*412a0*/  STL [R1+0x108c], R31 ;  /* 0x00108c1f01007387 */ /* 0x0009e80000100800 */
[----:B------:R0:W-:Y:S01]  /*412b0*/  STL [R1+0xf8c], R33 ;  /* 0x000f8c2101007387 */ /* 0x0001e20000100800 */
[----:B---3--:R-:W-:-:S02]  /*412c0*/  LOP3.LUT R29, R39, 0xffff, RZ, 0xc0, !PT ;  /* 0x0000ffff271d7812 */ /* 0x008fc400078ec0ff */
[----:B----4-:R-:W-:Y:S02]  /*412d0*/  LOP3.LUT R31, R4, 0xffff, RZ, 0xc0, !PT ;  /* 0x0000ffff041f7812 */ /* 0x010fe400078ec0ff */
[----:B------:R-:W2:Y:S04]  /*412e0*/  LDL.LU R4, [R1+0x1998] ;  /* 0x0019980001047983 */ /* 0x000ea80000300800 */
[----:B------:R-:W3:Y:S04]  /*412f0*/  LDL.LU R41, [R1+0x434] ;  /* 0x0004340001297983 */ /* 0x000ee80000300800 */
[----:B------:R-:W4:Y:S01]  /*41300*/  LDL.LU R39, [R1+0x42c] ;  /* 0x00042c0001277983 */ /* 0x000f220000300800 */
[----:B------:R-:W-:-:S02]  /*41310*/  LOP3.LUT R234, R234, 0xffff, RZ, 0xc0, !PT ;  /* 0x0000ffffeaea7812 */ /* 0x000fc400078ec0ff */
[----:B------:R-:W-:Y:S02]  /*41320*/  F2FP.SATFINITE.E4M3.F32.PACK_AB_MERGE_C R132, R133, R132, RZ ;  /* 0x000000848584723e */ /* 0x000fe400048070ff */
[----:B------:R-:W-:Y:S02]  /*41330*/  PRMT R35, R29, 0x3340, R234 ;  /* 0x000033401d237816 */ /* 0x000fe400000000ea */
[----:B------:R-:W-:Y:S02]  /*41340*/  LOP3.LUT R236, R236, 0xffff, RZ, 0xc0, !PT ;  /* 0x0000ffffecec7812 */ /* 0x000fe400078ec0ff */
[----:B------:R-:W-:Y:S02]  /*41350*/  LOP3.LUT R180, R180, 0xffff, RZ, 0xc0, !PT ;  /* 0x0000ffffb4b47812 */ /* 0x000fe400078ec0ff */
[----:B------:R-:W-:Y:S01]  /*41360*/  LOP3.LUT R132, R132, 0xffff, RZ, 0xc0, !PT ;  /* 0x0000ffff84847812 */ /* 0x000fe200078ec0ff */
[----:B------:R1:W-:Y:S01]  /*41370*/  STL [R1+0x1238], R35 ;  /* 0x0012382301007387 */ /* 0x0003e20000100800 */
[----:B------:R-:W-:-:S02]  /*41380*/  F2FP.SATFINITE.E4M3.F32.PACK_AB_MERGE_C R134, R135, R134, RZ ;  /* 0x000000868786723e */ /* 0x000fc400048070ff */
[----:B------:R-:W-:Y:S02]  /*41390*/  PRMT R37, R180, 0x3340, R132 ;  /* 0x00003340b4257816 */ /* 0x000fe40000000084 */
[----:B0-----:R-:W-:Y:S02]  /*413a0*/  SHF.R.U32.HI R33, RZ, 0x8, R29 ;  /* 0x00000008ff217819 */ /* 0x001fe4000001161d */
[----:B------:R-:W-:Y:S02]  /*413b0*/  SHF.R.U32.HI R234, RZ, 0x8, R234 ;  /* 0x00000008ffea7819 */ /* 0x000fe400000116ea */
[----:B-1----:R-:W-:Y:S02]  /*413c0*/  PRMT R35, R31, 0x3340, R236 ;  /* 0x000033401f237816 */ /* 0x002fe400000000ec */
[----:B------:R-:W-:Y:S02]  /*413d0*/  LOP3.LUT R178, R178, 0xffff, RZ, 0xc0, !PT ;  /* 0x0000ffffb2b27812 */ /* 0x000fe400078ec0ff */
[----:B------:R-:W-:Y:S01]  /*413e0*/  LOP3.LUT R134, R134, 0xffff, RZ, 0xc0, !PT ;  /* 0x0000ffff86867812 */ /* 0x000fe200078ec0ff */
[----:B------:R0:W-:Y:S01]  /*413f0*/  STL [R1+0x1234], R35 ;  /* 0x0012342301007387 */ /* 0x0001e20000100800 */
[----:B------:R-:W-:-:S02]  /*41400*/  SHF.R.U32.HI R29, RZ, 0x8, R31 ;  /* 0x00000008ff1d7819 */ /* 0x000fc4000001161f */
[----:B------:R-:W-:Y:S01]  /*41410*/  SHF.R.U32.HI R236, RZ, 0x8, R236 ;  /* 0x00000008ffec7819 */ /* 0x000fe200000116ec */
[----:B------:R1:W-:Y:S01]  /*41420*/  STL [R1+0x1230], R37 ;  /* 0x0012302501007387 */ /* 0x0003e20000100800 */
[----:B------:R-:W-:Y:S02]  /*41430*/  LOP3.LUT R33, R33, 0xffff, RZ, 0xc0, !PT ;  /* 0x0000ffff21217812 */ /* 0x000fe400078ec0ff */
[----:B------:R-:W-:Y:S02]  /*41440*/  LOP3.LUT R234, R234, 0xffff, RZ, 0xc0, !PT ;  /* 0x0000ffffeaea7812 */ /* 0x000fe400078ec0ff */
[----:B------:R-:W-:Y:S02]  /*41450*/  SHF.R.U32.HI R31, RZ, 0x8, R180 ;  /* 0x00000008ff1f7819 */ /* 0x000fe400000116b4 */
[----:B------:R-:W-:Y:S02]  /*41460*/  SHF.R.U32.HI R132, RZ, 0x8, R132 ;  /* 0x00000008ff847819 */ /* 0x000fe40000011684 */
[----:B0-----:R-:W-:-:S02]  /*41470*/  SHF.R.U32.HI R35, RZ, 0x8, R178 ;  /* 0x00000008ff237819 */ /* 0x001fc400000116b2 */
[--C-:B-1----:R-:W-:Y:S02]  /*41480*/  PRMT R37, R178, 0x3340, R134.reuse ;  /* 0x00003340b2257816 */ /* 0x102fe40000000086 */
[----:B------:R-:W-:Y:S02]  /*41490*/  SHF.R.U32.HI R134, RZ, 0x8, R134 ;  /* 0x00000008ff867819 */ /* 0x000fe40000011686 */
[----:B------:R-:W-:Y:S02]  /*414a0*/  LOP3.LUT R29, R29, 0xffff, RZ, 0xc0, !PT ;  /* 0x0000ffff1d1d7812 */ /* 0x000fe400078ec0ff */
[----:B------:R-:W-:Y:S02]  /*414b0*/  LOP3.LUT R236, R236, 0xffff, RZ, 0xc0, !PT ;  /* 0x0000ffffecec7812 */ /* 0x000fe400078ec0ff */
[----:B------:R-:W-:Y:S02]  /*414c0*/  PRMT R33, R33, 0x3340, R234 ;  /* 0x0000334021217816 */ /* 0x000fe400000000ea */
[----:B------:R-:W-:-:S02]  /*414d0*/  LOP3.LUT R31, R31, 0xffff, RZ, 0xc0, !PT ;  /* 0x0000ffff1f1f7812 */ /* 0x000fc400078ec0ff */
[----:B------:R-:W-:Y:S02]  /*414e0*/  LOP3.LUT R132, R132, 0xffff, RZ, 0xc0, !PT ;  /* 0x0000ffff84847812 */ /* 0x000fe400078ec0ff */
[----:B------:R-:W-:Y:S02]  /*414f0*/  LOP3.LUT R35, R35, 0xffff, RZ, 0xc0, !PT ;  /* 0x0000ffff23237812 */ /* 0x000fe400078ec0ff */
[----:B------:R-:W-:Y:S01]  /*41500*/  LOP3.LUT R134, R134, 0xffff, RZ, 0xc0, !PT ;  /* 0x0000ffff86867812 */ /* 0x000fe200078ec0ff */
[----:B------:R-:W-:Y:S01]  /*41510*/  STL [R1+0x122c], R37 ;  /* 0x00122c2501007387 */ /* 0x000fe20000100800 */
[----:B------:R-:W-:Y:S02]  /*41520*/  PRMT R29, R29, 0x3340, R236 ;  /* 0x000033401d1d7816 */ /* 0x000fe400000000ec */
[----:B------:R-:W-:Y:S01]  /*41530*/  PRMT R31, R31, 0x3340, R132 ;  /* 0x000033401f1f7816 */ /* 0x000fe20000000084 */
[----:B------:R0:W-:Y:S04]  /*41540*/  STL [R1+0x107c], R33 ;  /* 0x00107c2101007387 */ /* 0x0001e80000100800 */
[----:B------:R-:W-:Y:S01]  /*41550*/  STL [R1+0x1074], R29 ;  /* 0x0010741d01007387 */ /* 0x000fe20000100800 */
[----:B0-----:R-:W-:-:S03]  /*41560*/  PRMT R33, R35, 0x3340, R134 ;  /* 0x0000334023217816 */ /* 0x001fc60000000086 */
[----:B------:R-:W-:Y:S04]  /*41570*/  STL [R1+0x104c], R31 ;  /* 0x00104c1f01007387 */ /* 0x000fe80000100800 */
[----:B------:R2:W-:Y:S02]  /*41580*/  STL [R1+0x1048], R33 ;  /* 0x0010482101007387 */ /* 0x0005e40000100800 */
[----:B--2---:R-:W-:Y:S02]  /*41590*/  LOP3.LUT R33, R4, 0xffff, RZ, 0xc0, !PT ;  /* 0x0000ffff04217812 */ /* 0x004fe400078ec0ff */
[----:B----4-:R-:W-:Y:S02]  /*415a0*/  LOP3.LUT R31, R39, 0xffff, RZ, 0xc0, !PT ;  /* 0x0000ffff271f7812 */ /* 0x010fe400078ec0ff */
[----:B------:R-:W2:Y:S04]  /*415b0*/  LDL.LU R39, [R1+0x43c] ;  /* 0x00043c0001277983 */ /* 0x000ea80000300800 */
[----:B------:R-:W4:Y:S01]  /*415c0*/  LDL.LU R4, [R1+0x1994] ;  /* 0x0019940001047983 */ /* 0x000f220000300800 */
[----:B---3--:R-:W-:-:S02]  /*415d0*/  LOP3.LUT R29, R41, 0xffff, RZ, 0xc0, !PT ;  /* 0x0000ffff291d7812 */ /* 0x008fc400078ec0ff */
[----:B------:R-:W-:Y:S02]  /*415e0*/  LOP3.LUT R226, R226, 0xffff, RZ, 0xc0, !PT ;  /* 0x0000ffffe2e27812 */ /* 0x000fe400078ec0ff */
[----:B------:R-:W-:Y:S02]  /*415f0*/  LOP3.LUT R232, R232, 0xffff, RZ, 0xc0, !PT ;  /* 0x0000ffffe8e87812 */ /* 0x000fe400078ec0ff */
[----:B------:R-:W-:Y:S02]  /*41600*/  PRMT R37, R29, 0x3340, R226 ;  /* 0x000033401d257816 */ /* 0x000fe400000000e2 */
[----:B------:R-:W-:-:S03]  /*41610*/  LOP3.LUT R230, R230, 0xffff, RZ, 0xc0, !PT ;  /* 0x0000ffffe6e67812 */ /* 0x000fc600078ec0ff */
[----:B------:R0:W-:Y:S01]  /*41620*/  STL [R1+0x1228], R37 ;  /* 0x0012282501007387 */ /* 0x0001e20000100800 */
[----:B------:R-:W-:Y:S02]  /*41630*/  F2FP.SATFINITE.E4M3.F32.PACK_AB_MERGE_C R128, R129, R128, RZ ;  /* 0x000000808180723e */ /* 0x000fe400048070ff */
[----:B------:R-:W-:Y:S02]  /*41640*/  SHF.R.U32.HI R35, RZ, 0x8, R29 ;  /* 0x00000008ff237819 */ /* 0x000fe4000001161d */
[----:B0-----:R-:W-:Y:S02]  /*41650*/  PRMT R37, R33, 0x3340, R232 ;  /* 0x0000334021257816 */ /* 0x001fe400000000e8 */
[----:B------:R-:W-:-:S03]  /*41660*/  SHF.R.U32.HI R29, RZ, 0x8, R33 ;  /* 0x00000008ff1d7819 */ /* 0x000fc60000011621 */
[----:B------:R0:W-:Y:S01]  /*41670*/  STL [R1+0x1224], R37 ;  /* 0x0012242501007387 */ /* 0x0001e20000100800 */
[----:B------:R-:W-:Y:S02]  /*41680*/  SHF.R.U32.HI R33, RZ, 0x8, R31 ;  /* 0x00000008ff217819 */ /* 0x000fe4000001161f */
[----:B------:R-:W-:Y:S02]  /*41690*/  LOP3.LUT R182, R182, 0xffff, RZ, 0xc0, !PT ;  /* 0x0000ffffb6b67812 */ /* 0x000fe400078ec0ff */
[----:B------:R-:W-:Y:S02]  /*416a0*/  LOP3.LUT R128, R128, 0xffff, RZ, 0xc0, !PT ;  /* 0x0000ffff80807812 */ /* 0x000fe400078ec0ff */
[--C-:B0-----:R-:W-:Y:S02]  /*416b0*/  PRMT R37, R31, 0x3340, R230.reuse ;  /* 0x000033401f257816 */ /* 0x101fe400000000e6 */
[----:B------:R-:W-:-:S03]  /*416c0*/  SHF.R.U32.HI R230, RZ, 0x8, R230 ;  /* 0x00000008ffe67819 */ /* 0x000fc600000116e6 */
[----:B------:R0:W-:Y:S01]  /*416d0*/  STL [R1+0x1220], R37 ;  /* 0x0012202501007387 */ /* 0x0001e20000100800 */
[----:B------:R-:W-:Y:S02]  /*416e0*/  SHF.R.U32.HI R232, RZ, 0x8, R232 ;  /* 0x00000008ffe87819 */ /* 0x000fe400000116e8 */
[----:B------:R-:W-:Y:S02]  /*416f0*/  PRMT R41, R182, 0x3340, R128 ;  /* 0x00003340b6297816 */ /* 0x000fe40000000080 */
[----:B------:R-:W-:Y:S02]  /*41700*/  SHF.R.U32.HI R31, RZ, 0x8, R182 ;  /* 0x00000008ff1f7819 */ /* 0x000fe400000116b6 */
[----:B------:R-:W-:Y:S02]  /*41710*/  SHF.R.U32.HI R128, RZ, 0x8, R128 ;  /* 0x00000008ff807819 */ /* 0x000fe40000011680 */
[----:B0-----:R-:W-:Y:S02]  /*41720*/  LOP3.LUT R37, R33, 0xffff, RZ, 0xc0, !PT ;  /* 0x0000ffff21257812 */ /* 0x001fe400078ec0ff */
[----:B------:R-:W-:-:S02]  /*41730*/  LOP3.LUT R33, R230, 0xffff, RZ, 0xc0, !PT ;  /* 0x0000ffffe6217812 */ /* 0x000fc400078ec0ff */
[----:B------:R-:W-:Y:S02]  /*41740*/  SHF.R.U32.HI R226, RZ, 0x8, R226 ;  /* 0x00000008ffe27819 */ /* 0x000fe400000116e2 */
[----:B------:R-:W-:Y:S02]  /*41750*/  LOP3.LUT R29, R29, 0xffff, RZ, 0xc0, !PT ;  /* 0x0000ffff1d1d7812 */ /* 0x000fe400078ec0ff */
[----:B------:R-:W-:Y:S02]  /*41760*/  LOP3.LUT R232, R232, 0xffff, RZ, 0xc0, !PT ;  /* 0x0000ffffe8e87812 */ /* 0x000fe400078ec0ff */
[----:B------:R-:W-:Y:S02]  /*41770*/  PRMT R33, R37, 0x3340, R33 ;  /* 0x0000334025217816 */ /* 0x000fe40000000021 */
[----:B------:R-:W-:Y:S02]  /*41780*/  LOP3.LUT R31, R31, 0xffff, RZ, 0xc0, !PT ;  /* 0x0000ffff1f1f7812 */ /* 0x000fe400078ec0ff */
[----:B------:R-:W-:-:S02]  /*41790*/  LOP3.LUT R128, R128, 0xffff, RZ, 0xc0, !PT ;  /* 0x0000ffff80807812 */ /* 0x000fc400078ec0ff */
[----:B------:R-:W-:Y:S02]  /*417a0*/  LOP3.LUT R35, R35, 0xffff, RZ, 0xc0, !PT ;  /* 0x0000ffff23237812 */ /* 0x000fe400078ec0ff */
[----:B------:R-:W-:Y:S01]  /*417b0*/  LOP3.LUT R226, R226, 0xffff, RZ, 0xc0, !PT ;  /* 0x0000ffffe2e27812 */ /* 0x000fe200078ec0ff */
[----:B------:R-:W-:Y:S01]  /*417c0*/  STL [R1+0x121c], R41 ;  /* 0x00121c2901007387 */ /* 0x000fe20000100800 */
[----:B------:R-:W-:Y:S02]  /*417d0*/  PRMT R29, R29, 0x3340, R232 ;  /* 0x000033401d1d7816 */ /* 0x000fe400000000e8 */
[----:B------:R-:W-:Y:S01]  /*417e0*/  PRMT R31, R31, 0x3340, R128 ;  /* 0x000033401f1f7816 */ /* 0x000fe20000000080 */
[----:B------:R0:W-:Y:S04]  /*417f0*/  STL [R1+0x1034], R33 ;  /* 0x0010342101007387 */ /* 0x0001e80000100800 */
[----:B------:R2:W-:Y:S01]  /*41800*/  STL [R1+0x1038], R29 ;  /* 0x0010381d01007387 */ /* 0x0005e20000100800 */
[----:B0-----:R-:W-:-:S03]  /*41810*/  PRMT R33, R35, 0x3340, R226 ;  /* 0x0000334023217816 */ /* 0x001fc600000000e2 */
[----:B------:R4:W-:Y:S04]  /*41820*/  STL [R1+0x103c], R31 ;  /* 0x00103c1f01007387 */ /* 0x0009e80000100800 */
[----:B------:R0:W-:Y:S01]  /*41830*/  STL [R1+0x1040], R33 ;  /* 0x0010402101007387 */ /* 0x0001e20000100800 */
[----:B--2---:R-:W-:Y:S02]  /*41840*/  LOP3.LUT R29, R39, 0xffff, RZ, 0xc0, !PT ;  /* 0x0000ffff271d7812 */ /* 0x004fe400078ec0ff */
[----:B----4-:R-:W-:Y:S02]  /*41850*/  LOP3.LUT R31, R4, 0xffff, RZ, 0xc0, !PT ;  /* 0x0000ffff041f7812 */ /* 0x010fe400078ec0ff */
[----:B------:R-:W2:Y:S04]  /*41860*/  LDL.LU R4, [R1+0x1990] ;  /* 0x0019900001047983 */ /* 0x000ea80000300800 */
[----:B------:R-:W3:Y:S04]  /*41870*/  LDL.LU R41, [R1+0x444] ;  /* 0x0004440001297983 */ /* 0x000ee80000300800 */
[----:B------:R-:W4:Y:S01]  /*41880*/  LDL.LU R39, [R1+0x440] ;  /* 0x0004400001277983 */ /* 0x000f220000300800 */
[----:B------:R-:W-:-:S02]  /*41890*/  F2FP.SATFINITE.E4M3.F32.PACK_AB_MERGE_C R124, R125, R124, RZ ;  /* 0x0000007c7d7c723e */ /* 0x000fc400048070ff */
[----:B------:R-:W-:Y:S02]  /*418a0*/  LOP3.LUT R228, R228, 0xffff, RZ, 0xc0, !PT ;  /* 0x0000ffffe4e47812 */ /* 0x000fe400078ec0ff */
[----:B------:R-:W-:Y:S02]  /*418b0*/  LOP3.LUT R186, R186, 0xffff, RZ, 0xc0, !PT ;  /* 0x0000ffffbaba7812 */ /* 0x000fe400078ec0ff */
[----:B------:R-:W-:Y:S02]  /*418c0*/  LOP3.LUT R124, R124, 0xffff, RZ, 0xc0, !PT ;  /* 0x0000ffff7c7c7812 */ /* 0x000fe400078ec0ff */
[----:B------:R-:W-:Y:S02]  /*418d0*/  PRMT R37, R31, 0x3340, R228 ;  /* 0x000033401f257816 */ /* 0x000fe400000000e4 */
[----:B------:R-:W-:Y:S02]  /*418e0*/  PRMT R43, R186, 0x3340, R124 ;  /* 0x00003340ba2b7816 */ /* 0x000fe4000000007c */
[----:B------:R-:W-:Y:S01]  /*418f0*/  LOP3.LUT R222, R222, 0xffff, RZ, 0xc0, !PT ;  /* 0x0000ffffdede7812 */ /* 0x000fe200078ec0ff */
[----:B------:R-:W-:Y:S01]  /*41900*/  STL [R1+0x1218], R37 ;  /* 0x0012182501007387 */ /* 0x000fe20000100800 */
[----:B------:R-:W-:-:S03]  /*41910*/  F2FP.SATFINITE.E4M3.F32.PACK_AB_MERGE_C R126, R127, R126, RZ ;  /* 0x0000007e7f7e723e */ /* 0x000fc600048070ff */
[----:B------:R1:W-:Y:S01]  /*41920*/  STL [R1+0x1214], R43 ;  /* 0x0012142b01007387 */ /* 0x0003e20000100800 */
[----:B------:R-:W-:Y:S02]  /*41930*/  LOP3.LUT R184, R184, 0xffff, RZ, 0xc0, !PT ;  /* 0x0000ffffb8b87812 */ /* 0x000fe400078ec0ff */
[----:B------:R-:W-:Y:S02]  /*41940*/  LOP3.LUT R126, R126, 0xffff, RZ, 0xc0, !PT ;  /* 0x0000ffff7e7e7812 */ /* 0x000fe400078ec0ff */
[----:B0-----:R-:W-:Y:S02]  /*41950*/  SHF.R.U32.HI R33, RZ, 0x8, R31 ;  /* 0x00000008ff217819 */ /* 0x001fe4000001161f */
[----:B------:R-:W-:Y:S02]  /*41960*/  SHF.R.U32.HI R35, RZ, 0x8, R228 ;  /* 0x00000008ff237819 */ /* 0x000fe400000116e4 */
[----:B-1----:R-:W-:Y:S02]  /*41970*/  PRMT R43, R29, 0x3340, R222 ;  /* 0x000033401d2b7816 */ /* 0x002fe400000000de */
[----:B------:R-:W-:-:S02]  /*41980*/  SHF.R.U32.HI R31, RZ, 0x8, R186 ;  /* 0x00000008ff1f7819 */ /* 0x000fc400000116ba */
[----:B------:R-:W-:Y:S01]  /*41990*/  SHF.R.U32.HI R124, RZ, 0x8, R124 ;  /* 0x00000008ff7c7819 */ /* 0x000fe2000001167c */
[----:B------:R0:W-:Y:S01]  /*419a0*/  STL [R1+0x120c], R43 ;  /* 0x00120c2b01007387 */ /* 0x0001e20000100800 */
[----:B------:R-:W-:Y:S02]  /*419b0*/  SHF.R.U32.HI R37, RZ, 0x8, R29 ;  /* 0x00000008ff257819 */ /* 0x000fe4000001161d */
[----:B------:R-:W-:Y:S02]  /*419c0*/  LOP3.LUT R33, R33, 0xffff, RZ, 0xc0, !PT ;  /* 0x0000ffff21217812 */ /* 0x000fe400078ec0ff */
[----:B------:R-:W-:Y:S02]  /*419d0*/  LOP3.LUT R35, R35, 0xffff, RZ, 0xc0, !PT ;  /* 0x0000ffff23237812 */ /* 0x000fe400078ec0ff */
[----:B------:R-:W-:Y:S02]  /*419e0*/  SHF.R.U32.HI R29, RZ, 0x8, R184 ;  /* 0x00000008ff1d7819 */ /* 0x000fe400000116b8 */
[----:B0-----:R-:W-:-:S02]  /*419f0*/  PRMT R43, R184, 0x3340, R126 ;  /* 0x00003340b82b7816 */ /* 0x001fc4000000007e */
[----:B------:R-:W-:Y:S02]  /*41a00*/  SHF.R.U32.HI R126, RZ, 0x8, R126 ;  /* 0x00000008ff7e7819 */ /* 0x000fe4000001167e */
        /* <DEDUP_REMOVED lines=27> */
[----:B0-----:R-:W-:Y:S02]  /*41bc0*/  PRMT R37, R31, 0x3340, R220 ;  /* 0x000033401f257816 */ /* 0x001fe400000000dc */
[----:B------:R-:W-:-:S03]  /*41bd0*/  LOP3.LUT R188, R188, 0xffff, RZ, 0xc0, !PT ;  /* 0x0000ffffbcbc7812 */ /* 0x000fc600078ec0ff */
[----:B------:R0:W-:Y:S01]  /*41be0*/  STL [R1+0x1204], R37 ;  /* 0x0012042501007387 */ /* 0x0001e20000100800 */
[----:B------:R-:W-:Y:S02]  /*41bf0*/  LOP3.LUT R120, R120, 0xffff, RZ, 0xc0, !PT ;  /* 0x0000ffff78787812 */ /* 0x000fe400078ec0ff */
[----:B------:R-:W-:Y:S02]  /*41c00*/  SHF.R.U32.HI R35, RZ, 0x8, R29 ;  /* 0x00000008ff237819 */ /* 0x000fe4000001161d */
[----:B------:R-:W-:Y:S02]  /*41c10*/  SHF.R.U32.HI R29, RZ, 0x8, R31 ;  /* 0x00000008ff1d7819 */ /* 0x000fe4000001161f */
[--C-:B0-----:R-:W-:Y:S02]  /*41c20*/  PRMT R37, R33, 0x3340, R224.reuse ;  /* 0x0000334021257816 */ /* 0x101fe400000000e0 */
[----:B------:R-:W-:Y:S02]  /*41c30*/  SHF.R.U32.HI R31, RZ, 0x8, R33 ;  /* 0x00000008ff1f7819 */ /* 0x000fe40000011621 */
[----:B------:R-:W-:Y:S01]  /*41c40*/  SHF.R.U32.HI R224, RZ, 0x8, R224 ;  /* 0x00000008ffe07819 */ /* 0x000fe200000116e0 */
[----:B------:R0:W-:Y:S01]  /*41c50*/  STL [R1+0x1200], R37 ;  /* 0x0012002501007387 */ /* 0x0001e20000100800 */
[----:B------:R-:W-:-:S02]  /*41c60*/  SHF.R.U32.HI R33, RZ, 0x8, R188 ;  /* 0x00000008ff217819 */ /* 0x000fc400000116bc */
[----:B------:R-:W-:Y:S02]  /*41c70*/  SHF.R.U32.HI R218, RZ, 0x8, R218 ;  /* 0x00000008ffda7819 */ /* 0x000fe400000116da */
[----:B------:R-:W-:Y:S02]  /*41c80*/  SHF.R.U32.HI R220, RZ, 0x8, R220 ;  /* 0x00000008ffdc7819 */ /* 0x000fe400000116dc */
[--C-:B0-----:R-:W-:Y:S02]  /*41c90*/  PRMT R37, R188, 0x3340, R120.reuse ;  /* 0x00003340bc257816 */ /* 0x101fe40000000078 */
[----:B------:R-:W-:Y:S02]  /*41ca0*/  SHF.R.U32.HI R120, RZ, 0x8, R120 ;  /* 0x00000008ff787819 */ /* 0x000fe40000011678 */
[----:B------:R-:W-:Y:S02]  /*41cb0*/  LOP3.LUT R31, R31, 0xffff, RZ, 0xc0, !PT ;  /* 0x0000ffff1f1f7812 */ /* 0x000fe400078ec0ff */
[----:B------:R-:W-:-:S02]  /*41cc0*/  LOP3.LUT R224, R224, 0xffff, RZ, 0xc0, !PT ;  /* 0x0000ffffe0e07812 */ /* 0x000fc400078ec0ff */
[----:B------:R-:W-:Y:S02]  /*41cd0*/  LOP3.LUT R33, R33, 0xffff, RZ, 0xc0, !PT ;  /* 0x0000ffff21217812 */ /* 0x000fe400078ec0ff */
[----:B------:R-:W-:Y:S02]  /*41ce0*/  LOP3.LUT R120, R120, 0xffff, RZ, 0xc0, !PT ;  /* 0x0000ffff78787812 */ /* 0x000fe400078ec0ff */
[----:B------:R-:W-:Y:S02]  /*41cf0*/  LOP3.LUT R35, R35, 0xffff, RZ, 0xc0, !PT ;  /* 0x0000ffff23237812 */ /* 0x000fe400078ec0ff */
[----:B------:R-:W-:Y:S01]  /*41d00*/  LOP3.LUT R218, R218, 0xffff, RZ, 0xc0, !PT ;  /* 0x0000ffffdada7812 */ /* 0x000fe200078ec0ff */
[----:B------:R0:W-:Y:S01]  /*41d10*/  STL [R1+0x11fc], R37 ;  /* 0x0011fc2501007387 */ /* 0x0001e20000100800 */
[----:B------:R-:W-:Y:S02]  /*41d20*/  LOP3.LUT R29, R29, 0xffff, RZ, 0xc0, !PT ;  /* 0x0000ffff1d1d7812 */ /* 0x000fe400078ec0ff */
[----:B------:R-:W-:-:S02]  /*41d30*/  LOP3.LUT R220, R220, 0xffff, RZ, 0xc0, !PT ;  /* 0x0000ffffdcdc7812 */ /* 0x000fc400078ec0ff */
[----:B------:R-:W-:Y:S02]  /*41d40*/  PRMT R41, R31, 0x3340, R224 ;  /* 0x000033401f297816 */ /* 0x000fe400000000e0 */
[----:B------:R-:W-:Y:S02]  /*41d50*/  PRMT R31, R35, 0x3340, R218 ;  /* 0x00003340231f7816 */ /* 0x000fe400000000da */
[----:B0-----:R-:W-:Y:S02]  /*41d60*/  PRMT R37, R33, 0x3340, R120 ;  /* 0x0000334021257816 */ /* 0x001fe40000000078 */
[----:B------:R-:W-:Y:S01]  /*41d70*/  PRMT R33, R29, 0x3340, R220 ;  /* 0x000033401d217816 */ /* 0x000fe200000000dc */
[----:B------:R-:W-:Y:S04]  /*41d80*/  STL [R1+0x1014], R41 ;  /* 0x0010142901007387 */ /* 0x000fe80000100800 */
[----:B------:R-:W-:Y:S04]  /*41d90*/  STL [R1+0x1018], R37 ;  /* 0x0010182501007387 */ /* 0x000fe80000100800 */
[----:B------:R4:W-:Y:S04]  /*41da0*/  STL [R1+0x101c], R31 ;  /* 0x00101c1f01007387 */ /* 0x0009e80000100800 */
[----:B------:R-:W-:Y:S01]  /*41db0*/  STL [R1+0x1020], R33 ;  /* 0x0010202101007387 */ /* 0x000fe20000100800 */
[----:B----4-:R-:W-:-:S03]  /*41dc0*/  LOP3.LUT R31, R4, 0xffff, RZ, 0xc0, !PT ;  /* 0x0000ffff041f7812 */ /* 0x010fc600078ec0ff */
[----:B------:R-:W3:Y:S01]  /*41dd0*/  LDL.LU R4, [R1+0x1988] ;  /* 0x0019880001047983 */ /* 0x000ee20000300800 */
[----:B------:R-:W-:Y:S02]  /*41de0*/  F2FP.SATFINITE.E4M3.F32.PACK_AB_MERGE_C R116, R117, R116, RZ ;  /* 0x000000747574723e */ /* 0x000fe400048070ff */
[----:B------:R-:W-:Y:S01]  /*41df0*/  LOP3.LUT R216, R216, 0xffff, RZ, 0xc0, !PT ;  /* 0x0000ffffd8d87812 */ /* 0x000fe200078ec0ff */
[----:B------:R-:W4:Y:S01]  /*41e00*/  LDL.LU R43, [R1+0x454] ;  /* 0x00045400012b7983 */ /* 0x000f220000300800 */
[----:B------:R-:W-:Y:S02]  /*41e10*/  LOP3.LUT R193, R193, 0xffff, RZ, 0xc0, !PT ;  /* 0x0000ffffc1c17812 */ /* 0x000fe400078ec0ff */
[----:B------:R-:W-:Y:S02]  /*41e20*/  LOP3.LUT R116, R116, 0xffff, RZ, 0xc0, !PT ;  /* 0x0000ffff74747812 */ /* 0x000fe400078ec0ff */
[----:B------:R-:W-:Y:S02]  /*41e30*/  PRMT R37, R31, 0x3340, R216 ;  /* 0x000033401f257816 */ /* 0x000fe400000000d8 */
[----:B------:R-:W-:-:S02]  /*41e40*/  PRMT R41, R193, 0x3340, R116 ;  /* 0x00003340c1297816 */ /* 0x000fc40000000074 */
[----:B--2---:R-:W-:Y:S02]  /*41e50*/  LOP3.LUT R29, R39, 0xffff, RZ, 0xc0, !PT ;  /* 0x0000ffff271d7812 */ /* 0x004fe400078ec0ff */
[----:B------:R-:W-:Y:S01]  /*41e60*/  LOP3.LUT R214, R214, 0xffff, RZ, 0xc0, !PT ;  /* 0x0000ffffd6d67812 */ /* 0x000fe200078ec0ff */
[----:B------:R-:W-:Y:S01]  /*41e70*/  STL [R1+0x11e4], R37 ;  /* 0x0011e42501007387 */ /* 0x000fe20000100800 */
[----:B------:R-:W-:-:S03]  /*41e80*/  F2FP.SATFINITE.E4M3.F32.PACK_AB_MERGE_C R118, R119, R118, RZ ;  /* 0x000000767776723e */ /* 0x000fc600048070ff */
[----:B------:R0:W-:Y:S01]  /*41e90*/  STL [R1+0x11f4], R41 ;  /* 0x0011f42901007387 */ /* 0x0001e20000100800 */
[----:B------:R-:W-:Y:S02]  /*41ea0*/  LOP3.LUT R191, R191, 0xffff, RZ, 0xc0, !PT ;  /* 0x0000ffffbfbf7812 */ /* 0x000fe400078ec0ff */
[----:B------:R-:W-:Y:S02]  /*41eb0*/  LOP3.LUT R118, R118, 0xffff, RZ, 0xc0, !PT ;  /* 0x0000ffff76767812 */ /* 0x000fe400078ec0ff */
[----:B0-----:R-:W-:Y:S02]  /*41ec0*/  PRMT R41, R29, 0x3340, R214 ;  /* 0x000033401d297816 */ /* 0x001fe400000000d6 */
[----:B------:R-:W-:-:S03]  /*41ed0*/  SHF.R.U32.HI R37, RZ, 0x8, R29 ;  /* 0x00000008ff257819 */ /* 0x000fc6000001161d */
[----:B------:R0:W-:Y:S01]  /*41ee0*/  STL [R1+0x11e0], R41 ;  /* 0x0011e02901007387 */ /* 0x0001e20000100800 */
[----:B------:R-:W-:Y:S02]  /*41ef0*/  SHF.R.U32.HI R35, RZ, 0x8, R193 ;  /* 0x00000008ff237819 */ /* 0x000fe400000116c1 */
        /* <DEDUP_REMOVED lines=8> */
[----:B------:R-:W-:Y:S02]  /*41f80*/  LOP3.LUT R35, R35, 0xffff, RZ, 0xc0, !PT ;  /* 0x0000ffff23237812 */ /* 0x000fe400078ec0ff */
[----:B------:R-:W-:Y:S02]  /*41f90*/  LOP3.LUT R39, R39, 0xffff, RZ, 0xc0, !PT ;  /* 0x0000ffff27277812 */ /* 0x000fe400078ec0ff */
[----:B0-----:R-:W-:Y:S02]  /*41fa0*/  LOP3.LUT R41, R29, 0xffff, RZ, 0xc0, !PT ;  /* 0x0000ffff1d297812 */ /* 0x001fe400078ec0ff */
[----:B------:R-:W-:Y:S02]  /*41fb0*/  LOP3.LUT R29, R118, 0xffff, RZ, 0xc0, !PT ;  /* 0x0000ffff761d7812 */ /* 0x000fe400078ec0ff */
[----:B------:R-:W-:-:S02]  /*41fc0*/  LOP3.LUT R37, R37, 0xffff, RZ, 0xc0, !PT ;  /* 0x0000ffff25257812 */ /* 0x000fc400078ec0ff */
[----:B------:R-:W-:Y:S02]  /*41fd0*/  LOP3.LUT R214, R214, 0xffff, RZ, 0xc0, !PT ;  /* 0x0000ffffd6d67812 */ /* 0x000fe400078ec0ff */
[----:B------:R-:W-:Y:S02]  /*41fe0*/  LOP3.LUT R33, R33, 0xffff, RZ, 0xc0, !PT ;  /* 0x0000ffff21217812 */ /* 0x000fe400078ec0ff */
[----:B------:R-:W-:Y:S02]  /*41ff0*/  LOP3.LUT R31, R31, 0xffff, RZ, 0xc0, !PT ;  /* 0x0000ffff1f1f7812 */ /* 0x000fe400078ec0ff */
[----:B------:R-:W-:Y:S02]  /*42000*/  PRMT R39, R35, 0x3340, R39 ;  /* 0x0000334023277816 */ /* 0x000fe40000000027 */
[----:B------:R-:W-:Y:S02]  /*42010*/  PRMT R35, R41, 0x3340, R29 ;  /* 0x0000334029237816 */ /* 0x000fe4000000001d */
[----:B------:R-:W-:-:S02]  /*42020*/  PRMT R29, R37, 0x3340, R214 ;  /* 0x00003340251d7816 */ /* 0x000fc400000000d6 */
[----:B------:R-:W-:Y:S01]  /*42030*/  PRMT R33, R33, 0x3340, R31 ;  /* 0x0000334021217816 */ /* 0x000fe2000000001f */
[----:B------:R-:W-:Y:S04]  /*42040*/  STL [R1+0x100c], R39 ;  /* 0x00100c2701007387 */ /* 0x000fe80000100800 */
[----:B------:R-:W-:Y:S04]  /*42050*/  STL [R1+0x1010], R35 ;  /* 0x0010102301007387 */ /* 0x000fe80000100800 */
[----:B------:R3:W-:Y:S04]  /*42060*/  STL [R1+0x1004], R29 ;  /* 0x0010041d01007387 */ /* 0x0007e80000100800 */
[----:B------:R0:W-:Y:S01]  /*42070*/  STL [R1+0x1008], R33 ;  /* 0x0010082101007387 */ /* 0x0001e20000100800 */
[----:B---3--:R-:W-:-:S03]  /*42080*/  LOP3.LUT R29, R4, 0xffff, RZ, 0xc0, !PT ;  /* 0x0000ffff041d7812 */ /* 0x008fc600078ec0ff */
[----:B------:R-:W2:Y:S01]  /*42090*/  LDL.LU R4, [R1+0x1984] ;  /* 0x0019840001047983 */ /* 0x000ea20000300800 */
[----:B------:R-:W-:Y:S02]  /*420a0*/  LOP3.LUT R210, R210, 0xffff, RZ, 0xc0, !PT ;  /* 0x0000ffffd2d27812 */ /* 0x000fe400078ec0ff */
[----:B----4-:R-:W-:Y:S01]  /*420b0*/  LOP3.LUT R31, R43, 0xffff, RZ, 0xc0, !PT ;  /* 0x0000ffff2b1f7812 */ /* 0x010fe200078ec0ff */
[----:B------:R-:W3:Y:S01]  /*420c0*/  LDL.LU R45, [R1+0x45c] ;  /* 0x00045c00012d7983 */ /* 0x000ee20000300800 */
[----:B------:R-:W-:Y:S02]  /*420d0*/  F2FP.SATFINITE.E4M3.F32.PACK_AB_MERGE_C R112, R113, R112, RZ ;  /* 0x000000707170723e */ /* 0x000fe400048070ff */
[----:B------:R-:W-:Y:S02]  /*420e0*/  SHF.R.U32.HI R37, RZ, 0x8, R31 ;  /* 0x00000008ff257819 */ /* 0x000fe4000001161f */
[----:B------:R-:W-:Y:S02]  /*420f0*/  PRMT R31, R31, 0x3340, R210 ;  /* 0x000033401f1f7816 */ /* 0x000fe400000000d2 */
[----:B------:R-:W-:-:S02]  /*42100*/  LOP3.LUT R212, R212, 0xffff, RZ, 0xc0, !PT ;  /* 0x0000ffffd4d47812 */ /* 0x000fc400078ec0ff */
[----:B------:R-:W-:Y:S02]  /*42110*/  LOP3.LUT R195, R195, 0xffff, RZ, 0xc0, !PT ;  /* 0x0000ffffc3c37812 */ /* 0x000fe400078ec0ff */
[----:B------:R-:W-:Y:S01]  /*42120*/  LOP3.LUT R112, R112, 0xffff, RZ, 0xc0, !PT ;  /* 0x0000ffff70707812 */ /* 0x000fe200078ec0ff */
[----:B------:R1:W-:Y:S01]  /*42130*/  STL [R1+0x11d0], R31 ;  /* 0x0011d01f01007387 */ /* 0x0003e20000100800 */
[----:B------:R-:W-:Y:S02]  /*42140*/  F2FP.SATFINITE.E4M3.F32.PACK_AB_MERGE_C R108, R109, R108, RZ ;  /* 0x0000006c6d6c723e */ /* 0x000fe400048070ff */
[----:B0-----:R-:W-:Y:S02]  /*42150*/  SHF.R.U32.HI R33, RZ, 0x8, R29 ;  /* 0x00000008ff217819 */ /* 0x001fe4000001161d */
[----:B------:R-:W-:Y:S02]  /*42160*/  PRMT R29, R29, 0x3340, R212 ;  /* 0x000033401d1d7816 */ /* 0x000fe400000000d4 */
[----:B------:R-:W-:-:S02]  /*42170*/  LOP3.LUT R199, R199, 0xffff, RZ, 0xc0, !PT ;  /* 0x0000ffffc7c77812 */ /* 0x000fc400078ec0ff */
[--C-:B-1----:R-:W-:Y:S02]  /*42180*/  PRMT R31, R195, 0x3340, R112.reuse ;  /* 0x00003340c31f7816 */ /* 0x102fe40000000070 */
[----:B------:R-:W-:Y:S01]  /*42190*/  LOP3.LUT R108, R108, 0xffff, RZ, 0xc0, !PT ;  /* 0x0000ffff6c6c7812 */ /* 0x000fe200078ec0ff */
[----:B------:R0:W-:Y:S01]  /*421a0*/  STL [R1+0x11d8], R29 ;  /* 0x0011d81d01007387 */ /* 0x0001e20000100800 */
[----:B------:R-:W-:Y:S02]  /*421b0*/  SHF.R.U32.HI R41, RZ, 0x8, R195 ;  /* 0x00000008ff297819 */ /* 0x000fe400000116c3 */
[----:B------:R-:W-:Y:S01]  /*421c0*/  SHF.R.U32.HI R43, RZ, 0x8, R112 ;  /* 0x00000008ff2b7819 */ /* 0x000fe20000011670 */
[----:B------:R1:W-:Y:S01]  /*421d0*/  STL [R1+0x11c8], R31 ;  /* 0x0011c81f01007387 */ /* 0x0003e20000100800 */
[----:B------:R-:W-:Y:S02]  /*421e0*/  SHF.R.U32.HI R39, RZ, 0x8, R210 ;  /* 0x00000008ff277819 */ /* 0x000fe400000116d2 */
[----:B------:R-:W-:-:S02]  /*421f0*/  SHF.R.U32.HI R35, RZ, 0x8, R212 ;  /* 0x00000008ff237819 */ /* 0x000fc400000116d4 */
[----:B------:R-:W-:Y:S02]  /*42200*/  LOP3.LUT R41, R41, 0xffff, RZ, 0xc0, !PT ;  /* 0x0000ffff29297812 */ /* 0x000fe400078ec0ff */
[----:B0-----:R-:W-:Y:S02]  /*42210*/  SHF.R.U32.HI R29, RZ, 0x8, R199 ;  /* 0x00000008ff1d7819 */ /* 0x001fe400000116c7 */
[----:B------:R-:W-:Y:S02]  /*42220*/  LOP3.LUT R43, R43, 0xffff, RZ, 0xc0, !PT ;  /* 0x0000ffff2b2b7812 */ /* 0x000fe400078ec0ff */
[----:B-1----:R-:W-:Y:S02]  /*42230*/  SHF.R.U32.HI R31, RZ, 0x8, R108 ;  /* 0x00000008ff1f7819 */ /* 0x002fe4000001166c */
[----:B------:R-:W-:Y:S02]  /*42240*/  LOP3.LUT R37, R37, 0xffff, RZ, 0xc0, !PT ;  /* 0x0000ffff25257812 */ /* 0x000fe400078ec0ff */
[----:B------:R-:W-:-:S02]  /*42250*/  LOP3.LUT R39, R39, 0xffff, RZ, 0xc0, !PT ;  /* 0x0000ffff27277812 */ /* 0x000fc400078ec0ff */
[----:B------:R-:W-:Y:S02]  /*42260*/  LOP3.LUT R33, R33, 0xffff, RZ, 0xc0, !PT ;  /* 0x0000ffff21217812 */ /* 0x000fe400078ec0ff */
[----:B------:R-:W-:Y:S02]  /*42270*/  LOP3.LUT R35, R35, 0xffff, RZ, 0xc0, !PT ;  /* 0x0000ffff23237812 */ /* 0x000fe400078ec0ff */
[----:B------:R-:W-:Y:S02]  /*42280*/  PRMT R47, R199, 0x3340, R108 ;  /* 0x00003340c72f7816 */ /* 0x000fe4000000006c */
[----:B------:R-:W-:Y:S02]  /*42290*/  LOP3.LUT R29, R29, 0xffff, RZ, 0xc0, !PT ;  /* 0x0000ffff1d1d7812 */ /* 0x000fe400078ec0ff */
[----:B------:R-:W-:Y:S02]  /*422a0*/  LOP3.LUT R31, R31, 0xffff, RZ, 0xc0, !PT ;  /* 0x0000ffff1f1f7812 */ /* 0x000fe400078ec0ff */
[----:B------:R-:W-:-:S02]  /*422b0*/  PRMT R41, R41, 0x3340, R43 ;  /* 0x0000334029297816 */ /* 0x000fc4000000002b */
[----:B------:R-:W-:Y:S02]  /*422c0*/  PRMT R37, R37, 0x3340, R39 ;  /* 0x0000334025257816 */ /* 0x000fe40000000027 */
[----:B------:R-:W-:Y:S01]  /*422d0*/  PRMT R35, R33, 0x3340, R35 ;  /* 0x0000334021237816 */ /* 0x000fe20000000023 */
[----:B------:R0:W-:Y:S01]  /*422e0*/  STL [R1+0x11dc], R47 ;  /* 0x0011dc2f01007387 */ /* 0x0001e20000100800 */
[----:B------:R-:W-:-:S03]  /*422f0*/  PRMT R33, R29, 0x3340, R31 ;  /* 0x000033401d217816 */ /* 0x000fc6000000001f */
[----:B------:R-:W-:Y:S04]  /*42300*/  STL [R1+0xff4], R41 ;  /* 0x000ff42901007387 */ /* 0x000fe80000100800 */
[----:B------:R-:W-:Y:S04]  /*42310*/  STL [R1+0xff8], R37 ;  /* 0x000ff82501007387 */ /* 0x000fe80000100800 */
[----:B------:R-:W-:Y:S04]  /*42320*/  STL [R1+0xffc], R35 ;  /* 0x000ffc2301007387 */ /* 0x000fe80000100800 */
[----:B------:R1:W-:Y:S01]  /*42330*/  STL [R1+0x1000], R33 ;  /* 0x0010002101007387 */ /* 0x0003e20000100800 */
[----:B--2---:R-:W-:-:S03]  /*42340*/  LOP3.LUT R31, R4, 0xffff, RZ, 0xc0, !PT ;  /* 0x0000ffff041f7812 */ /* 0x004fc600078ec0ff */
[----:B------:R-:W2:Y:S04]  /*42350*/  LDL.LU R4, [R1+0x1980] ;  /* 0x0019800001047983 */ /* 0x000ea80000300800 */
[----:B0-----:R-:W4:Y:S01]  /*42360*/  LDL.LU R47, [R1+0x464] ;  /* 0x00046400012f7983 */ /* 0x001f220000300800 */
[----:B------:R-:W-:Y:S02]  /*42370*/  F2FP.SATFINITE.E4M3.F32.PACK_AB_MERGE_C R104, R105, R104, RZ ;  /* 0x000000686968723e */ /* 0x000fe400048070ff */
[----:B------:R-:W-:Y:S02]  /*42380*/  F2FP.SATFINITE.E4M3.F32.PACK_AB_MERGE_C R110, R111, R110, RZ ;  /* 0x0000006e6f6e723e */ /* 0x000fe400048070ff */
[----:B------:R-:W-:Y:S02]  /*42390*/  LOP3.LUT R208, R208, 0xffff, RZ, 0xc0, !PT ;  /* 0x0000ffffd0d07812 */ /* 0x000fe400078ec0ff */
[----:B------:R-:W-:-:S02]  /*423a0*/  LOP3.LUT R201, R201, 0xffff, RZ, 0xc0, !PT ;  /* 0x0000ffffc9c97812 */ /* 0x000fc400078ec0ff */
[----:B------:R-:W-:Y:S02]  /*423b0*/  LOP3.LUT R104, R104, 0xffff, RZ, 0xc0, !PT ;  /* 0x0000ffff68687812 */ /* 0x000fe400078ec0ff */
[----:B------:R-:W-:Y:S02]  /*423c0*/  LOP3.LUT R197, R197, 0xffff, RZ, 0xc0, !PT ;  /* 0x0000ffffc5c57812 */ /* 0x000fe400078ec0ff */
[----:B------:R-:W-:Y:S02]  /*423d0*/  LOP3.LUT R110, R110, 0xffff, RZ, 0xc0, !PT ;  /* 0x0000ffff6e6e7812 */ /* 0x000fe400078ec0ff */
[----:B-1----:R-:W-:Y:S02]  /*423e0*/  SHF.R.U32.HI R33, RZ, 0x8, R31 ;  /* 0x00000008ff217819 */ /* 0x002fe4000001161f */
[----:B------:R-:W-:Y:S02]  /*423f0*/  PRMT R31, R31, 0x3340, R208 ;  /* 0x000033401f1f7816 */ /* 0x000fe400000000d0 */
[----:B------:R-:W-:-:S02]  /*42400*/  PRMT R37, R201, 0x3340, R104 ;  /* 0x00003340c9257816 */ /* 0x000fc40000000068 */
[--C-:B------:R-:W-:Y:S02]  /*42410*/  PRMT R39, R197, 0x3340, R110.reuse ;  /* 0x00003340c5277816 */ /* 0x100fe4000000006e */
[----:B---3--:R-:W-:Y:S01]  /*42420*/  LOP3.LUT R29, R45, 0xffff, RZ, 0xc0, !PT ;  /* 0x0000ffff2d1d7812 */ /* 0x008fe200078ec0ff */
[----:B------:R-:W-:Y:S01]  /*42430*/  STL [R1+0x11b8], R31 ;  /* 0x0011b81f01007387 */ /* 0x000fe20000100800 */
[----:B------:R-:W-:Y:S02]  /*42440*/  LOP3.LUT R206, R206, 0xffff, RZ, 0xc0, !PT ;  /* 0x0000ffffcece7812 */ /* 0x000fe400078ec0ff */
[----:B------:R-:W-:Y:S01]  /*42450*/  SHF.R.U32.HI R41, RZ, 0x8, R197 ;  /* 0x00000008ff297819 */ /* 0x000fe200000116c5 */
[----:B------:R0:W-:Y:S01]  /*42460*/  STL [R1+0x11bc], R37 ;  /* 0x0011bc2501007387 */ /* 0x0001e20000100800 */
[----:B------:R-:W-:-:S03]  /*42470*/  SHF.R.U32.HI R43, RZ, 0x8, R110 ;  /* 0x00000008ff2b7819 */ /* 0x000fc6000001166e */
[----:B------:R1:W-:Y:S01]  /*42480*/  STL [R1+0x11c0], R39 ;  /* 0x0011c02701007387 */ /* 0x0003e20000100800 */
[----:B------:R-:W-:Y:S02]  /*42490*/  SHF.R.U32.HI R35, RZ, 0x8, R208 ;  /* 0x00000008ff237819 */ /* 0x000fe400000116d0 */
[----:B------:R-:W-:Y:S02]  /*424a0*/  SHF.R.U32.HI R45, RZ, 0x8, R201 ;  /* 0x00000008ff2d7819 */ /* 0x000fe400000116c9 */
[----:B0-----:R-:W-:Y:S02]  /*424b0*/  SHF.R.U32.HI R37, RZ, 0x8, R29 ;  /* 0x00000008ff257819 */ /* 0x001fe4000001161d */
[--C-:B------:R-:W-:Y:S02]  /*424c0*/  PRMT R29, R29, 0x3340, R206.reuse ;  /* 0x000033401d1d7816 */ /* 0x100fe400000000ce */
[----:B-1----:R-:W-:Y:S02]  /*424d0*/  SHF.R.U32.HI R39, RZ, 0x8, R206 ;  /* 0x00000008ff277819 */ /* 0x002fe400000116ce */
[----:B------:R-:W-:-:S02]  /*424e0*/  SHF.R.U32.HI R31, RZ, 0x8, R104 ;  /* 0x00000008ff1f7819 */ /* 0x000fc40000011668 */
[----:B------:R-:W-:Y:S02]  /*424f0*/  LOP3.LUT R41, R41, 0xffff, RZ, 0xc0, !PT ;  /* 0x0000ffff29297812 */ /* 0x000fe400078ec0ff */
[----:B------:R-:W-:Y:S01]  /*42500*/  LOP3.LUT R43, R43, 0xffff, RZ, 0xc0, !PT ;  /* 0x0000ffff2b2b7812 */ /* 0x000fe200078ec0ff */
[----:B------:R0:W-:Y:S01]  /*42510*/  STL [R1+0x11b4], R29 ;  /* 0x0011b41d01007387 */ /* 0x0001e20000100800 */
[----:B------:R-:W-:Y:S02]  /*42520*/  LOP3.LUT R37, R37, 0xffff, RZ, 0xc0, !PT ;  /* 0x0000ffff25257812 */ /* 0x000fe400078ec0ff */
[----:B------:R-:W-:Y:S02]  /*42530*/  LOP3.LUT R39, R39, 0xffff, RZ, 0xc0, !PT ;  /* 0x0000ffff27277812 */ /* 0x000fe400078ec0ff */
[----:B------:R-:W-:Y:S02]  /*42540*/  LOP3.LUT R33, R33, 0xffff, RZ, 0xc0, !PT ;  /* 0x0000ffff21217812 */ /* 0x000fe400078ec0ff */
[----:B------:R-:W-:-:S02]  /*42550*/  LOP3.LUT R35, R35, 0xffff, RZ, 0xc0, !PT ;  /* 0x0000ffff23237812 */ /* 0x000fc400078ec0ff */
[----:B------:R-:W-:Y:S02]  /*42560*/  LOP3.LUT R31, R31, 0xffff, RZ, 0xc0, !PT ;  /* 0x0000ffff1f1f7812 */ /* 0x000fe400078ec0ff */
[----:B0-----:R-:W-:Y:S02]  /*42570*/  LOP3.LUT R29, R45, 0xffff, RZ, 0xc0, !PT ;  /* 0x0000ffff2d1d7812 */ /* 0x001fe400078ec0ff */
[----:B------:R-:W-:Y:S02]  /*42580*/  PRMT R41, R41, 0x3340, R43 ;  /* 0x0000334029297816 */ /* 0x000fe4000000002b */
[----:B------:R-:W-:Y:S02]  /*42590*/  PRMT R37, R37, 0x3340, R39 ;  /* 0x0000334025257816 */ /* 0x000fe40000000027 */
[----:B------:R-:W-:Y:S02]  /*425a0*/  PRMT R35, R33, 0x3340, R35 ;  /* 0x0000334021237816 */ /* 0x000fe40000000023 */
[----:B------:R-:W-:Y:S01]  /*425b0*/  PRMT R33, R29, 0x3340, R31 ;  /* 0x000033401d217816 */ /* 0x000fe2000000001f */
[----:B------:R0:W-:Y:S04]  /*425c0*/  STL [R1+0xff0], R41 ;  /* 0x000ff02901007387 */ /* 0x0001e80000100800 */
[----:B------:R1:W-:Y:S04]  /*425d0*/  STL [R1+0xfe4], R37 ;  /* 0x000fe42501007387 */ /* 0x0003e80000100800 */
[----:B------:R-:W-:Y:S04]  /*425e0*/  STL [R1+0xfe8], R35 ;  /* 0x000fe82301007387 */ /* 0x000fe80000100800 */
[----:B------:R-:W-:Y:S01]  /*425f0*/  STL [R1+0xfec], R33 ;  /* 0x000fec2101007387 */ /* 0x000fe20000100800 */
[----:B--2---:R-:W-:-:S03]  /*42600*/  LOP3.LUT R29, R4, 0xffff, RZ, 0xc0, !PT ;  /* 0x0000ffff041d7812 */ /* 0x004fc600078ec0ff */
[----:B------:R-:W2:Y:S01]  /*42610*/  LDL.LU R4, [R1+0x197c] ;  /* 0x00197c0001047983 */ /* 0x000ea20000300800 */
[----:B----4-:R-:W-:-:S03]  /*42620*/  LOP3.LUT R31, R47, 0xffff, RZ, 0xc0, !PT ;  /* 0x0000ffff2f1f7812 */ /* 0x010fc600078ec0ff */
[----:B------:R-:W3:Y:S04]  /*42630*/  LDL.LU R51, [R1+0x624] ;  /* 0x0006240001337983 */ /* 0x000ee80000300800 */
[----:B------:R-:W4:Y:S01]  /*42640*/  LDL.LU R47, [R1+0x620] ;  /* 0x00062000012f7983 */ /* 0x000f220000300800 */
[----:B------:R-:W-:Y:S02]  /*42650*/  LOP3.LUT R202, R202, 0xffff, RZ, 0xc0, !PT ;  /* 0x0000ffffcaca7812 */ /* 0x000fe400078ec0ff */
[----:B------:R-:W-:Y:S01]  /*42660*/  F2FP.SATFINITE.E4M3.F32.PACK_AB_MERGE_C R100, R101, R100, RZ ;  /* 0x000000646564723e */ /* 0x000fe200048070ff */
[----:B------:R-:W2:Y:S01]  /*42670*/  LDL.LU R49, [R1+0x46c] ;  /* 0x00046c0001317983 */ /* 0x000ea20000300800 */
[----:B0-----:R-:W-:Y:S02]  /*42680*/  SHF.R.U32.HI R41, RZ, 0x8, R31 ;  /* 0x00000008ff297819 */ /* 0x001fe4000001161f */
[----:B------:R-:W-:-:S02]  /*42690*/  PRMT R31, R31, 0x3340, R202 ;  /* 0x000033401f1f7816 */ /* 0x000fc400000000ca */
[----:B------:R-:W-:Y:S02]  /*426a0*/  LOP3.LUT R204, R204, 0xffff, RZ, 0xc0, !PT ;  /* 0x0000ffffcccc7812 */ /* 0x000fe400078ec0ff */
[----:B------:R-:W-:Y:S02]  /*426b0*/  LOP3.LUT R205, R205, 0xffff, RZ, 0xc0, !PT ;  /* 0x0000ffffcdcd7812 */ /* 0x000fe400078ec0ff */
[----:B------:R-:W-:Y:S01]  /*426c0*/  LOP3.LUT R100, R100, 0xffff, RZ, 0xc0, !PT ;  /* 0x0000ffff64647812 */ /* 0x000fe200078ec0ff */
[----:B------:R0:W-:Y:S01]  /*426d0*/  STL [R1+0x11a4], R31 ;  /* 0x0011a41f01007387 */ /* 0x0001e20000100800 */
[----:B------:R-:W-:Y:S02]  /*426e0*/  F2FP.SATFINITE.E4M3.F32.PACK_AB_MERGE_C R102, R103, R102, RZ ;  /* 0x000000666766723e */ /* 0x000fe400048070ff */
[----:B-1----:R-:W-:Y:S02]  /*426f0*/  SHF.R.U32.HI R37, RZ, 0x8, R29 ;  /* 0x00000008ff257819 */ /* 0x002fe4000001161d */
[----:B------:R-:W-:-:S02]  /*42700*/  PRMT R29, R29, 0x3340, R204 ;  /* 0x000033401d1d7816 */ /* 0x000fc400000000cc */
[----:B------:R-:W-:Y:S02]  /*42710*/  LOP3.LUT R203, R203, 0xffff, RZ, 0xc0, !PT ;  /* 0x0000ffffcbcb7812 */ /* 0x000fe400078ec0ff */
[----:B0-----:R-:W-:Y:S02]  /*42720*/  PRMT R31, R205, 0x3340, R100 ;  /* 0x00003340cd1f7816 */ /* 0x001fe40000000064 */
[----:B------:R-:W-:Y:S01]  /*42730*/  LOP3.LUT R102, R102, 0xffff, RZ, 0xc0, !PT ;  /* 0x0000ffff66667812 */ /* 0x000fe200078ec0ff */
[----:B------:R0:W-:Y:S01]  /*42740*/  STL [R1+0x11a8], R29 ;  /* 0x0011a81d01007387 */ /* 0x0001e20000100800 */
[----:B------:R-:W-:Y:S02]  /*42750*/  SHF.R.U32.HI R43, RZ, 0x8, R202 ;  /* 0x00000008ff2b7819 */ /* 0x000fe400000116ca */
[----:B------:R-:W-:Y:S01]  /*42760*/  SHF.R.U32.HI R39, RZ, 0x8, R204 ;  /* 0x00000008ff277819 */ /* 0x000fe200000116cc */
[----:B------:R1:W-:Y:S01]  /*42770*/  STL [R1+0x11ac], R31 ;  /* 0x0011ac1f01007387 */ /* 0x0003e20000100800 */
[----:B------:R-:W-:-:S02]  /*42780*/  SHF.R.U32.HI R33, RZ, 0x8, R205 ;  /* 0x00000008ff217819 */ /* 0x000fc400000116cd */
[----:B------:R-:W-:Y:S02]  /*42790*/  SHF.R.U32.HI R35, RZ, 0x8, R100 ;  /* 0x00000008ff237819 */ /* 0x000fe40000011664 */
[----:B------:R-:W-:Y:S02]  /*427a0*/  LOP3.LUT R41, R41, 0xffff, RZ, 0xc0, !PT ;  /* 0x0000ffff29297812 */ /* 0x000fe400078ec0ff */
[----:B0-----:R-:W-:Y:S02]  /*427b0*/  SHF.R.U32.HI R29, RZ, 0x8, R203 ;  /* 0x00000008ff1d7819 */ /* 0x001fe400000116cb */
[----:B------:R-:W-:Y:S02]  /*427c0*/  LOP3.LUT R43, R43, 0xffff, RZ, 0xc0, !PT ;  /* 0x0000ffff2b2b7812 */ /* 0x000fe400078ec0ff */
[----:B-1----:R-:W-:Y:S02]  /*427d0*/  SHF.R.U32.HI R31, RZ, 0x8, R102 ;  /* 0x00000008ff1f7819 */ /* 0x002fe40000011666 */
[----:B------:R-:W-:-:S02]  /*427e0*/  LOP3.LUT R37, R37, 0xffff, RZ, 0xc0, !PT ;  /* 0x0000ffff25257812 */ /* 0x000fc400078ec0ff */
[----:B------:R-:W-:Y:S02]  /*427f0*/  LOP3.LUT R39, R39, 0xffff, RZ, 0xc0, !PT ;  /* 0x0000ffff27277812 */ /* 0x000fe400078ec0ff */
[----:B------:R-:W-:Y:S02]  /*42800*/  LOP3.LUT R33, R33, 0xffff, RZ, 0xc0, !PT ;  /* 0x0000ffff21217812 */ /* 0x000fe400078ec0ff */
[----:B------:R-:W-:Y:S02]  /*42810*/  LOP3.LUT R35, R35, 0xffff, RZ, 0xc0, !PT ;  /* 0x0000ffff23237812 */ /* 0x000fe400078ec0ff */
[----:B------:R-:W-:Y:S02]  /*42820*/  PRMT R45, R203, 0x3340, R102 ;  /* 0x00003340cb2d7816 */ /* 0x000fe40000000066 */
[----:B------:R-:W-:Y:S02]  /*42830*/  LOP3.LUT R29, R29, 0xffff, RZ, 0xc0, !PT ;  /* 0x0000ffff1d1d7812 */ /* 0x000fe400078ec0ff */
[----:B------:R-:W-:-:S02]  /*42840*/  LOP3.LUT R31, R31, 0xffff, RZ, 0xc0, !PT ;  /* 0x0000ffff1f1f7812 */ /* 0x000fc400078ec0ff */
[----:B------:R-:W-:Y:S02]  /*42850*/  PRMT R41, R41, 0x3340, R43 ;  /* 0x0000334029297816 */ /* 0x000fe4000000002b */
[----:B------:R-:W-:Y:S02]  /*42860*/  PRMT R37, R37, 0x3340, R39 ;  /* 0x0000334025257816 */ /* 0x000fe40000000027 */
[----:B------:R-:W-:Y:S01]  /*42870*/  PRMT R33, R33, 0x3340, R35 ;  /* 0x0000334021217816 */ /* 0x000fe20000000023 */
[----:B------:R-:W-:Y:S01]  /*42880*/  STL [R1+0x11b0], R45 ;  /* 0x0011b02d01007387 */ /* 0x000fe20000100800 */
[----:B------:R-:W-:-:S03]  /*42890*/  PRMT R29, R29, 0x3340, R31 ;  /* 0x000033401d1d7816 */ /* 0x000fc6000000001f */
[----:B------:R-:W-:Y:S04]  /*428a0*/  STL [R1+0xfd4], R41 ;  /* 0x000fd42901007387 */ /* 0x000fe80000100800 */
[----:B------:R-:W-:Y:S04]  /*428b0*/  STL [R1+0xfd8], R37 ;  /* 0x000fd82501007387 */ /* 0x000fe80000100800 */
[----:B------:R4:W-:Y:S04]  /*428c0*/  STL [R1+0xfdc], R33 ;  /* 0x000fdc2101007387 */ /* 0x0009e80000100800 */
[----:B------:R0:W-:Y:S01]  /*428d0*/  STL [R1+0xfe0], R29 ;  /* 0x000fe01d01007387 */ /* 0x0001e20000100800 */
[----:B----4-:R-:W-:-:S03]  /*428e0*/  LOP3.LUT R33, R47, 0xffff, RZ, 0xc0, !PT ;  /* 0x0000ffff2f217812 */ /* 0x010fc600078ec0ff */
[----:B------:R-:W4:Y:S01]  /*428f0*/  LDL.LU R47, [R1+0x474] ;  /* 0x00047400012f7983 */ /* 0x000f220000300800 */
[----:B---3--:R-:W-:Y:S02]  /*42900*/  LOP3.LUT R31, R51, 0xffff, RZ, 0xc0, !PT ;  /* 0x0000ffff331f7812 */ /* 0x008fe400078ec0ff */
[----:B------:R-:W-:Y:S02]  /*42910*/  LOP3.LUT R166, R166, 0xffff, RZ, 0xc0, !PT ;  /* 0x0000ffffa6a67812 */ /* 0x000fe400078ec0ff */
[----:B------:R-:W-:Y:S02]  /*42920*/  LOP3.LUT R43, R24, 0xffff, RZ, 0xc0, !PT ;  /* 0x0000ffff182b7812 */ /* 0x000fe400078ec0ff */
[----:B------:R-:W-:Y:S02]  /*42930*/  PRMT R24, R31, 0x3340, R166 ;  /* 0x000033401f187816 */ /* 0x000fe400000000a6 */
[----:B------:R-:W-:Y:S02]  /*42940*/  LOP3.LUT R164, R164, 0xffff, RZ, 0xc0, !PT ;  /* 0x0000ffffa4a47812 */ /* 0x000fe400078ec0ff */
[----:B--2---:R-:W-:-:S02]  /*42950*/  LOP3.LUT R37, R49, 0xffff, RZ, 0xc0, !PT ;  /* 0x0000ffff31257812 */ /* 0x004fc400078ec0ff */
[----:B0-----:R-:W-:Y:S02]  /*42960*/  LOP3.LUT R29, R17, 0xffff, RZ, 0xc0, !PT ;  /* 0x0000ffff111d7812 */ /* 0x001fe400078ec0ff */
[----:B------:R-:W2:Y:S01]  /*42970*/  LDL.LU R17, [R1+0x1978] ;  /* 0x0019780001117983 */ /* 0x000ea20000300800 */
[----:B------:R-:W-:-:S03]  /*42980*/  LOP3.LUT R198, R198, 0xffff, RZ, 0xc0, !PT ;  /* 0x0000ffffc6c67812 */ /* 0x000fc600078ec0ff */
[----:B------:R0:W-:Y:S01]  /*42990*/  STL [R1+0x110c], R24 ;  /* 0x00110c1801007387 */ /* 0x0001e20000100800 */
[----:B------:R-:W-:Y:S02]  /*429a0*/  SHF.R.U32.HI R39, RZ, 0x8, R37 ;  /* 0x00000008ff277819 */ /* 0x000fe40000011625 */
[----:B------:R-:W-:Y:S02]  /*429b0*/  PRMT R37, R37, 0x3340, R198 ;  /* 0x0000334025257816 */ /* 0x000fe400000000c6 */
[----:B------:R-:W-:Y:S02]  /*429c0*/  SHF.R.U32.HI R252, RZ, 0x8, R31 ;  /* 0x00000008fffc7819 */ /* 0x000fe4000001161f */
[----:B0-----:R-:W-:Y:S02]  /*429d0*/  PRMT R24, R33, 0x3340, R164 ;  /* 0x0000334021187816 */ /* 0x001fe400000000a4 */
[----:B------:R-:W-:Y:S02]  /*429e0*/  SHF.R.U32.HI R31, RZ, 0x8, R33 ;  /* 0x00000008ff1f7819 */ /* 0x000fe40000011621 */
[----:B------:R-:W-:Y:S01]  /*429f0*/  SHF.R.U32.HI R41, RZ, 0x8, R198 ;  /* 0x00000008ff297819 */ /* 0x000fe200000116c6 */
[----:B------:R0:W-:Y:S01]  /*42a00*/  STL [R1+0x1114], R24 ;  /* 0x0011141801007387 */ /* 0x0001e20000100800 */
[----:B------:R-:W-:-:S02]  /*42a10*/  SHF.R.U32.HI R33, RZ, 0x8, R164 ;  /* 0x00000008ff217819 */ /* 0x000fc400000116a4 */
[----:B------:R-:W-:Y:S01]  /*42a20*/  PRMT R45, R29, 0x3340, R43 ;  /* 0x000033401d2d7816 */ /* 0x000fe2000000002b */
[----:B------:R1:W-:Y:S01]  /*42a30*/  STL [R1+0x11a0], R37 ;  /* 0x0011a02501007387 */ /* 0x0003e20000100800 */
[----:B------:R-:W-:Y:S02]  /*42a40*/  LOP3.LUT R31, R31, 0xffff, RZ, 0xc0, !PT ;  /* 0x0000ffff1f1f7812 */ /* 0x000fe400078ec0ff */
[----:B0-----:R-:W-:Y:S02]  /*42a50*/  SHF.R.U32.HI R24, RZ, 0x8, R29 ;  /* 0x00000008ff187819 */ /* 0x001fe4000001161d */
[----:B------:R-:W-:Y:S02]  /*42a60*/  SHF.R.U32.HI R29, RZ, 0x8, R43 ;  /* 0x00000008ff1d7819 */ /* 0x000fe4000001162b */
[----:B-1----:R-:W-:Y:S02]  /*42a70*/  LOP3.LUT R37, R39, 0xffff, RZ, 0xc0, !PT ;  /* 0x0000ffff27257812 */ /* 0x002fe400078ec0ff */
[----:B------:R-:W-:-:S02]  /*42a80*/  LOP3.LUT R39, R41, 0xffff, RZ, 0xc0, !PT ;  /* 0x0000ffff29277812 */ /* 0x000fc400078ec0ff */
[----:B------:R-:W-:Y:S02]  /*42a90*/  LOP3.LUT R33, R33, 0xffff, RZ, 0xc0, !PT ;  /* 0x0000ffff21217812 */ /* 0x000fe400078ec0ff */
[----:B------:R-:W-:Y:S02]  /*42aa0*/  LOP3.LUT R24, R24, 0xffff, RZ, 0xc0, !PT ;  /* 0x0000ffff18187812 */ /* 0x000fe400078ec0ff */
[----:B------:R-:W-:Y:S02]  /*42ab0*/  LOP3.LUT R29, R29, 0xffff, RZ, 0xc0, !PT ;  /* 0x0000ffff1d1d7812 */ /* 0x000fe400078ec0ff */
[----:B------:R-:W-:Y:S02]  /*42ac0*/  PRMT R37, R37, 0x3340, R39 ;  /* 0x0000334025257816 */ /* 0x000fe40000000027 */
[----:B------:R-:W-:Y:S02]  /*42ad0*/  PRMT R33, R31, 0x3340, R33 ;  /* 0x000033401f217816 */ /* 0x000fe40000000021 */
[----:B------:R-:W-:Y:S01]  /*42ae0*/  PRMT R24, R24, 0x3340, R29 ;  /* 0x0000334018187816 */ /* 0x000fe2000000001d */
[----:B------:R-:W-:Y:S01]  /*42af0*/  STL [R1+0x1118], R45 ;  /* 0x0011182d01007387 */ /* 0x000fe20000100800 */
[----:B------:R-:W-:-:S03]  /*42b00*/  LOP3.LUT R29, R4, 0xffff, RZ, 0xc0, !PT ;  /* 0x0000ffff041d7812 */ /* 0x000fc600078ec0ff */
[----:B------:R-:W-:Y:S04]  /*42b10*/  STL [R1+0xfd0], R37 ;  /* 0x000fd02501007387 */ /* 0x000fe80000100800 */
[----:B------:R-:W-:Y:S04]  /*42b20*/  STL [R1+0xf20], R33 ;  /* 0x000f202101007387 */ /* 0x000fe80000100800 */
[----:B------:R0:W-:Y:S04]  /*42b30*/  STL [R1+0xf24], R24 ;  /* 0x000f241801007387 */ /* 0x0001e80000100800 */
[----:B------:R-:W3:Y:S04]  /*42b40*/  LDL.LU R4, [R1+0x1974] ;  /* 0x0019740001047983 */ /* 0x000ee80000300800 */
[----:B------:R-:W2:Y:S01]  /*42b50*/  LDL.LU R49, [R1+0x61c] ;  /* 0x00061c0001317983 */ /* 0x000ea20000300800 */
[----:B----4-:R-:W-:-:S03]  /*42b60*/  LOP3.LUT R31, R47, 0xffff, RZ, 0xc0, !PT ;  /* 0x0000ffff2f1f7812 */ /* 0x010fc600078ec0ff */
[----:B------:R-:W4:Y:S01]  /*42b70*/  LDL.LU R47, [R1+0x618] ;  /* 0x00061800012f7983 */ /* 0x000f220000300800 */
[----:B------:R-:W-:Y:S02]  /*42b80*/  LOP3.LUT R194, R194, 0xffff, RZ, 0xc0, !PT ;  /* 0x0000ffffc2c27812 */ /* 0x000fe400078ec0ff */
[----:B------:R-:W-:Y:S02]  /*42b90*/  LOP3.LUT R200, R200, 0xffff, RZ, 0xc0, !PT ;  /* 0x0000ffffc8c87812 */ /* 0x000fe400078ec0ff */
[----:B0-----:R-:W-:Y:S02]  /*42ba0*/  SHF.R.U32.HI R24, RZ, 0x8, R31 ;  /* 0x00000008ff187819 */ /* 0x001fe4000001161f */
[----:B------:R-:W-:Y:S02]  /*42bb0*/  PRMT R33, R31, 0x3340, R194 ;  /* 0x000033401f217816 */ /* 0x000fe400000000c2 */
[----:B------:R-:W-:Y:S02]  /*42bc0*/  SHF.R.U32.HI R31, RZ, 0x8, R29 ;  /* 0x00000008ff1f7819 */ /* 0x000fe4000001161d */
[----:B------:R-:W-:-:S02]  /*42bd0*/  PRMT R29, R29, 0x3340, R200 ;  /* 0x000033401d1d7816 */ /* 0x000fc400000000c8 */
[----:B------:R-:W-:Y:S02]  /*42be0*/  LOP3.LUT R251, R251, 0xffff, RZ, 0xc0, !PT ;  /* 0x0000fffffbfb7812 */ /* 0x000fe400078ec0ff */
[----:B------:R-:W-:Y:S01]  /*42bf0*/  LOP3.LUT R26, R26, 0xffff, RZ, 0xc0, !PT ;  /* 0x0000ffff1a1a7812 */ /* 0x000fe200078ec0ff */
[----:B------:R-:W-:Y:S01]  /*42c00*/  STL [R1+0x119c], R33 ;  /* 0x00119c2101007387 */ /* 0x000fe20000100800 */
[----:B------:R-:W-:Y:S02]  /*42c10*/  F2FP.SATFINITE.E4M3.F32.PACK_AB_MERGE_C R96, R97, R96, RZ ;  /* 0x000000606160723e */ /* 0x000fe400048070ff */
[----:B------:R-:W-:Y:S01]  /*42c20*/  SHF.R.U32.HI R35, RZ, 0x8, R166 ;  /* 0x00000008ff237819 */ /* 0x000fe200000116a6 */
[----:B------:R0:W-:Y:S01]  /*42c30*/  STL [R1+0x1194], R29 ;  /* 0x0011941d01007387 */ /* 0x0001e20000100800 */
[----:B------:R-:W-:Y:S02]  /*42c40*/  LOP3.LUT R252, R252, 0xffff, RZ, 0xc0, !PT ;  /* 0x0000fffffcfc7812 */ /* 0x000fe400078ec0ff */
[----:B------:R-:W-:-:S02]  /*42c50*/  LOP3.LUT R35, R35, 0xffff, RZ, 0xc0, !PT ;  /* 0x0000ffff23237812 */ /* 0x000fc400078ec0ff */
[----:B------:R-:W-:Y:S02]  /*42c60*/  LOP3.LUT R207, R207, 0xffff, RZ, 0xc0, !PT ;  /* 0x0000ffffcfcf7812 */ /* 0x000fe400078ec0ff */
[----:B------:R-:W-:Y:S02]  /*42c70*/  LOP3.LUT R96, R96, 0xffff, RZ, 0xc0, !PT ;  /* 0x0000ffff60607812 */ /* 0x000fe400078ec0ff */
[--C-:B0-----:R-:W-:Y:S02]  /*42c80*/  PRMT R29, R251, 0x3340, R26.reuse ;  /* 0x00003340fb1d7816 */ /* 0x101fe4000000001a */
[----:B------:R-:W-:Y:S02]  /*42c90*/  SHF.R.U32.HI R37, RZ, 0x8, R251 ;  /* 0x00000008ff257819 */ /* 0x000fe400000116fb */
[----:B------:R-:W-:Y:S01]  /*42ca0*/  SHF.R.U32.HI R39, RZ, 0x8, R26 ;  /* 0x00000008ff277819 */ /* 0x000fe2000001161a */
[----:B------:R0:W-:Y:S01]  /*42cb0*/  STL [R1+0x1140], R29 ;  /* 0x0011401d01007387 */ /* 0x0001e20000100800 */
[----:B------:R-:W-:-:S02]  /*42cc0*/  SHF.R.U32.HI R33, RZ, 0x8, R200 ;  /* 0x00000008ff217819 */ /* 0x000fc400000116c8 */
[----:B------:R-:W-:Y:S02]  /*42cd0*/  PRMT R252, R252, 0x3340, R35 ;  /* 0x00003340fcfc7816 */ /* 0x000fe40000000023 */
[----:B------:R-:W-:Y:S02]  /*42ce0*/  SHF.R.U32.HI R41, RZ, 0x8, R207 ;  /* 0x00000008ff297819 */ /* 0x000fe400000116cf */
[----:B------:R-:W-:Y:S02]  /*42cf0*/  SHF.R.U32.HI R35, RZ, 0x8, R194 ;  /* 0x00000008ff237819 */ /* 0x000fe400000116c2 */
[----:B0-----:R-:W-:Y:S02]  /*42d00*/  SHF.R.U32.HI R29, RZ, 0x8, R96 ;  /* 0x00000008ff1d7819 */ /* 0x001fe40000011660 */
[----:B------:R-:W-:Y:S02]  /*42d10*/  LOP3.LUT R37, R37, 0xffff, RZ, 0xc0, !PT ;  /* 0x0000ffff25257812 */ /* 0x000fe400078ec0ff */
[----:B------:R-:W-:-:S02]  /*42d20*/  LOP3.LUT R39, R39, 0xffff, RZ, 0xc0, !PT ;  /* 0x0000ffff27277812 */ /* 0x000fc400078ec0ff */
[----:B------:R-:W-:Y:S02]  /*42d30*/  LOP3.LUT R31, R31, 0xffff, RZ, 0xc0, !PT ;  /* 0x0000ffff1f1f7812 */ /* 0x000fe400078ec0ff */
        /* <DEDUP_REMOVED lines=14> */
[----:B------:R-:W-:Y:S01]  /*42e20*/  STL [R1+0xfc8], R29 ;  /* 0x000fc81d01007387 */ /* 0x000fe20000100800 */
[----:B----4-:R-:W-:-:S03]  /*42e30*/  LOP3.LUT R26, R47, 0xffff, RZ, 0xc0, !PT ;  /* 0x0000ffff2f1a7812 */ /* 0x010fc600078ec0ff */
[----:B------:R-:W4:Y:S01]  /*42e40*/  LDL.LU R47, [R1+0x47c] ;  /* 0x00047c00012f7983 */ /* 0x000f220000300800 */
[----:B--2---:R-:W-:Y:S02]  /*42e50*/  LOP3.LUT R24, R49, 0xffff, RZ, 0xc0, !PT ;  /* 0x0000ffff31187812 */ /* 0x004fe400078ec0ff */
[----:B------:R-:W-:Y:S02]  /*42e60*/  LOP3.LUT R162, R162, 0xffff, RZ, 0xc0, !PT ;  /* 0x0000ffffa2a27812 */ /* 0x000fe400078ec0ff */
[----:B------:R-:W-:Y:S02]  /*42e70*/  LOP3.LUT R160, R160, 0xffff, RZ, 0xc0, !PT ;  /* 0x0000ffffa0a07812 */ /* 0x000fe400078ec0ff */
[----:B------:R-:W-:Y:S02]  /*42e80*/  PRMT R35, R24, 0x3340, R162 ;  /* 0x0000334018237816 */ /* 0x000fe400000000a2 */
[----:B------:R-:W-:Y:S02]  /*42e90*/  LOP3.LUT R33, R17, 0xffff, RZ, 0xc0, !PT ;  /* 0x0000ffff11217812 */ /* 0x000fe400078ec0ff */
[----:B------:R-:W2:Y:S01]  /*42ea0*/  LDL.LU R17, [R1+0x1970] ;  /* 0x0019700001117983 */ /* 0x000ea20000300800 */
        /* <DEDUP_REMOVED lines=8> */
[--C-:B------:R-:W-:Y:S02]  /*42f30*/  SHF.R.U32.HI R39, RZ, 0x8, R196.reuse ;  /* 0x00000008ff277819 */ /* 0x100fe400000116c4 */
[----:B0-----:R-:W-:Y:S02]  /*42f40*/  PRMT R35, R33, 0x3340, R196 ;  /* 0x0000334021237816 */ /* 0x001fe400000000c4 */
[----:B------:R-:W-:-:S03]  /*42f50*/  SHF.R.U32.HI R33, RZ, 0x8, R211 ;  /* 0x00000008ff217819 */ /* 0x000fc600000116d3 */
[----:B------:R0:W-:Y:S01]  /*42f60*/  STL [R1+0x118c], R35 ;  /* 0x00118c2301007387 */ /* 0x0001e20000100800 */
[----:B------:R-:W-:Y:S02]  /*42f70*/  SHF.R.U32.HI R29, RZ, 0x8, R24 ;  /* 0x00000008ff1d7819 */ /* 0x000fe40000011618 */
[----:B------:R-:W-:Y:S02]  /*42f80*/  SHF.R.U32.HI R31, RZ, 0x8, R162 ;  /* 0x00000008ff1f7819 */ /* 0x000fe400000116a2 */
[----:B------:R-:W-:Y:S02]  /*42f90*/  SHF.R.U32.HI R24, RZ, 0x8, R26 ;  /* 0x00000008ff187819 */ /* 0x000fe4000001161a */
[----:B------:R-:W-:Y:S02]  /*42fa0*/  SHF.R.U32.HI R26, RZ, 0x8, R160 ;  /* 0x00000008ff1a7819 */ /* 0x000fe400000116a0 */
[----:B0-----:R-:W-:Y:S02]  /*42fb0*/  SHF.R.U32.HI R35, RZ, 0x8, R92 ;  /* 0x00000008ff237819 */ /* 0x001fe4000001165c */
[----:B------:R-:W-:-:S02]  /*42fc0*/  LOP3.LUT R37, R37, 0xffff, RZ, 0xc0, !PT ;  /* 0x0000ffff25257812 */ /* 0x000fc400078ec0ff */
[----:B------:R-:W-:Y:S02]  /*42fd0*/  LOP3.LUT R39, R39, 0xffff, RZ, 0xc0, !PT ;  /* 0x0000ffff27277812 */ /* 0x000fe400078ec0ff */
        /* <DEDUP_REMOVED lines=15> */
[----:B------:R-:W3:Y:S04]  /*430d0*/  LDL.LU R49, [R1+0x614] ;  /* 0x0006140001317983 */ /* 0x000ee80000300800 */
[----:B------:R-:W-:Y:S01]  /*430e0*/  STL [R1+0xf44], R24 ;  /* 0x000f441801007387 */ /* 0x000fe20000100800 */
[----:B----4-:R-:W-:-:S03]  /*430f0*/  LOP3.LUT R26, R47, 0xffff, RZ, 0xc0, !PT ;  /* 0x0000ffff2f1a7812 */ /* 0x010fc600078ec0ff */
[----:B------:R-:W4:Y:S01]  /*43100*/  LDL.LU R47, [R1+0x610] ;  /* 0x00061000012f7983 */ /* 0x000f220000300800 */
[----:B------:R-:W-:Y:S02]  /*43110*/  LOP3.LUT R189, R189, 0xffff, RZ, 0xc0, !PT ;  /* 0x0000ffffbdbd7812 */ /* 0x000fe400078ec0ff */
[----:B------:R-:W-:Y:S02]  /*43120*/  LOP3.LUT R249, R249, 0xffff, RZ, 0xc0, !PT ;  /* 0x0000fffff9f97812 */ /* 0x000fe400078ec0ff */
[----:B0-----:R-:W-:Y:S02]  /*43130*/  PRMT R29, R26, 0x3340, R189 ;  /* 0x000033401a1d7816 */ /* 0x001fe400000000bd */
[----:B------:R-:W-:-:S03]  /*43140*/  LOP3.LUT R28, R28, 0xffff, RZ, 0xc0, !PT ;  /* 0x0000ffff1c1c7812 */ /* 0x000fc600078ec0ff */
[----:B------:R0:W-:Y:S01]  /*43150*/  STL [R1+0x1184], R29 ;  /* 0x0011841d01007387 */ /* 0x0001e20000100800 */
[----:B------:R-:W-:Y:S02]  /*43160*/  LOP3.LUT R247, R247, 0xffff, RZ, 0xc0, !PT ;  /* 0x0000fffff7f77812 */ /* 0x000fe400078ec0ff */
[----:B------:R-:W-:Y:S02]  /*43170*/  LOP3.LUT R31, R30, 0xffff, RZ, 0xc0, !PT ;  /* 0x0000ffff1e1f7812 */ /* 0x000fe400078ec0ff */
[----:B------:R-:W-:Y:S02]  /*43180*/  F2FP.SATFINITE.E4M3.F32.PACK_AB_MERGE_C R94, R95, R94, RZ ;  /* 0x0000005e5f5e723e */ /* 0x000fe400048070ff */
[----:B0-----:R-:W-:Y:S02]  /*43190*/  PRMT R29, R249, 0x3340, R28 ;  /* 0x00003340f91d7816 */ /* 0x001fe4000000001c */
[----:B------:R-:W-:-:S03]  /*431a0*/  LOP3.LUT R209, R209, 0xffff, RZ, 0xc0, !PT ;  /* 0x0000ffffd1d17812 */ /* 0x000fc600078ec0ff */
[----:B------:R0:W-:Y:S01]  /*431b0*/  STL [R1+0x1128], R29 ;  /* 0x0011281d01007387 */ /* 0x0001e20000100800 */
[----:B------:R-:W-:Y:S02]  /*431c0*/  LOP3.LUT R94, R94, 0xffff, RZ, 0xc0, !PT ;  /* 0x0000ffff5e5e7812 */ /* 0x000fe400078ec0ff */
[----:B------:R-:W-:Y:S02]  /*431d0*/  SHF.R.U32.HI R33, RZ, 0x8, R249 ;  /* 0x00000008ff217819 */ /* 0x000fe400000116f9 */
[----:B------:R-:W-:Y:S02]  /*431e0*/  SHF.R.U32.HI R35, RZ, 0x8, R28 ;  /* 0x00000008ff237819 */ /* 0x000fe4000001161c */
[----:B0-----:R-:W-:Y:S02]  /*431f0*/  PRMT R29, R247, 0x3340, R31 ;  /* 0x00003340f71d7816 */ /* 0x001fe4000000001f */
[----:B------:R-:W-:Y:S02]  /*43200*/  SHF.R.U32.HI R30, RZ, 0x8, R247 ;  /* 0x00000008ff1e7819 */ /* 0x000fe400000116f7 */
[----:B------:R-:W-:Y:S01]  /*43210*/  SHF.R.U32.HI R31, RZ, 0x8, R31 ;  /* 0x00000008ff1f7819 */ /* 0x000fe2000001161f */
[----:B------:R0:W-:Y:S01]  /*43220*/  STL [R1+0x112c], R29 ;  /* 0x00112c1d01007387 */ /* 0x0001e20000100800 */
[----:B------:R-:W-:-:S02]  /*43230*/  SHF.R.U32.HI R24, RZ, 0x8, R26 ;  /* 0x00000008ff187819 */ /* 0x000fc4000001161a */
[----:B------:R-:W-:Y:S02]  /*43240*/  SHF.R.U32.HI R28, RZ, 0x8, R209 ;  /* 0x00000008ff1c7819 */ /* 0x000fe400000116d1 */
[----:B------:R-:W-:Y:S02]  /*43250*/  SHF.R.U32.HI R26, RZ, 0x8, R189 ;  /* 0x00000008ff1a7819 */ /* 0x000fe400000116bd */
[----:B------:R-:W-:Y:S02]  /*43260*/  LOP3.LUT R33, R33, 0xffff, RZ, 0xc0, !PT ;  /* 0x0000ffff21217812 */ /* 0x000fe400078ec0ff */
[----:B0-----:R-:W-:Y:S02]  /*43270*/  SHF.R.U32.HI R29, RZ, 0x8, R94 ;  /* 0x00000008ff1d7819 */ /* 0x001fe4000001165e */
[----:B------:R-:W-:Y:S02]  /*43280*/  LOP3.LUT R35, R35, 0xffff, RZ, 0xc0, !PT ;  /* 0x0000ffff23237812 */ /* 0x000fe400078ec0ff */
        /* <DEDUP_REMOVED lines=12> */
[----:B------:R0:W-:Y:S04]  /*43350*/  STL [R1+0xf30], R33 ;  /* 0x000f302101007387 */ /* 0x0001e80000100800 */
[----:B------:R-:W-:Y:S04]  /*43360*/  STL [R1+0xf34], R30 ;  /* 0x000f341e01007387 */ /* 0x000fe80000100800 */
[----:B------:R-:W-:Y:S04]  /*43370*/  STL [R1+0xfb4], R29 ;  /* 0x000fb41d01007387 */ /* 0x000fe80000100800 */
[----:B------:R1:W-:Y:S01]  /*43380*/  STL [R1+0xfa8], R24 ;  /* 0x000fa81801007387 */ /* 0x0003e20000100800 */
[----:B----4-:R-:W-:-:S03]  /*43390*/  LOP3.LUT R26, R47, 0xffff, RZ, 0xc0, !PT ;  /* 0x0000ffff2f1a7812 */ /* 0x010fc600078ec0ff */
[----:B------:R-:W4:Y:S01]  /*433a0*/  LDL.LU R47, [R1+0x484] ;  /* 0x00048400012f7983 */ /* 0x000f220000300800 */
[----:B---3--:R-:W-:Y:S02]  /*433b0*/  LOP3.LUT R28, R49, 0xffff, RZ, 0xc0, !PT ;  /* 0x0000ffff311c7812 */ /* 0x008fe400078ec0ff */
[----:B------:R-:W-:Y:S02]  /*433c0*/  LOP3.LUT R158, R158, 0xffff, RZ, 0xc0, !PT ;  /* 0x0000ffff9e9e7812 */ /* 0x000fe400078ec0ff */
[----:B------:R-:W-:Y:S02]  /*433d0*/  LOP3.LUT R156, R156, 0xffff, RZ, 0xc0, !PT ;  /* 0x0000ffff9c9c7812 */ /* 0x000fe400078ec0ff */
[----:B------:R-:W-:Y:S02]  /*433e0*/  PRMT R31, R28, 0x3340, R158 ;  /* 0x000033401c1f7816 */ /* 0x000fe4000000009e */
[----:B0-----:R-:W-:Y:S02]  /*433f0*/  PRMT R33, R26, 0x3340, R156 ;  /* 0x000033401a217816 */ /* 0x001fe4000000009c */
[----:B-1----:R-:W-:-:S02]  /*43400*/  LOP3.LUT R24, R4, 0xffff, RZ, 0xc0, !PT ;  /* 0x0000ffff04187812 */ /* 0x002fc400078ec0ff */
[----:B------:R-:W-:Y:S01]  /*43410*/  LOP3.LUT R192, R192, 0xffff, RZ, 0xc0, !PT ;  /* 0x0000ffffc0c07812 */ /* 0x000fe200078ec0ff */
[----:B------:R-:W3:Y:S01]  /*43420*/  LDL.LU R4, [R1+0x196c] ;  /* 0x00196c0001047983 */ /* 0x000ee20000300800 */
[----:B------:R-:W-:-:S03]  /*43430*/  F2FP.SATFINITE.E4M3.F32.PACK_AB_MERGE_C R88, R89, R88, RZ ;  /* 0x000000585958723e */ /* 0x000fc600048070ff */
[----:B------:R-:W-:Y:S01]  /*43440*/  STL [R1+0x1110], R31 ;  /* 0x0011101f01007387 */ /* 0x000fe20000100800 */
[----:B------:R-:W-:-:S03]  /*43450*/  LOP3.LUT R213, R213, 0xffff, RZ, 0xc0, !PT ;  /* 0x0000ffffd5d57812 */ /* 0x000fc600078ec0ff */
[----:B------:R0:W-:Y:S01]  /*43460*/  STL [R1+0x111c], R33 ;  /* 0x00111c2101007387 */ /* 0x0001e20000100800 */
[----:B------:R-:W-:Y:S02]  /*43470*/  LOP3.LUT R88, R88, 0xffff, RZ, 0xc0, !PT ;  /* 0x0000ffff58587812 */ /* 0x000fe400078ec0ff */
        /* <DEDUP_REMOVED lines=8> */
[----:B------:R-:W-:Y:S02]  /*43500*/  SHF.R.U32.HI R26, RZ, 0x8, R156 ;  /* 0x00000008ff1a7819 */ /* 0x000fe4000001169c */
[--C-:B0-----:R-:W-:Y:S02]  /*43510*/  PRMT R33, R213, 0x3340, R88.reuse ;  /* 0x00003340d5217816 */ /* 0x101fe40000000058 */
[----:B------:R-:W-:Y:S02]  /*43520*/  SHF.R.U32.HI R88, RZ, 0x8, R88 ;  /* 0x00000008ff587819 */ /* 0x000fe40000011658 */
[----:B------:R-:W-:-:S02]  /*43530*/  LOP3.LUT R31, R31, 0xffff, RZ, 0xc0, !PT ;  /* 0x0000ffff1f1f7812 */ /* 0x000fc400078ec0ff */
[----:B------:R-:W-:Y:S02]  /*43540*/  LOP3.LUT R192, R192, 0xffff, RZ, 0xc0, !PT ;  /* 0x0000ffffc0c07812 */ /* 0x000fe400078ec0ff */
[----:B------:R-:W-:Y:S02]  /*43550*/  LOP3.LUT R24, R24, 0xffff, RZ, 0xc0, !PT ;  /* 0x0000ffff18187812 */ /* 0x000fe400078ec0ff */
[----:B------:R-:W-:Y:S01]  /*43560*/  LOP3.LUT R88, R88, 0xffff, RZ, 0xc0, !PT ;  /* 0x0000ffff58587812 */ /* 0x000fe200078ec0ff */
[----:B------:R0:W-:Y:S01]  /*43570*/  STL [R1+0x1180], R33 ;  /* 0x0011802101007387 */ /* 0x0001e20000100800 */
[----:B------:R-:W-:Y:S02]  /*43580*/  LOP3.LUT R29, R29, 0xffff, RZ, 0xc0, !PT ;  /* 0x0000ffff1d1d7812 */ /* 0x000fe400078ec0ff */
[----:B------:R-:W-:Y:S02]  /*43590*/  LOP3.LUT R30, R30, 0xffff, RZ, 0xc0, !PT ;  /* 0x0000ffff1e1e7812 */ /* 0x000fe400078ec0ff */
[----:B------:R-:W-:-:S02]  /*435a0*/  LOP3.LUT R28, R28, 0xffff, RZ, 0xc0, !PT ;  /* 0x0000ffff1c1c7812 */ /* 0x000fc400078ec0ff */
[----:B------:R-:W-:Y:S02]  /*435b0*/  LOP3.LUT R26, R26, 0xffff, RZ, 0xc0, !PT ;  /* 0x0000ffff1a1a7812 */ /* 0x000fe400078ec0ff */
[----:B0-----:R-:W-:Y:S02]  /*435c0*/  PRMT R33, R31, 0x3340, R192 ;  /* 0x000033401f217816 */ /* 0x001fe400000000c0 */
[----:B------:R-:W-:Y:S02]  /*435d0*/  PRMT R31, R24, 0x3340, R88 ;  /* 0x00003340181f7816 */ /* 0x000fe40000000058 */
[----:B------:R-:W-:Y:S02]  /*435e0*/  PRMT R24, R29, 0x3340, R30 ;  /* 0x000033401d187816 */ /* 0x000fe4000000001e */
[----:B------:R-:W-:Y:S01]  /*435f0*/  PRMT R28, R28, 0x3340, R26 ;  /* 0x000033401c1c7816 */ /* 0x000fe2000000001a */
[----:B------:R-:W-:Y:S04]  /*43600*/  STL [R1+0xfa0], R33 ;  /* 0x000fa02101007387 */ /* 0x000fe80000100800 */
[----:B------:R-:W-:Y:S04]  /*43610*/  STL [R1+0xfa4], R31 ;  /* 0x000fa41f01007387 */ /* 0x000fe80000100800 */
[----:B------:R2:W-:Y:S04]  /*43620*/  STL [R1+0xf1c], R24 ;  /* 0x000f1c1801007387 */ /* 0x0005e80000100800 */
[----:B------:R0:W-:Y:S01]  /*43630*/  STL [R1+0xf28], R28 ;  /* 0x000f281c01007387 */ /* 0x0001e20000100800 */
[----:B--2---:R-:W-:-:S03]  /*43640*/  LOP3.LUT R24, R17, 0xffff, RZ, 0xc0, !PT ;  /* 0x0000ffff11187812 */ /* 0x004fc600078ec0ff */
[----:B------:R-:W2:Y:S04]  /*43650*/  LDL.LU R17, [R1+0x1968] ;  /* 0x0019680001117983 */ /* 0x000ea80000300800 */
[----:B------:R-:W3:Y:S01]  /*43660*/  LDL.LU R49, [R1+0x60c] ;  /* 0x00060c0001317983 */ /* 0x000ee20000300800 */
[----:B----4-:R-:W-:-:S03]  /*43670*/  LOP3.LUT R26, R47, 0xffff, RZ, 0xc0, !PT ;  /* 0x0000ffff2f1a7812 */ /* 0x010fc600078ec0ff */
[----:B------:R-:W4:Y:S01]  /*43680*/  LDL.LU R47, [R1+0x608] ;  /* 0x00060800012f7983 */ /* 0x000f220000300800 */
[----:B------:R-:W-:Y:S02]  /*43690*/  LOP3.LUT R185, R185, 0xffff, RZ, 0xc0, !PT ;  /* 0x0000ffffb9b97812 */ /* 0x000fe400078ec0ff */
[----:B------:R-:W-:Y:S02]  /*436a0*/  LOP3.LUT R187, R187, 0xffff, RZ, 0xc0, !PT ;  /* 0x0000ffffbbbb7812 */ /* 0x000fe400078ec0ff */
[----:B------:R-:W-:Y:S02]  /*436b0*/  LOP3.LUT R245, R245, 0xffff, RZ, 0xc0, !PT ;  /* 0x0000fffff5f57812 */ /* 0x000fe400078ec0ff */
[----:B------:R-:W-:Y:S02]  /*436c0*/  LOP3.LUT R32, R32, 0xffff, RZ, 0xc0, !PT ;  /* 0x0000ffff20207812 */ /* 0x000fe400078ec0ff */
[----:B------:R-:W-:Y:S02]  /*436d0*/  PRMT R30, R26, 0x3340, R185 ;  /* 0x000033401a1e7816 */ /* 0x000fe400000000b9 */
[----:B------:R-:W-:-:S02]  /*436e0*/  PRMT R31, R24, 0x3340, R187 ;  /* 0x00003340181f7816 */ /* 0x000fc400000000bb */
[--C-:B------:R-:W-:Y:S01]  /*436f0*/  PRMT R33, R245, 0x3340, R32.reuse ;  /* 0x00003340f5217816 */ /* 0x100fe20000000020 */
[----:B------:R1:W-:Y:S01]  /*43700*/  STL [R1+0x1174], R30 ;  /* 0x0011741e01007387 */ /* 0x0003e20000100800 */
[----:B------:R-:W-:Y:S02]  /*43710*/  LOP3.LUT R243, R243, 0xffff, RZ, 0xc0, !PT ;  /* 0x0000fffff3f37812 */ /* 0x000fe400078ec0ff */
[----:B------:R-:W-:Y:S01]  /*43720*/  LOP3.LUT R34, R34, 0xffff, RZ, 0xc0, !PT ;  /* 0x0000ffff22227812 */ /* 0x000fe200078ec0ff */
[----:B------:R1:W-:Y:S01]  /*43730*/  STL [R1+0x1178], R31 ;  /* 0x0011781f01007387 */ /* 0x0003e20000100800 */
[----:B------:R-:W-:-:S03]  /*43740*/  SHF.R.U32.HI R32, RZ, 0x8, R32 ;  /* 0x00000008ff207819 */ /* 0x000fc60000011620 */
[----:B------:R1:W-:Y:S01]  /*43750*/  STL [R1+0x10fc], R33 ;  /* 0x0010fc2101007387 */ /* 0x0003e20000100800 */
[----:B0-----:R-:W-:Y:S02]  /*43760*/  SHF.R.U32.HI R28, RZ, 0x8, R26 ;  /* 0x00000008ff1c7819 */ /* 0x001fe4000001161a */
[----:B-1----:R-:W-:Y:S02]  /*43770*/  SHF.R.U32.HI R30, RZ, 0x8, R245 ;  /* 0x00000008ff1e7819 */ /* 0x002fe400000116f5 */
[----:B------:R-:W-:Y:S02]  /*43780*/  SHF.R.U32.HI R29, RZ, 0x8, R185 ;  /* 0x00000008ff1d7819 */ /* 0x000fe400000116b9 */
[----:B------:R-:W-:Y:S02]  /*43790*/  SHF.R.U32.HI R31, RZ, 0x8, R243 ;  /* 0x00000008ff1f7819 */ /* 0x000fe400000116f3 */
[--C-:B------:R-:W-:Y:S02]  /*437a0*/  PRMT R33, R243, 0x3340, R34.reuse ;  /* 0x00003340f3217816 */ /* 0x100fe40000000022 */
[----:B------:R-:W-:-:S02]  /*437b0*/  SHF.R.U32.HI R34, RZ, 0x8, R34 ;  /* 0x00000008ff227819 */ /* 0x000fc40000011622 */
[----:B------:R-:W-:Y:S02]  /*437c0*/  SHF.R.U32.HI R26, RZ, 0x8, R24 ;  /* 0x00000008ff1a7819 */ /* 0x000fe40000011618 */
[----:B------:R-:W-:Y:S02]  /*437d0*/  SHF.R.U32.HI R24, RZ, 0x8, R187 ;  /* 0x00000008ff187819 */ /* 0x000fe400000116bb */
[----:B------:R-:W-:Y:S02]  /*437e0*/  LOP3.LUT R30, R30, 0xffff, RZ, 0xc0, !PT ;  /* 0x0000ffff1e1e7812 */ /* 0x000fe400078ec0ff */
[----:B------:R-:W-:Y:S02]  /*437f0*/  LOP3.LUT R32, R32, 0xffff, RZ, 0xc0, !PT ;  /* 0x0000ffff20207812 */ /* 0x000fe400078ec0ff */
[----:B------:R-:W-:Y:S02]  /*43800*/  LOP3.LUT R31, R31, 0xffff, RZ, 0xc0, !PT ;  /* 0x0000ffff1f1f7812 */ /* 0x000fe400078ec0ff */
[----:B------:R-:W-:-:S02]  /*43810*/  LOP3.LUT R34, R34, 0xffff, RZ, 0xc0, !PT ;  /* 0x0000ffff22227812 */ /* 0x000fc400078ec0ff */
[----:B------:R-:W-:Y:S02]  /*43820*/  LOP3.LUT R28, R28, 0xffff, RZ, 0xc0, !PT ;  /* 0x0000ffff1c1c7812 */ /* 0x000fe400078ec0ff */
[----:B------:R-:W-:Y:S02]  /*43830*/  LOP3.LUT R29, R29, 0xffff, RZ, 0xc0, !PT ;  /* 0x0000ffff1d1d7812 */ /* 0x000fe400078ec0ff */
[----:B------:R-:W-:Y:S02]  /*43840*/  LOP3.LUT R26, R26, 0xffff, RZ, 0xc0, !PT ;  /* 0x0000ffff1a1a7812 */ /* 0x000fe400078ec0ff */
[----:B------:R-:W-:Y:S02]  /*43850*/  LOP3.LUT R24, R24, 0xffff, RZ, 0xc0, !PT ;  /* 0x0000ffff18187812 */ /* 0x000fe400078ec0ff */
[----:B------:R-:W-:Y:S02]  /*43860*/  PRMT R32, R30, 0x3340, R32 ;  /* 0x000033401e207816 */ /* 0x000fe40000000020 */
[----:B------:R-:W-:-:S02]  /*43870*/  PRMT R30, R31, 0x3340, R34 ;  /* 0x000033401f1e7816 */ /* 0x000fc40000000022 */
[----:B------:R-:W-:Y:S01]  /*43880*/  PRMT R29, R28, 0x3340, R29 ;  /* 0x000033401c1d7816 */ /* 0x000fe2000000001d */
[----:B------:R-:W-:Y:S01]  /*43890*/  STL [R1+0x1100], R33 ;  /* 0x0011002101007387 */ /* 0x000fe20000100800 */
[----:B------:R-:W-:-:S03]  /*438a0*/  PRMT R28, R26, 0x3340, R24 ;  /* 0x000033401a1c7816 */ /* 0x000fc60000000018 */
[----:B------:R-:W-:Y:S04]  /*438b0*/  STL [R1+0xf0c], R32 ;  /* 0x000f0c2001007387 */ /* 0x000fe80000100800 */
[----:B------:R0:W-:Y:S04]  /*438c0*/  STL [R1+0xf10], R30 ;  /* 0x000f101e01007387 */ /* 0x0001e80000100800 */
[----:B------:R-:W-:Y:S04]  /*438d0*/  STL [R1+0xf98], R29 ;  /* 0x000f981d01007387 */ /* 0x000fe80000100800 */
[----:B------:R1:W-:Y:S01]  /*438e0*/  STL [R1+0xf9c], R28 ;  /* 0x000f9c1c01007387 */ /* 0x0003e20000100800 */
[----:B----4-:R-:W-:-:S03]  /*438f0*/  LOP3.LUT R24, R47, 0xffff, RZ, 0xc0, !PT ;  /* 0x0000ffff2f187812 */ /* 0x010fc600078ec0ff */
[----:B------:R-:W4:Y:S01]  /*43900*/  LDL.LU R47, [R1+0x48c] ;  /* 0x00048c00012f7983 */ /* 0x000f220000300800 */
[----:B---3--:R-:W-:Y:S02]  /*43910*/  LOP3.LUT R26, R49, 0xffff, RZ, 0xc0, !PT ;  /* 0x0000ffff311a7812 */ /* 0x008fe400078ec0ff */
[----:B------:R-:W-:Y:S02]  /*43920*/  LOP3.LUT R154, R154, 0xffff, RZ, 0xc0, !PT ;  /* 0x0000ffff9a9a7812 */ /* 0x000fe400078ec0ff */
[----:B------:R-:W-:Y:S02]  /*43930*/  LOP3.LUT R152, R152, 0xffff, RZ, 0xc0, !PT ;  /* 0x0000ffff98987812 */ /* 0x000fe400078ec0ff */
[----:B------:R-:W-:Y:S02]  /*43940*/  LOP3.LUT R217, R217, 0xffff, RZ, 0xc0, !PT ;  /* 0x0000ffffd9d97812 */ /* 0x000fe400078ec0ff */
[----:B------:R-:W-:Y:S02]  /*43950*/  LOP3.LUT R84, R84, 0xffff, RZ, 0xc0, !PT ;  /* 0x0000ffff54547812 */ /* 0x000fe400078ec0ff */
[----:B0-----:R-:W-:-:S02]  /*43960*/  PRMT R30, R26, 0x3340, R154 ;  /* 0x000033401a1e7816 */ /* 0x001fc4000000009a */
[----:B------:R-:W-:Y:S02]  /*43970*/  PRMT R31, R24, 0x3340, R152 ;  /* 0x00003340181f7816 */ /* 0x000fe40000000098 */
[--C-:B------:R-:W-:Y:S01]  /*43980*/  PRMT R32, R217, 0x3340, R84.reuse ;  /* 0x00003340d9207816 */ /* 0x100fe20000000054 */
[----:B------:R0:W-:Y:S01]  /*43990*/  STL [R1+0x1104], R30 ;  /* 0x0011041e01007387 */ /* 0x0001e20000100800 */
[----:B------:R-:W-:Y:S02]  /*439a0*/  LOP3.LUT R215, R215, 0xffff, RZ, 0xc0, !PT ;  /* 0x0000ffffd7d77812 */ /* 0x000fe400078ec0ff */
[----:B------:R-:W-:Y:S01]  /*439b0*/  LOP3.LUT R86, R86, 0xffff, RZ, 0xc0, !PT ;  /* 0x0000ffff56567812 */ /* 0x000fe200078ec0ff */
[----:B------:R3:W-:Y:S01]  /*439c0*/  STL [R1+0x1108], R31 ;  /* 0x0011081f01007387 */ /* 0x0007e20000100800 */
[----:B------:R-:W-:-:S03]  /*439d0*/  SHF.R.U32.HI R84, RZ, 0x8, R84 ;  /* 0x00000008ff547819 */ /* 0x000fc60000011654 */
[----:B------:R2:W-:Y:S01]  /*439e0*/  STL [R1+0x116c], R32 ;  /* 0x00116c2001007387 */ /* 0x0005e20000100800 */
[----:B-1----:R-:W-:Y:S02]  /*439f0*/  SHF.R.U32.HI R28, RZ, 0x8, R26 ;  /* 0x00000008ff1c7819 */ /* 0x002fe4000001161a */
[----:B0-----:R-:W-:Y:S02]  /*43a00*/  SHF.R.U32.HI R30, RZ, 0x8, R217 ;  /* 0x00000008ff1e7819 */ /* 0x001fe400000116d9 */
[----:B------:R-:W-:Y:S02]  /*43a10*/  SHF.R.U32.HI R29, RZ, 0x8, R154 ;  /* 0x00000008ff1d7819 */ /* 0x000fe4000001169a */
[----:B---3--:R-:W-:Y:S02]  /*43a20*/  SHF.R.U32.HI R31, RZ, 0x8, R215 ;  /* 0x00000008ff1f7819 */ /* 0x008fe400000116d7 */
[--C-:B--2---:R-:W-:Y:S02]  /*43a30*/  PRMT R32, R215, 0x3340, R86.reuse ;  /* 0x00003340d7207816 */ /* 0x104fe40000000056 */
[----:B------:R-:W-:-:S02]  /*43a40*/  SHF.R.U32.HI R86, RZ, 0x8, R86 ;  /* 0x00000008ff567819 */ /* 0x000fc40000011656 */
[----:B------:R-:W-:Y:S02]  /*43a50*/  SHF.R.U32.HI R26, RZ, 0x8, R24 ;  /* 0x00000008ff1a7819 */ /* 0x000fe40000011618 */
[----:B------:R-:W-:Y:S02]  /*43a60*/  SHF.R.U32.HI R24, RZ, 0x8, R152 ;  /* 0x00000008ff187819 */ /* 0x000fe40000011698 */
[----:B------:R-:W-:Y:S02]  /*43a70*/  LOP3.LUT R30, R30, 0xffff, RZ, 0xc0, !PT ;  /* 0x0000ffff1e1e7812 */ /* 0x000fe400078ec0ff */
[----:B------:R-:W-:Y:S02]  /*43a80*/  LOP3.LUT R84, R84, 0xffff, RZ, 0xc0, !PT ;  /* 0x0000ffff54547812 */ /* 0x000fe400078ec0ff */
[----:B------:R-:W-:Y:S02]  /*43a90*/  LOP3.LUT R31, R31, 0xffff, RZ, 0xc0, !PT ;  /* 0x0000ffff1f1f7812 */ /* 0x000fe400078ec0ff */
[----:B------:R-:W-:Y:S01]  /*43aa0*/  LOP3.LUT R86, R86, 0xffff, RZ, 0xc0, !PT ;  /* 0x0000ffff56567812 */ /* 0x000fe200078ec0ff */
[----:B------:R0:W-:Y:S01]  /*43ab0*/  STL [R1+0x1170], R32 ;  /* 0x0011702001007387 */ /* 0x0001e20000100800 */
[----:B------:R-:W-:-:S02]  /*43ac0*/  LOP3.LUT R28, R28, 0xffff, RZ, 0xc0, !PT ;  /* 0x0000ffff1c1c7812 */ /* 0x000fc400078ec0ff */
[----:B------:R-:W-:Y:S02]  /*43ad0*/  LOP3.LUT R29, R29, 0xffff, RZ, 0xc0, !PT ;  /* 0x0000ffff1d1d7812 */ /* 0x000fe400078ec0ff */
[----:B------:R-:W-:Y:S02]  /*43ae0*/  LOP3.LUT R26, R26, 0xffff, RZ, 0xc0, !PT ;  /* 0x0000ffff1a1a7812 */ /* 0x000fe400078ec0ff */
[----:B------:R-:W-:Y:S02]  /*43af0*/  LOP3.LUT R24, R24, 0xffff, RZ, 0xc0, !PT ;  /* 0x0000ffff18187812 */ /* 0x000fe400078ec0ff */
[----:B0-----:R-:W-:Y:S02]  /*43b00*/  PRMT R32, R30, 0x3340, R84 ;  /* 0x000033401e207816 */ /* 0x001fe40000000054 */
[----:B------:R-:W-:Y:S02]  /*43b10*/  PRMT R30, R31, 0x3340, R86 ;  /* 0x000033401f1e7816 */ /* 0x000fe40000000056 */
[----:B------:R-:W-:-:S02]  /*43b20*/  PRMT R29, R28, 0x3340, R29 ;  /* 0x000033401c1d7816 */ /* 0x000fc4000000001d */
[----:B------:R-:W-:Y:S01]  /*43b30*/  PRMT R28, R26, 0x3340, R24 ;  /* 0x000033401a1c7816 */ /* 0x000fe20000000018 */
[----:B------:R-:W-:Y:S01]  /*43b40*/  STL [R1+0xf84], R32 ;  /* 0x000f842001007387 */ /* 0x000fe20000100800 */
[----:B------:R-:W-:-:S03]  /*43b50*/  LOP3.LUT R26, R4, 0xffff, RZ, 0xc0, !PT ;  /* 0x0000ffff041a7812 */ /* 0x000fc600078ec0ff */
[----:B------:R-:W-:Y:S04]  /*43b60*/  STL [R1+0xf88], R30 ;  /* 0x000f881e01007387 */ /* 0x000fe80000100800 */
[----:B------:R-:W-:Y:S04]  /*43b70*/  STL [R1+0xf14], R29 ;  /* 0x000f141d01007387 */ /* 0x000fe80000100800 */
[----:B------:R0:W-:Y:S04]  /*43b80*/  STL [R1+0xf18], R28 ;  /* 0x000f181c01007387 */ /* 0x0001e80000100800 */
[----:B------:R-:W2:Y:S04]  /*43b90*/  LDL.LU R4, [R1+0x1964] ;  /* 0x0019640001047983 */ /* 0x000ea80000300800 */
[----:B------:R-:W3:Y:S01]  /*43ba0*/  LDL.LU R49, [R1+0x600] ;  /* 0x0006000001317983 */ /* 0x000ee20000300800 */
[----:B----4-:R-:W-:-:S03]  /*43bb0*/  LOP3.LUT R24, R47, 0xffff, RZ, 0xc0, !PT ;  /* 0x0000ffff2f187812 */ /* 0x010fc600078ec0ff */
[----:B------:R-:W4:Y:S01]  /*43bc0*/  LDL.LU R47, [R1+0x490] ;  /* 0x00049000012f7983 */ /* 0x000f220000300800 */
[----:B------:R-:W-:Y:S02]  /*43bd0*/  LOP3.LUT R181, R181, 0xffff, RZ, 0xc0, !PT ;  /* 0x0000ffffb5b57812 */ /* 0x000fe400078ec0ff */
[----:B0-----:R-:W-:Y:S02]  /*43be0*/  SHF.R.U32.HI R28, RZ, 0x8, R24 ;  /* 0x00000008ff1c7819 */ /* 0x001fe40000011618 */
[----:B------:R-:W-:Y:S02]  /*43bf0*/  PRMT R24, R24, 0x3340, R181 ;  /* 0x0000334018187816 */ /* 0x000fe400000000b5 */
[----:B------:R-:W-:Y:S02]  /*43c00*/  LOP3.LUT R241, R241, 0xffff, RZ, 0xc0, !PT ;  /* 0x0000fffff1f17812 */ /* 0x000fe400078ec0ff */
[----:B------:R-:W-:Y:S02]  /*43c10*/  LOP3.LUT R36, R36, 0xffff, RZ, 0xc0, !PT ;  /* 0x0000ffff24247812 */ /* 0x000fe400078ec0ff */
[----:B------:R-:W-:-:S02]  /*43c20*/  LOP3.LUT R239, R239, 0xffff, RZ, 0xc0, !PT ;  /* 0x0000ffffefef7812 */ /* 0x000fc400078ec0ff */
[----:B------:R-:W-:Y:S01]  /*43c30*/  LOP3.LUT R38, R38, 0xffff, RZ, 0xc0, !PT ;  /* 0x0000ffff26267812 */ /* 0x000fe200078ec0ff */
[----:B------:R0:W-:Y:S01]  /*43c40*/  STL [R1+0x1164], R24 ;  /* 0x0011641801007387 */ /* 0x0001e20000100800 */
[----:B------:R-:W-:Y:S02]  /*43c50*/  LOP3.LUT R183, R183, 0xffff, RZ, 0xc0, !PT ;  /* 0x0000ffffb7b77812 */ /* 0x000fe400078ec0ff */
[----:B------:R-:W-:Y:S02]  /*43c60*/  PRMT R34, R239, 0x3340, R38 ;  /* 0x00003340ef227816 */ /* 0x000fe40000000026 */
[----:B------:R-:W-:Y:S02]  /*43c70*/  SHF.R.U32.HI R32, RZ, 0x8, R241 ;  /* 0x00000008ff207819 */ /* 0x000fe400000116f1 */
[--C-:B0-----:R-:W-:Y:S02]  /*43c80*/  PRMT R24, R241, 0x3340, R36.reuse ;  /* 0x00003340f1187816 */ /* 0x101fe40000000024 */
[----:B------:R-:W-:-:S02]  /*43c90*/  SHF.R.U32.HI R33, RZ, 0x8, R36 ;  /* 0x00000008ff217819 */ /* 0x000fc40000011624 */
[----:B------:R-:W-:Y:S01]  /*43ca0*/  SHF.R.U32.HI R30, RZ, 0x8, R239 ;  /* 0x00000008ff1e7819 */ /* 0x000fe200000116ef */
[----:B------:R0:W-:Y:S01]  /*43cb0*/  STL [R1+0x10f4], R24 ;  /* 0x0010f41801007387 */ /* 0x0001e20000100800 */
[----:B------:R-:W-:Y:S02]  /*43cc0*/  SHF.R.U32.HI R31, RZ, 0x8, R38 ;  /* 0x00000008ff1f7819 */ /* 0x000fe40000011626 */
[----:B------:R-:W-:Y:S01]  /*43cd0*/  SHF.R.U32.HI R29, RZ, 0x8, R181 ;  /* 0x00000008ff1d7819 */ /* 0x000fe200000116b5 */
[----:B------:R1:W-:Y:S01]  /*43ce0*/  STL [R1+0x10f8], R34 ;  /* 0x0010f82201007387 */ /* 0x0003e20000100800 */
[----:B------:R-:W-:Y:S02]  /*43cf0*/  LOP3.LUT R32, R32, 0xffff, RZ, 0xc0, !PT ;  /* 0x0000ffff20207812 */ /* 0x000fe400078ec0ff */
[----:B------:R-:W-:Y:S02]  /*43d00*/  LOP3.LUT R33, R33, 0xffff, RZ, 0xc0, !PT ;  /* 0x0000ffff21217812 */ /* 0x000fe400078ec0ff */
[----:B0-----:R-:W-:-:S02]  /*43d10*/  SHF.R.U32.HI R24, RZ, 0x8, R26 ;  /* 0x00000008ff187819 */ /* 0x001fc4000001161a */
[--C-:B-1----:R-:W-:Y:S02]  /*43d20*/  PRMT R34, R26, 0x3340, R183.reuse ;  /* 0x000033401a227816 */ /* 0x102fe400000000b7 */
[----:B------:R-:W-:Y:S02]  /*43d30*/  SHF.R.U32.HI R26, RZ, 0x8, R183 ;  /* 0x00000008ff1a7819 */ /* 0x000fe400000116b7 */
[----:B------:R-:W-:Y:S02]  /*43d40*/  LOP3.LUT R30, R30, 0xffff, RZ, 0xc0, !PT ;  /* 0x0000ffff1e1e7812 */ /* 0x000fe400078ec0ff */
[----:B------:R-:W-:Y:S02]  /*43d50*/  LOP3.LUT R31, R31, 0xffff, RZ, 0xc0, !PT ;  /* 0x0000ffff1f1f7812 */ /* 0x000fe400078ec0ff */
[----:B------:R-:W-:Y:S02]  /*43d60*/  LOP3.LUT R28, R28, 0xffff, RZ, 0xc0, !PT ;  /* 0x0000ffff1c1c7812 */ /* 0x000fe400078ec0ff */
[----:B------:R-:W-:-:S02]  /*43d70*/  LOP3.LUT R29, R29, 0xffff, RZ, 0xc0, !PT ;  /* 0x0000ffff1d1d7812 */ /* 0x000fc400078ec0ff */
        /* <DEDUP_REMOVED lines=16> */
[----:B------:R-:W-:Y:S02]  /*43e80*/  LOP3.LUT R80, R80, 0xffff, RZ, 0xc0, !PT ;  /* 0x0000ffff50507812 */ /* 0x000fe400078ec0ff */
[----:B------:R-:W-:Y:S02]  /*43e90*/  PRMT R29, R26, 0x3340, R22 ;  /* 0x000033401a1d7816 */ /* 0x000fe40000000016 */
[----:B------:R-:W-:-:S02]  /*43ea0*/  LOP3.LUT R177, R177, 0xffff, RZ, 0xc0, !PT ;  /* 0x0000ffffb1b17812 */ /* 0x000fc400078ec0ff */
[----:B------:R-:W-:Y:S01]  /*43eb0*/  PRMT R31, R219, 0x3340, R80 ;  /* 0x00003340db1f7816 */ /* 0x000fe20000000050 */
[----:B------:R1:W-:Y:S01]  /*43ec0*/  STL [R1+0x10ec], R29 ;  /* 0x0010ec1d01007387 */ /* 0x0003e20000100800 */
[----:B0-----:R-:W-:Y:S02]  /*43ed0*/  SHF.R.U32.HI R24, RZ, 0x8, R26 ;  /* 0x00000008ff187819 */ /* 0x001fe4000001161a */
[----:B------:R-:W-:Y:S01]  /*43ee0*/  SHF.R.U32.HI R26, RZ, 0x8, R22 ;  /* 0x00000008ff1a7819 */ /* 0x000fe20000011616 */
[----:B------:R0:W-:Y:S01]  /*43ef0*/  STL [R1+0x115c], R31 ;  /* 0x00115c1f01007387 */ /* 0x0001e20000100800 */
[----:B------:R-:W-:Y:S02]  /*43f00*/  SHF.R.U32.HI R22, RZ, 0x8, R219 ;  /* 0x00000008ff167819 */ /* 0x000fe400000116db */
[----:B------:R-:W-:Y:S02]  /*43f10*/  SHF.R.U32.HI R30, RZ, 0x8, R80 ;  /* 0x00000008ff1e7819 */ /* 0x000fe40000011650 */
[----:B-1----:R-:W-:-:S02]  /*43f20*/  SHF.R.U32.HI R29, RZ, 0x8, R28 ;  /* 0x00000008ff1d7819 */ /* 0x002fc4000001161c */
[--C-:B------:R-:W-:Y:S02]  /*43f30*/  PRMT R28, R28, 0x3340, R177.reuse ;  /* 0x000033401c1c7816 */ /* 0x100fe400000000b1 */
[----:B0-----:R-:W-:Y:S02]  /*43f40*/  SHF.R.U32.HI R31, RZ, 0x8, R177 ;  /* 0x00000008ff1f7819 */ /* 0x001fe400000116b1 */
[----:B------:R-:W-:Y:S01]  /*43f50*/  LOP3.LUT R22, R22, 0xffff, RZ, 0xc0, !PT ;  /* 0x0000ffff16167812 */ /* 0x000fe200078ec0ff */
[----:B------:R0:W-:Y:S01]  /*43f60*/  STL [R1+0x1160], R28 ;  /* 0x0011601c01007387 */ /* 0x0001e20000100800 */
[----:B------:R-:W-:Y:S02]  /*43f70*/  LOP3.LUT R30, R30, 0xffff, RZ, 0xc0, !PT ;  /* 0x0000ffff1e1e7812 */ /* 0x000fe400078ec0ff */
[----:B------:R-:W-:Y:S02]  /*43f80*/  LOP3.LUT R24, R24, 0xffff, RZ, 0xc0, !PT ;  /* 0x0000ffff18187812 */ /* 0x000fe400078ec0ff */
[----:B------:R-:W-:-:S02]  /*43f90*/  LOP3.LUT R26, R26, 0xffff, RZ, 0xc0, !PT ;  /* 0x0000ffff1a1a7812 */ /* 0x000fc400078ec0ff */
[----:B0-----:R-:W-:Y:S02]  /*43fa0*/  LOP3.LUT R28, R29, 0xffff, RZ, 0xc0, !PT ;  /* 0x0000ffff1d1c7812 */ /* 0x001fe400078ec0ff */
[----:B------:R-:W-:Y:S02]  /*43fb0*/  LOP3.LUT R29, R31, 0xffff, RZ, 0xc0, !PT ;  /* 0x0000ffff1f1d7812 */ /* 0x000fe400078ec0ff */
[----:B------:R-:W-:Y:S02]  /*43fc0*/  PRMT R30, R22, 0x3340, R30 ;  /* 0x00003340161e7816 */ /* 0x000fe4000000001e */
[----:B------:R-:W-:Y:S02]  /*43fd0*/  PRMT R28, R28, 0x3340, R29 ;  /* 0x000033401c1c7816 */ /* 0x000fe4000000001d */
[----:B------:R-:W-:Y:S01]  /*43fe0*/  PRMT R24, R24, 0x3340, R26 ;  /* 0x0000334018187816 */ /* 0x000fe2000000001a */
[----:B------:R-:W-:Y:S01]  /*43ff0*/  STL [R1+0xf74], R30 ;  /* 0x000f741e01007387 */ /* 0x000fe20000100800 */
[----:B------:R-:W-:-:S03]  /*44000*/  LOP3.LUT R20, R20, 0xffff, RZ, 0xc0, !PT ;  /* 0x0000ffff14147812 */ /* 0x000fc600078ec0ff */
[----:B------:R-:W-:Y:S04]  /*44010*/  STL [R1+0xf78], R28 ;  /* 0x000f781c01007387 */ /* 0x000fe80000100800 */
[----:B------:R4:W-:Y:S01]  /*44020*/  STL [R1+0xefc], R24 ;  /* 0x000efc1801007387 */ /* 0x0009e20000100800 */
[----:B------:R-:W-:Y:S02]  /*44030*/  LOP3.LUT R237, R237, 0xffff, RZ, 0xc0, !PT ;  /* 0x0000ffffeded7812 */ /* 0x000fe400078ec0ff */
[----:B------:R-:W-:Y:S02]  /*44040*/  LOP3.LUT R40, R40, 0xffff, RZ, 0xc0, !PT ;  /* 0x0000ffff28287812 */ /* 0x000fe400078ec0ff */
[----:B------:R-:W-:-:S04]  /*44050*/  SHF.R.U32.HI R32, RZ, 0x8, R20 ;  /* 0x00000008ff207819 */ /* 0x000fc80000011614 */
[----:B------:R-:W-:Y:S02]  /*44060*/  LOP3.LUT R32, R32, 0xffff, RZ, 0xc0, !PT ;  /* 0x0000ffff20207812 */ /* 0x000fe400078ec0ff */
[----:B------:R-:W-:Y:S02]  /*44070*/  PRMT R35, R237, 0x3340, R40 ;  /* 0x00003340ed237816 */ /* 0x000fe40000000028 */
[----:B------:R-:W-:Y:S02]  /*44080*/  LOP3.LUT R235, R235, 0xffff, RZ, 0xc0, !PT ;  /* 0x0000ffffebeb7812 */ /* 0x000fe400078ec0ff */
[----:B------:R-:W-:Y:S02]  /*44090*/  LOP3.LUT R179, R179, 0xffff, RZ, 0xc0, !PT ;  /* 0x0000ffffb3b37812 */ /* 0x000fe400078ec0ff */
[----:B----4-:R-:W-:-:S04]  /*440a0*/  LOP3.LUT R24, R47, 0xffff, RZ, 0xc0, !PT ;  /* 0x0000ffff2f187812 */ /* 0x010fc800078ec0ff */
[----:B------:R-:W-:Y:S02]  /*440b0*/  SHF.R.U32.HI R28, RZ, 0x8, R24 ;  /* 0x00000008ff1c7819 */ /* 0x000fe40000011618 */
[----:B------:R-:W-:Y:S02]  /*440c0*/  PRMT R24, R24, 0x3340, R20 ;  /* 0x0000334018187816 */ /* 0x000fe40000000014 */
[----:B------:R-:W-:-:S03]  /*440d0*/  SHF.R.U32.HI R20, RZ, 0x8, R237 ;  /* 0x00000008ff147819 */ /* 0x000fc600000116ed */
[----:B------:R0:W-:Y:S01]  /*440e0*/  STL [R1+0x10e4], R24 ;  /* 0x0010e41801007387 */ /* 0x0001e20000100800 */
[----:B------:R-:W-:Y:S02]  /*440f0*/  LOP3.LUT R28, R28, 0xffff, RZ, 0xc0, !PT ;  /* 0x0000ffff1c1c7812 */ /* 0x000fe400078ec0ff */
[----:B------:R-:W-:Y:S02]  /*44100*/  LOP3.LUT R20, R20, 0xffff, RZ, 0xc0, !PT ;  /* 0x0000ffff14147812 */ /* 0x000fe400078ec0ff */
[----:B0-----:R-:W-:-:S04]  /*44110*/  SHF.R.U32.HI R24, RZ, 0x8, R40 ;  /* 0x00000008ff187819 */ /* 0x001fc80000011628 */
[----:B------:R-:W-:Y:S02]  /*44120*/  LOP3.LUT R24, R24, 0xffff, RZ, 0xc0, !PT ;  /* 0x0000ffff18187812 */ /* 0x000fe400078ec0ff */
[----:B------:R-:W-:Y:S02]  /*44130*/  PRMT R28, R28, 0x3340, R32 ;  /* 0x000033401c1c7816 */ /* 0x000fe40000000020 */
[----:B------:R-:W-:Y:S01]  /*44140*/  PRMT R20, R20, 0x3340, R24 ;  /* 0x0000334014147816 */ /* 0x000fe20000000018 */
[----:B------:R-:W-:Y:S01]  /*44150*/  STL [R1+0x10e8], R35 ;  /* 0x0010e82301007387 */ /* 0x000fe20000100800 */
[----:B------:R-:W-:-:S03]  /*44160*/  LOP3.LUT R32, R42, 0xffff, RZ, 0xc0, !PT ;  /* 0x0000ffff2a207812 */ /* 0x000fc600078ec0ff */
[----:B------:R0:W-:Y:S04]  /*44170*/  STL [R1+0xef0], R28 ;  /* 0x000ef01c01007387 */ /* 0x0001e80000100800 */
[----:B------:R1:W-:Y:S01]  /*44180*/  STL [R1+0xef4], R20 ;  /* 0x000ef41401007387 */ /* 0x0003e20000100800 */
[----:B------:R-:W-:-:S03]  /*44190*/  LOP3.LUT R24, R17, 0xffff, RZ, 0xc0, !PT ;  /* 0x0000ffff11187812 */ /* 0x000fc600078ec0ff */
[----:B------:R-:W3:Y:S01]  /*441a0*/  LDL.LU R17, [R1+0x1960] ;  /* 0x0019600001117983 */ /* 0x000ee20000300800 */
[----:B0-----:R-:W-:Y:S02]  /*441b0*/  SHF.R.U32.HI R28, RZ, 0x8, R235 ;  /* 0x00000008ff1c7819 */ /* 0x001fe400000116eb */
[--C-:B-1----:R-:W-:Y:S02]  /*441c0*/  PRMT R20, R235, 0x3340, R32.reuse ;  /* 0x00003340eb147816 */ /* 0x102fe40000000020 */
[----:B------:R-:W-:Y:S02]  /*441d0*/  SHF.R.U32.HI R32, RZ, 0x8, R32 ;  /* 0x00000008ff207819 */ /* 0x000fe40000011620 */
[----:B------:R-:W-:Y:S02]  /*441e0*/  LOP3.LUT R28, R28, 0xffff, RZ, 0xc0, !PT ;  /* 0x0000ffff1c1c7812 */ /* 0x000fe400078ec0ff */
[----:B------:R-:W-:Y:S02]  /*441f0*/  LOP3.LUT R32, R32, 0xffff, RZ, 0xc0, !PT ;  /* 0x0000ffff20207812 */ /* 0x000fe400078ec0ff */
[----:B------:R-:W-:-:S02]  /*44200*/  PRMT R36, R24, 0x3340, R179 ;  /* 0x0000334018247816 */ /* 0x000fc400000000b3 */
[----:B------:R-:W-:Y:S01]  /*44210*/  PRMT R28, R28, 0x3340, R32 ;  /* 0x000033401c1c7816 */ /* 0x000fe20000000020 */
[----:B------:R0:W-:Y:S04]  /*44220*/  STL [R1+0x10d4], R20 ;  /* 0x0010d41401007387 */ /* 0x0001e80000100800 */
[----:B------:R-:W-:Y:S04]  /*44230*/  STL [R1+0x1158], R36 ;  /* 0x0011582401007387 */ /* 0x000fe80000100800 */
[----:B------:R1:W-:Y:S04]  /*44240*/  STL [R1+0xee4], R28 ;  /* 0x000ee41c01007387 */ /* 0x0003e80000100800 */
[----:B------:R-:W4:Y:S04]  /*44250*/  LDL.LU R51, [R1+0x62c] ;  /* 0x00062c0001337983 */ /* 0x000f280000300800 */
[----:B------:R-:W2:Y:S01]  /*44260*/  LDL.LU R49, [R1+0x628] ;  /* 0x0006280001317983 */ /* 0x000ea20000300800 */
[----:B0-----:R-:W-:-:S02]  /*44270*/  SHF.R.U32.HI R20, RZ, 0x8, R24 ;  /* 0x00000008ff147819 */ /* 0x001fc40000011618 */
[----:B------:R-:W-:Y:S02]  /*44280*/  SHF.R.U32.HI R24, RZ, 0x8, R179 ;  /* 0x00000008ff187819 */ /* 0x000fe400000116b3 */
[----:B------:R-:W-:Y:S02]  /*44290*/  LOP3.LUT R20, R20, 0xffff, RZ, 0xc0, !PT ;  /* 0x0000ffff14147812 */ /* 0x000fe400078ec0ff */
[----:B------:R-:W-:Y:S02]  /*442a0*/  LOP3.LUT R24, R24, 0xffff, RZ, 0xc0, !PT ;  /* 0x0000ffff18187812 */ /* 0x000fe400078ec0ff */
[----:B------:R-:W-:Y:S02]  /*442b0*/  LOP3.LUT R223, R223, 0xffff, RZ, 0xc0, !PT ;  /* 0x0000ffffdfdf7812 */ /* 0x000fe400078ec0ff */
[----:B------:R-:W-:Y:S02]  /*442c0*/  PRMT R20, R20, 0x3340, R24 ;  /* 0x0000334014147816 */ /* 0x000fe40000000018 */
[----:B------:R-:W-:-:S03]  /*442d0*/  LOP3.LUT R76, R76, 0xffff, RZ, 0xc0, !PT ;  /* 0x0000ffff4c4c7812 */ /* 0x000fc600078ec0ff */
[----:B------:R0:W-:Y:S01]  /*442e0*/  STL [R1+0xf70], R20 ;  /* 0x000f701401007387 */ /* 0x0001e20000100800 */
[----:B------:R-:W-:Y:S02]  /*442f0*/  LOP3.LUT R221, R221, 0xffff, RZ, 0xc0, !PT ;  /* 0x0000ffffdddd7812 */ /* 0x000fe400078ec0ff */
[----:B------:R-:W-:Y:S02]  /*44300*/  LOP3.LUT R78, R78, 0xffff, RZ, 0xc0, !PT ;  /* 0x0000ffff4e4e7812 */ /* 0x000fe400078ec0ff */
[----:B-1----:R-:W-:Y:S02]  /*44310*/  SHF.R.U32.HI R28, RZ, 0x8, R223 ;  /* 0x00000008ff1c7819 */ /* 0x002fe400000116df */
[--C-:B0-----:R-:W-:Y:S02]  /*44320*/  PRMT R20, R223, 0x3340, R76.reuse ;  /* 0x00003340df147816 */ /* 0x101fe4000000004c */
[----:B------:R-:W-:Y:S02]  /*44330*/  SHF.R.U32.HI R32, RZ, 0x8, R76 ;  /* 0x00000008ff207819 */ /* 0x000fe4000001164c */
[----:B------:R-:W-:Y:S01]  /*44340*/  SHF.R.U32.HI R24, RZ, 0x8, R78 ;  /* 0x00000008ff187819 */ /* 0x000fe2000001164e */
[----:B------:R0:W-:Y:S01]  /*44350*/  STL [R1+0x1150], R20 ;  /* 0x0011501401007387 */ /* 0x0001e20000100800 */
[----:B------:R-:W-:-:S02]  /*44360*/  LOP3.LUT R28, R28, 0xffff, RZ, 0xc0, !PT ;  /* 0x0000ffff1c1c7812 */ /* 0x000fc400078ec0ff */
[----:B------:R-:W-:Y:S02]  /*44370*/  LOP3.LUT R32, R32, 0xffff, RZ, 0xc0, !PT ;  /* 0x0000ffff20207812 */ /* 0x000fe400078ec0ff */
[----:B------:R-:W-:Y:S02]  /*44380*/  LOP3.LUT R24, R24, 0xffff, RZ, 0xc0, !PT ;  /* 0x0000ffff18187812 */ /* 0x000fe400078ec0ff */
[----:B0-----:R-:W-:Y:S02]  /*44390*/  SHF.R.U32.HI R20, RZ, 0x8, R221 ;  /* 0x00000008ff147819 */ /* 0x001fe400000116dd */
[----:B------:R-:W-:Y:S02]  /*443a0*/  PRMT R36, R221, 0x3340, R78 ;  /* 0x00003340dd247816 */ /* 0x000fe4000000004e */
[----:B------:R-:W-:Y:S02]  /*443b0*/  LOP3.LUT R20, R20, 0xffff, RZ, 0xc0, !PT ;  /* 0x0000ffff14147812 */ /* 0x000fe400078ec0ff */
[----:B------:R-:W-:-:S02]  /*443c0*/  PRMT R28, R28, 0x3340, R32 ;  /* 0x000033401c1c7816 */ /* 0x000fc40000000020 */
[----:B------:R-:W-:Y:S01]  /*443d0*/  PRMT R20, R20, 0x3340, R24 ;  /* 0x0000334014147816 */ /* 0x000fe20000000018 */
[----:B------:R-:W-:Y:S04]  /*443e0*/  STL [R1+0x1154], R36 ;  /* 0x0011542401007387 */ /* 0x000fe80000100800 */
[----:B------:R0:W-:Y:S04]  /*443f0*/  STL [R1+0xf68], R28 ;  /* 0x000f681c01007387 */ /* 0x0001e80000100800 */
[----:B------:R4:W-:Y:S01]  /*44400*/  STL [R1+0xf6c], R20 ;  /* 0x000f6c1401007387 */ /* 0x0009e20000100800 */
[----:B0-----:R-:W-:-:S02]  /*44410*/  LOP3.LUT R28, R18, 0xffff, RZ, 0xc0, !PT ;  /* 0x0000ffff121c7812 */ /* 0x001fc400078ec0ff */
[----:B------:R-:W-:Y:S02]  /*44420*/  LOP3.LUT R19, R19, 0xffff, RZ, 0xc0, !PT ;  /* 0x0000ffff13137812 */ /* 0x000fe400078ec0ff */
[----:B----4-:R-:W-:-:S04]  /*44430*/  LOP3.LUT R20, R51, 0xffff, RZ, 0xc0, !PT ;  /* 0x0000ffff33147812 */ /* 0x010fc800078ec0ff */
[----:B------:R-:W-:Y:S02]  /*44440*/  SHF.R.U32.HI R32, RZ, 0x8, R20 ;  /* 0x00000008ff207819 */ /* 0x000fe40000011614 */
[--C-:B------:R-:W-:Y:S02]  /*44450*/  PRMT R20, R20, 0x3340, R28.reuse ;  /* 0x0000334014147816 */ /* 0x100fe4000000001c */
[----:B--2---:R-:W-:Y:S02]  /*44460*/  LOP3.LUT R24, R49, 0xffff, RZ, 0xc0, !PT ;  /* 0x0000ffff31187812 */ /* 0x004fe400078ec0ff */
[----:B------:R-:W-:Y:S01]  /*44470*/  SHF.R.U32.HI R28, RZ, 0x8, R28 ;  /* 0x00000008ff1c7819 */ /* 0x000fe2000001161c */
[----:B------:R0:W-:Y:S01]  /*44480*/  STL [R1+0x10d8], R20 ;  /* 0x0010d81401007387 */ /* 0x0001e20000100800 */
[----:B------:R-:W-:Y:S02]  /*44490*/  PRMT R36, R24, 0x3340, R19 ;  /* 0x0000334018247816 */ /* 0x000fe40000000013 */
[----:B------:R-:W-:-:S02]  /*444a0*/  LOP3.LUT R28, R28, 0xffff, RZ, 0xc0, !PT ;  /* 0x0000ffff1c1c7812 */ /* 0x000fc400078ec0ff */
[----:B0-----:R-:W-:Y:S02]  /*444b0*/  SHF.R.U32.HI R20, RZ, 0x8, R19 ;  /* 0x00000008ff147819 */ /* 0x001fe40000011613 */
[----:B------:R-:W-:Y:S02]  /*444c0*/  SHF.R.U32.HI R19, RZ, 0x8, R24 ;  /* 0x00000008ff137819 */ /* 0x000fe40000011618 */
[----:B------:R-:W-:-:S04]  /*444d0*/  LOP3.LUT R24, R32, 0xffff, RZ, 0xc0, !PT ;  /* 0x0000ffff20187812 */ /* 0x000fc800078ec0ff */
[----:B------:R-:W-:Y:S01]  /*444e0*/  PRMT R24, R24, 0x3340, R28 ;  /* 0x0000334018187816 */ /* 0x000fe2000000001c */
[----:B------:R-:W-:Y:S04]  /*444f0*/  STL [R1+0x10e0], R36 ;  /* 0x0010e02401007387 */ /* 0x000fe80000100800 */
[----:B------:R0:W-:Y:S04]  /*44500*/  STL [R1+0xee8], R24 ;  /* 0x000ee81801007387 */ /* 0x0001e80000100800 */
[----:B------:R-:W2:Y:S01]  /*44510*/  LDL.LU R49, [R1+0x49c] ;  /* 0x00049c0001317983 */ /* 0x000ea20000300800 */
[----:B------:R-:W-:-:S02]  /*44520*/  LOP3.LUT R19, R19, 0xffff, RZ, 0xc0, !PT ;  /* 0x0000ffff13137812 */ /* 0x000fc400078ec0ff */
[----:B------:R-:W-:Y:S02]  /*44530*/  LOP3.LUT R20, R20, 0xffff, RZ, 0xc0, !PT ;  /* 0x0000ffff14147812 */ /* 0x000fe400078ec0ff */
[----:B------:R-:W-:Y:S02]  /*44540*/  LOP3.LUT R233, R233, 0xffff, RZ, 0xc0, !PT ;  /* 0x0000ffffe9e97812 */ /* 0x000fe400078ec0ff */
[----:B------:R-:W-:Y:S02]  /*44550*/  PRMT R19, R19, 0x3340, R20 ;  /* 0x0000334013137816 */ /* 0x000fe40000000014 */
[----:B------:R-:W-:-:S03]  /*44560*/  LOP3.LUT R44, R44, 0xffff, RZ, 0xc0, !PT ;  /* 0x0000ffff2c2c7812 */ /* 0x000fc600078ec0ff */
[----:B------:R1:W-:Y:S01]  /*44570*/  STL [R1+0xeec], R19 ;  /* 0x000eec1301007387 */ /* 0x0003e20000100800 */
[----:B------:R-:W-:Y:S02]  /*44580*/  LOP3.LUT R231, R231, 0xffff, RZ, 0xc0, !PT ;  /* 0x0000ffffe7e77812 */ /* 0x000fe400078ec0ff */
[----:B------:R-:W-:Y:S02]  /*44590*/  LOP3.LUT R20, R46, 0xffff, RZ, 0xc0, !PT ;  /* 0x0000ffff2e147812 */ /* 0x000fe400078ec0ff */
[----:B0-----:R-:W-:Y:S02]  /*445a0*/  SHF.R.U32.HI R24, RZ, 0x8, R233 ;  /* 0x00000008ff187819 */ /* 0x001fe400000116e9 */
[--C-:B-1----:R-:W-:Y:S02]  /*445b0*/  PRMT R19, R233, 0x3340, R44.reuse ;  /* 0x00003340e9137816 */ /* 0x102fe4000000002c */
[----:B------:R-:W-:Y:S02]  /*445c0*/  SHF.R.U32.HI R28, RZ, 0x8, R44 ;  /* 0x00000008ff1c7819 */ /* 0x000fe4000001162c */
[--C-:B------:R-:W-:Y:S01]  /*445d0*/  PRMT R32, R231, 0x3340, R20.reuse ;  /* 0x00003340e7207816 */ /* 0x100fe20000000014 */
[----:B------:R0:W-:Y:S01]  /*445e0*/  STL [R1+0x10cc], R19 ;  /* 0x0010cc1301007387 */ /* 0x0001e20000100800 */
[----:B------:R-:W-:-:S02]  /*445f0*/  SHF.R.U32.HI R20, RZ, 0x8, R20 ;  /* 0x00000008ff147819 */ /* 0x000fc40000011614 */
[----:B------:R-:W-:Y:S02]  /*44600*/  LOP3.LUT R24, R24, 0xffff, RZ, 0xc0, !PT ;  /* 0x0000ffff18187812 */ /* 0x000fe400078ec0ff */
[----:B------:R-:W-:Y:S02]  /*44610*/  LOP3.LUT R28, R28, 0xffff, RZ, 0xc0, !PT ;  /* 0x0000ffff1c1c7812 */ /* 0x000fe400078ec0ff */
[----:B0-----:R-:W-:Y:S02]  /*44620*/  SHF.R.U32.HI R19, RZ, 0x8, R231 ;  /* 0x00000008ff137819 */ /* 0x001fe400000116e7 */
[----:B------:R-:W-:Y:S02]  /*44630*/  LOP3.LUT R20, R20, 0xffff, RZ, 0xc0, !PT ;  /* 0x0000ffff14147812 */ /* 0x000fe400078ec0ff */
[----:B------:R-:W-:Y:S02]  /*44640*/  LOP3.LUT R19, R19, 0xffff, RZ, 0xc0, !PT ;  /* 0x0000ffff13137812 */ /* 0x000fe400078ec0ff */
[----:B------:R-:W-:-:S02]  /*44650*/  PRMT R24, R24, 0x3340, R28 ;  /* 0x0000334018187816 */ /* 0x000fc4000000001c */
[----:B------:R-:W-:Y:S01]  /*44660*/  PRMT R19, R19, 0x3340, R20 ;  /* 0x0000334013137816 */ /* 0x000fe20000000014 */
[----:B------:R-:W-:Y:S04]  /*44670*/  STL [R1+0x10d0], R32 ;  /* 0x0010d02001007387 */ /* 0x000fe80000100800 */
[----:B------:R-:W-:Y:S04]  /*44680*/  STL [R1+0xedc], R24 ;  /* 0x000edc1801007387 */ /* 0x000fe80000100800 */
[----:B------:R2:W-:Y:S02]  /*44690*/  STL [R1+0xee0], R19 ;  /* 0x000ee01301007387 */ /* 0x0005e40000100800 */
[----:B--2---:R-:W-:-:S02]  /*446a0*/  LOP3.LUT R19, R49, 0xffff, RZ, 0xc0, !PT ;  /* 0x0000ffff31137812 */ /* 0x004fc400078ec0ff */
[----:B------:R-:W2:Y:S01]  /*446b0*/  LDL.LU R49, [R1+0x4a0] ;  /* 0x0004a00001317983 */ /* 0x000ea20000300800 */
[----:B------:R-:W-:Y:S02]  /*446c0*/  LOP3.LUT R173, R173, 0xffff, RZ, 0xc0, !PT ;  /* 0x0000ffffadad7812 */ /* 0x000fe400078ec0ff */
[----:B------:R-:W-:Y:S02]  /*446d0*/  SHF.R.U32.HI R24, RZ, 0x8, R19 ;  /* 0x00000008ff187819 */ /* 0x000fe40000011613 */
[--C-:B------:R-:W-:Y:S02]  /*446e0*/  PRMT R19, R19, 0x3340, R173.reuse ;  /* 0x0000334013137816 */ /* 0x100fe400000000ad */
[----:B------:R-:W-:Y:S02]  /*446f0*/  LOP3.LUT R20, R4, 0xffff, RZ, 0xc0, !PT ;  /* 0x0000ffff04147812 */ /* 0x000fe400078ec0ff */
[----:B------:R-:W-:Y:S01]  /*44700*/  LOP3.LUT R175, R175, 0xffff, RZ, 0xc0, !PT ;  /* 0x0000ffffafaf7812 */ /* 0x000fe200078ec0ff */
[----:B------:R-:W4:Y:S01]  /*44710*/  LDL.LU R4, [R1+0x195c] ;  /* 0x00195c0001047983 */ /* 0x000f220000300800 */
[----:B------:R-:W-:-:S02]  /*44720*/  SHF.R.U32.HI R28, RZ, 0x8, R173 ;  /* 0x00000008ff1c7819 */ /* 0x000fc400000116ad */
[--C-:B------:R-:W-:Y:S01]  /*44730*/  PRMT R32, R20, 0x3340, R175.reuse ;  /* 0x0000334014207816 */ /* 0x100fe200000000af */
[----:B------:R0:W-:Y:S01]  /*44740*/  STL [R1+0x1148], R19 ;  /* 0x0011481301007387 */ /* 0x0001e20000100800 */
[----:B------:R-:W-:Y:S02]  /*44750*/  LOP3.LUT R24, R24, 0xffff, RZ, 0xc0, !PT ;  /* 0x0000ffff18187812 */ /* 0x000fe400078ec0ff */
[----:B------:R-:W-:Y:S02]  /*44760*/  LOP3.LUT R28, R28, 0xffff, RZ, 0xc0, !PT ;  /* 0x0000ffff1c1c7812 */ /* 0x000fe400078ec0ff */
[----:B0-----:R-:W-:Y:S02]  /*44770*/  SHF.R.U32.HI R19, RZ, 0x8, R20 ;  /* 0x00000008ff137819 */ /* 0x001fe40000011614 */
[----:B------:R-:W-:Y:S02]  /*44780*/  SHF.R.U32.HI R20, RZ, 0x8, R175 ;  /* 0x00000008ff147819 */ /* 0x000fe400000116af */
[----:B------:R-:W-:-:S02]  /*44790*/  LOP3.LUT R19, R19, 0xffff, RZ, 0xc0, !PT ;  /* 0x0000ffff13137812 */ /* 0x000fc400078ec0ff */
[----:B------:R-:W-:Y:S02]  /*447a0*/  LOP3.LUT R20, R20, 0xffff, RZ, 0xc0, !PT ;  /* 0x0000ffff14147812 */ /* 0x000fe400078ec0ff */
[----:B------:R-:W-:Y:S02]  /*447b0*/  PRMT R24, R24, 0x3340, R28 ;  /* 0x0000334018187816 */ /* 0x000fe4000000001c */
[----:B------:R-:W-:Y:S01]  /*447c0*/  PRMT R19, R19, 0x3340, R20 ;  /* 0x0000334013137816 */ /* 0x000fe20000000014 */
[----:B------:R-:W-:Y:S04]  /*447d0*/  STL [R1+0x1144], R32 ;  /* 0x0011442001007387 */ /* 0x000fe80000100800 */
[----:B------:R-:W-:Y:S04]  /*447e0*/  STL [R1+0xf60], R24 ;  /* 0x000f601801007387 */ /* 0x000fe80000100800 */
[----:B------:R0:W-:Y:S01]  /*447f0*/  STL [R1+0xf64], R19 ;  /* 0x000f641301007387 */ /* 0x0001e20000100800 */
[----:B--2---:R-:W-:-:S03]  /*44800*/  LOP3.LUT R20, R49, 0xffff, RZ, 0xc0, !PT ;  /* 0x0000ffff31147812 */ /* 0x004fc600078ec0ff */
[----:B------:R-:W2:Y:S01]  /*44810*/  LDL.LU R49, [R1+0x630] ;  /* 0x0006300001317983 */ /* 0x000ea20000300800 */
[----:B------:R-:W-:Y:S02]  /*44820*/  LOP3.LUT R225, R225, 0xffff, RZ, 0xc0, !PT ;  /* 0x0000ffffe1e17812 */ /* 0x000fe400078ec0ff */
[----:B------:R-:W-:Y:S02]  /*44830*/  LOP3.LUT R72, R72, 0xffff, RZ, 0xc0, !PT ;  /* 0x0000ffff48487812 */ /* 0x000fe400078ec0ff */
[----:B------:R-:W-:Y:S02]  /*44840*/  LOP3.LUT R169, R169, 0xffff, RZ, 0xc0, !PT ;  /* 0x0000ffffa9a97812 */ /* 0x000fe400078ec0ff */
[--C-:B0-----:R-:W-:Y:S02]  /*44850*/  PRMT R19, R225, 0x3340, R72.reuse ;  /* 0x00003340e1137816 */ /* 0x101fe40000000048 */
[----:B------:R-:W-:Y:S02]  /*44860*/  SHF.R.U32.HI R24, RZ, 0x8, R225 ;  /* 0x00000008ff187819 */ /* 0x000fe400000116e1 */
[----:B------:R-:W-:Y:S01]  /*44870*/  SHF.R.U32.HI R28, RZ, 0x8, R72 ;  /* 0x00000008ff1c7819 */ /* 0x000fe20000011648 */
[----:B------:R0:W-:Y:S01]  /*44880*/  STL [R1+0x1134], R19 ;  /* 0x0011341301007387 */ /* 0x0001e20000100800 */
[----:B------:R-:W-:-:S02]  /*44890*/  PRMT R32, R20, 0x3340, R169 ;  /* 0x0000334014207816 */ /* 0x000fc400000000a9 */
[----:B------:R-:W-:Y:S02]  /*448a0*/  LOP3.LUT R24, R24, 0xffff, RZ, 0xc0, !PT ;  /* 0x0000ffff18187812 */ /* 0x000fe400078ec0ff */
[----:B------:R-:W-:Y:S02]  /*448b0*/  LOP3.LUT R28, R28, 0xffff, RZ, 0xc0, !PT ;  /* 0x0000ffff1c1c7812 */ /* 0x000fe400078ec0ff */
[----:B0-----:R-:W-:Y:S02]  /*448c0*/  SHF.R.U32.HI R19, RZ, 0x8, R20 ;  /* 0x00000008ff137819 */ /* 0x001fe40000011614 */
[----:B------:R-:W-:Y:S02]  /*448d0*/  SHF.R.U32.HI R20, RZ, 0x8, R169 ;  /* 0x00000008ff147819 */ /* 0x000fe400000116a9 */
[----:B------:R-:W-:Y:S02]  /*448e0*/  LOP3.LUT R19, R19, 0xffff, RZ, 0xc0, !PT ;  /* 0x0000ffff13137812 */ /* 0x000fe400078ec0ff */
[----:B------:R-:W-:-:S02]  /*448f0*/  LOP3.LUT R20, R20, 0xffff, RZ, 0xc0, !PT ;  /* 0x0000ffff14147812 */ /* 0x000fc400078ec0ff */
[----:B------:R-:W-:Y:S02]  /*44900*/  PRMT R24, R24, 0x3340, R28 ;  /* 0x0000334018187816 */ /* 0x000fe4000000001c */
[----:B------:R-:W-:Y:S01]  /*44910*/  PRMT R19, R19, 0x3340, R20 ;  /* 0x0000334013137816 */ /* 0x000fe20000000014 */
[----:B------:R-:W-:Y:S04]  /*44920*/  STL [R1+0x1130], R32 ;  /* 0x0011302001007387 */ /* 0x000fe80000100800 */
[----:B------:R-:W-:Y:S04]  /*44930*/  STL [R1+0xf54], R24 ;  /* 0x000f541801007387 */ /* 0x000fe80000100800 */
[----:B------:R3:W-:Y:S02]  /*44940*/  STL [R1+0xf5c], R19 ;  /* 0x000f5c1301007387 */ /* 0x0007e40000100800 */
[----:B---3--:R-:W-:-:S02]  /*44950*/  LOP3.LUT R19, R17, 0xffff, RZ, 0xc0, !PT ;  /* 0x0000ffff11137812 */ /* 0x008fc400078ec0ff */
[----:B--2---:R-:W-:Y:S02]  /*44960*/  LOP3.LUT R20, R49, 0xffff, RZ, 0xc0, !PT ;  /* 0x0000ffff31147812 */ /* 0x004fe400078ec0ff */
[----:B------:R-:W2:Y:S04]  /*44970*/  LDL.LU R49, [R1+0x634] ;  /* 0x0006340001317983 */ /* 0x000ea80000300800 */
[----:B------:R-:W3:Y:S01]  /*44980*/  LDL.LU R17, [R1+0x1958] ;  /* 0x0019580001117983 */ /* 0x000ee20000300800 */
[----:B------:R-:W-:Y:S02]  /*44990*/  LOP3.LUT R171, R171, 0xffff, RZ, 0xc0, !PT ;  /* 0x0000ffffabab7812 */ /* 0x000fe400078ec0ff */
[----:B------:R-:W-:Y:S02]  /*449a0*/  SHF.R.U32.HI R24, RZ, 0x8, R19 ;  /* 0x00000008ff187819 */ /* 0x000fe40000011613 */
[----:B------:R-:W-:-:S02]  /*449b0*/  PRMT R19, R19, 0x3340, R171 ;  /* 0x0000334013137816 */ /* 0x000fc400000000ab */
[----:B------:R-:W-:Y:S02]  /*449c0*/  LOP3.LUT R21, R21, 0xffff, RZ, 0xc0, !PT ;  /* 0x0000ffff15157812 */ /* 0x000fe400078ec0ff */
[----:B------:R-:W-:Y:S01]  /*449d0*/  SHF.R.U32.HI R28, RZ, 0x8, R171 ;  /* 0x00000008ff1c7819 */ /* 0x000fe200000116ab */
[----:B------:R0:W-:Y:S01]  /*449e0*/  STL [R1+0x1124], R19 ;  /* 0x0011241301007387 */ /* 0x0001e20000100800 */
[----:B------:R-:W-:Y:S02]  /*449f0*/  PRMT R32, R20, 0x3340, R21 ;  /* 0x0000334014207816 */ /* 0x000fe40000000015 */
[----:B------:R-:W-:Y:S02]  /*44a00*/  LOP3.LUT R24, R24, 0xffff, RZ, 0xc0, !PT ;  /* 0x0000ffff18187812 */ /* 0x000fe400078ec0ff */
[----:B------:R-:W-:Y:S02]  /*44a10*/  LOP3.LUT R28, R28, 0xffff, RZ, 0xc0, !PT ;  /* 0x0000ffff1c1c7812 */ /* 0x000fe400078ec0ff */
[----:B0-----:R-:W-:-:S02]  /*44a20*/  SHF.R.U32.HI R19, RZ, 0x8, R20 ;  /* 0x00000008ff137819 */ /* 0x001fc40000011614 */
[----:B------:R-:W-:Y:S02]  /*44a30*/  SHF.R.U32.HI R20, RZ, 0x8, R21 ;  /* 0x00000008ff147819 */ /* 0x000fe40000011615 */
[----:B------:R-:W-:Y:S02]  /*44a40*/  LOP3.LUT R19, R19, 0xffff, RZ, 0xc0, !PT ;  /* 0x0000ffff13137812 */ /* 0x000fe400078ec0ff */
[----:B------:R-:W-:Y:S02]  /*44a50*/  LOP3.LUT R20, R20, 0xffff, RZ, 0xc0, !PT ;  /* 0x0000ffff14147812 */ /* 0x000fe400078ec0ff */
[----:B------:R-:W-:Y:S02]  /*44a60*/  PRMT R24, R24, 0x3340, R28 ;  /* 0x0000334018187816 */ /* 0x000fe4000000001c */
[----:B------:R-:W-:Y:S01]  /*44a70*/  PRMT R19, R19, 0x3340, R20 ;  /* 0x0000334013137816 */ /* 0x000fe20000000014 */
[----:B------:R-:W-:Y:S04]  /*44a80*/  STL [R1+0x10bc], R32 ;  /* 0x0010bc2001007387 */ /* 0x000fe80000100800 */
[----:B------:R0:W-:Y:S04]  /*44a90*/  STL [R1+0xf50], R24 ;  /* 0x000f501801007387 */ /* 0x0001e80000100800 */
[----:B------:R2:W-:Y:S01]  /*44aa0*/  STL [R1+0xec4], R19 ;  /* 0x000ec41301007387 */ /* 0x0005e20000100800 */
[----:B0-----:R-:W-:-:S02]  /*44ab0*/  LOP3.LUT R24, R23, 0xffff, RZ, 0xc0, !PT ;  /* 0x0000ffff17187812 */ /* 0x001fc400078ec0ff */
[----:B------:R-:W-:Y:S02]  /*44ac0*/  LOP3.LUT R20, R14, 0xffff, RZ, 0xc0, !PT ;  /* 0x0000ffff0e147812 */ /* 0x000fe400078ec0ff */
[----:B------:R-:W-:Y:S01]  /*44ad0*/  LOP3.LUT R48, R48, 0xffff, RZ, 0xc0, !PT ;  /* 0x0000ffff30307812 */ /* 0x000fe200078ec0ff */
[----:B------:R-:W4:Y:S03]  /*44ae0*/  LDL.LU R14, [R1+0x1954] ;  /* 0x00195400010e7983 */ /* 0x000f260000300800 */
[----:B------:R-:W-:Y:S02]  /*44af0*/  PRMT R28, R20, 0x3340, R48 ;  /* 0x00003340141c7816 */ /* 0x000fe40000000030 */
[----:B------:R-:W-:Y:S02]  /*44b00*/  LOP3.LUT R50, R50, 0xffff, RZ, 0xc0, !PT ;  /* 0x0000ffff32327812 */ /* 0x000fe400078ec0ff */
[----:B------:R-:W-:-:S02]  /*44b10*/  LOP3.LUT R229, R229, 0xffff, RZ, 0xc0, !PT ;  /* 0x0000ffffe5e57812 */ /* 0x000fc400078ec0ff */
[----:B------:R-:W-:Y:S01]  /*44b20*/  LOP3.LUT R68, R68, 0xffff, RZ, 0xc0, !PT ;  /* 0x0000ffff44447812 */ /* 0x000fe200078ec0ff */
[----:B------:R-:W-:Y:S01]  /*44b30*/  IMAD R22, R0, UR4, RZ ;  /* 0x0000000400167c24 */ /* 0x000fe2000f8e02ff */
[----:B------:R-:W-:-:S03]  /*44b40*/  ULDC UR4, c[0x0][0x248] ;  /* 0x0000920000047ab9 */ /* 0x000fc60000000800 */
[----:B------:R-:W-:Y:S01]  /*44b50*/  VIADD R26, R22, UR4 ;  /* 0x00000004161a7c36 */ /* 0x000fe20008000000 */
        /* <DEDUP_REMOVED lines=24> */
[----:B------:R-:W-:Y:S01]  /*44ce0*/  ULDC UR7, c[0x0][0x248] ;  /* 0x0000920000077ab9 */ /* 0x000fe20000000800 */
[----:B--2---:R-:W-:-:S04]  /*44cf0*/  LOP3.LUT R19, R49, 0xffff, RZ, 0xc0, !PT ;  /* 0x0000ffff31137812 */ /* 0x004fc800078ec0ff */
[----:B------:R-:W-:Y:S02]  /*44d00*/  SHF.R.U32.HI R23, RZ, 0x8, R19 ;  /* 0x00000008ff177819 */ /* 0x000fe40000011613 */
[--C-:B------:R-:W-:Y:S02]  /*44d10*/  PRMT R19, R19, 0x3340, R24.reuse ;  /* 0x0000334013137816 */ /* 0x100fe40000000018 */
[----:B------:R-:W-:-:S03]  /*44d20*/  SHF.R.U32.HI R24, RZ, 0x8, R24 ;  /* 0x00000008ff187819 */ /* 0x000fc60000011618 */
[----:B------:R0:W-:Y:S01]  /*44d30*/  STL [R1+0x10b4], R19 ;  /* 0x0010b41301007387 */ /* 0x0001e20000100800 */
        /* <DEDUP_REMOVED lines=11> */
[----:B0-----:R-:W-:-:S02]  /*44df0*/  LOP3.LUT R19, R13, 0xffff, RZ, 0xc0, !PT ;  /* 0x0000ffff0d137812 */ /* 0x001fc400078ec0ff */
[----:B------:R-:W2:Y:S02]  /*44e00*/  LDL.LU R13, [R1+0x1950] ;  /* 0x00195000010d7983 */ /* 0x000ea40000300800 */
[----:B------:R-:W-:Y:S02]  /*44e10*/  SHF.R.U32.HI R23, RZ, 0x8, R19 ;  /* 0x00000008ff177819 */ /* 0x000fe40000011613 */
[--C-:B------:R-:W-:Y:S02]  /*44e20*/  PRMT R19, R19, 0x3340, R50.reuse ;  /* 0x0000334013137816 */ /* 0x100fe40000000032 */
        /* <DEDUP_REMOVED lines=12> */
[----:B------:R-:W-:Y:S04]  /*44ef0*/  STL [R1+0xeb0], R23 ;  /* 0x000eb01701007387 */ /* 0x000fe80000100800 */
[----:B------:R3:W-:Y:S02]  /*44f00*/  STL [R1+0xf3c], R19 ;  /* 0x000f3c1301007387 */ /* 0x0007e40000100800 */
[----:B---3--:R-:W-:-:S02]  /*44f10*/  LOP3.LUT R19, R17, 0xffff, RZ, 0xc0, !PT ;  /* 0x0000ffff11137812 */ /* 0x008fc400078ec0ff */
[----:B------:R-:W3:Y:S04]  /*44f20*/  LDL.LU R17, [R1+0x194c] ;  /* 0x00194c0001117983 */ /* 0x000ee80000300800 */
[----:B------:R-:W4:Y:S04]  /*44f30*/  LDL.LU R53, [R1+0x640] ;  /* 0x0006400001357983 */ /* 0x000f280000300800 */
[----:B------:R-:W2:Y:S01]  /*44f40*/  LDL.LU R51, [R1+0x63c] ;  /* 0x00063c0001337983 */ /* 0x000ea20000300800 */
        /* <DEDUP_REMOVED lines=61> */
[----:B------:R-:W-:Y:S01]  /*45320*/  LOP3.LUT R227, R227, 0xffff, RZ, 0xc0, !PT ;  /* 0x0000ffffe3e37812 */ /* 0x000fe200078ec0ff */
[----:B------:R-:W-:Y:S02]  /*45330*/  ULDC UR6, c[0x0][0x248] ;  /* 0x0000920000067ab9 */ /* 0x000fe40000000800 */
[----:B------:R-:W-:Y:S01]  /*45340*/  VIADD R173, R212, UR7 ;  /* 0x00000007d4ad7c36 */ /* 0x000fe20008000000 */
[----:B------:R-:W-:Y:S01]  /*45350*/  LOP3.LUT R70, R70, 0xffff, RZ, 0xc0, !PT ;  /* 0x0000ffff46467812 */ /* 0x000fe200078ec0ff */
[----:B------:R-:W-:Y:S02]  /*45360*/  ULDC UR7, c[0x0][0x248] ;  /* 0x0000920000077ab9 */ /* 0x000fe40000000800 */
[----:B------:R-:W-:Y:S01]  /*45370*/  VIADD R175, R173, UR5 ;  /* 0x00000005adaf7c36 */ /* 0x000fe20008000000 */
[----:B------:R-:W-:-:S03]  /*45380*/  ULDC UR5, c[0x0][0x248] ;  /* 0x0000920000057ab9 */ /* 0x000fc60000000800 */
[----:B------:R-:W-:Y:S01]  /*45390*/  VIADD R211, R175, UR8 ;  /* 0x00000008afd37c36 */ /* 0x000fe20008000000 */
[----:B------:R-:W-:Y:S01]  /*453a0*/  PRMT R23, R227, 0x3340, R70 ;  /* 0x00003340e3177816 */ /* 0x000fe20000000046 */
[----:B------:R-:W-:Y:S02]  /*453b0*/  ULDC UR8, c[0x0][0x248] ;  /* 0x0000920000087ab9 */ /* 0x000fe40000000800 */
[----:B------:R-:W-:Y:S01]  /*453c0*/  VIADD R215, R211, UR4 ;  /* 0x00000004d3d77c36 */ /* 0x000fe20008000000 */
[----:B------:R-:W-:-:S03]  /*453d0*/  ULDC UR4, c[0x0][0x248] ;  /* 0x0000920000047ab9 */ /* 0x000fc60000000800 */
[----:B------:R-:W-:Y:S01]  /*453e0*/  VIADD R208, R215, UR4 ;  /* 0x00000004d7d07c36 */ /* 0x000fe20008000000 */
[----:B------:R-:W-:-:S03]  /*453f0*/  ULDC UR4, c[0x0][0x248] ;  /* 0x0000920000047ab9 */ /* 0x000fc60000000800 */
[----:B------:R-:W-:Y:S01]  /*45400*/  VIADD R209, R208, UR5 ;  /* 0x00000005d0d17c36 */ /* 0x000fe20008000000 */
[----:B------:R-:W-:Y:S01]  /*45410*/  LOP3.LUT R165, R165, 0xffff, RZ, 0xc0, !PT ;  /* 0x0000ffffa5a57812 */ /* 0x000fe200078ec0ff */
[----:B------:R0:W-:Y:S01]  /*45420*/  STL [R1+0x10dc], R23 ;  /* 0x0010dc1701007387 */ /* 0x0001e20000100800 */
[----:B------:R-:W-:Y:S01]  /*45430*/  SHF.R.U32.HI R49, RZ, 0x8, R227 ;  /* 0x00000008ff317819 */ /* 0x000fe200000116e3 */
[----:B------:R-:W-:Y:S01]  /*45440*/  VIADD R213, R209, UR4 ;  /* 0x00000004d1d57c36 */ /* 0x000fe20008000000 */
[----:B------:R-:W-:Y:S01]  /*45450*/  SHF.R.U32.HI R50, RZ, 0x8, R70 ;  /* 0x00000008ff327819 */ /* 0x000fe20000011646 */
[----:B------:R-:W-:Y:S01]  /*45460*/  ULDC UR5, c[0x0][0x248] ;  /* 0x0000920000057ab9 */ /* 0x000fe20000000800 */
[----:B------:R-:W-:Y:S01]  /*45470*/  SHF.R.U32.HI R48, RZ, 0x8, R165 ;  /* 0x00000008ff307819 */ /* 0x000fe200000116a5 */
[----:B------:R-:W-:Y:S01]  /*45480*/  VIADD R221, R213, UR6 ;  /* 0x00000006d5dd7c36 */ /* 0x000fe20008000000 */
[----:B------:R-:W-:Y:S01]  /*45490*/  LOP3.LUT R49, R49, 0xffff, RZ, 0xc0, !PT ;  /* 0x0000ffff31317812 */ /* 0x000fe200078ec0ff */
[----:B------:R-:W-:Y:S01]  /*454a0*/  ULDC UR4, c[0x0][0x248] ;  /* 0x0000920000047ab9 */ /* 0x000fe20000000800 */
[----:B0-----:R-:W-:Y:S01]  /*454b0*/  SHF.R.U32.HI R23, RZ, 0x8, R19 ;  /* 0x00000008ff177819 */ /* 0x001fe20000011613 */
[----:B------:R-:W-:Y:S01]  /*454c0*/  VIADD R216, R221, UR7 ;  /* 0x00000007ddd87c36 */ /* 0x000fe20008000000 */
[----:B------:R-:W-:Y:S01]  /*454d0*/  LOP3.LUT R50, R50, 0xffff, RZ, 0xc0, !PT ;  /* 0x0000ffff32327812 */ /* 0x000fe200078ec0ff */
[----:B------:R-:W-:Y:S01]  /*454e0*/  ULDC UR6, c[0x0][0x248] ;  /* 0x0000920000067ab9 */ /* 0x000fe20000000800 */
[----:B------:R-:W-:Y:S01]  /*454f0*/  LOP3.LUT R23, R23, 0xffff, RZ, 0xc0, !PT ;  /* 0x0000ffff17177812 */ /* 0x000fe200078ec0ff */
[----:B------:R-:W-:Y:S01]  /*45500*/  VIADD R224, R216, UR5 ;  /* 0x00000005d8e07c36 */ /* 0x000fe20008000000 */
[----:B------:R-:W-:Y:S01]  /*45510*/  LOP3.LUT R48, R48, 0xffff, RZ, 0xc0, !PT ;  /* 0x0000ffff30307812 */ /* 0x000fe200078ec0ff */
[----:B------:R-:W-:Y:S01]  /*45520*/  ULDC UR5, c[0x0][0x248] ;  /* 0x0000920000057ab9 */ /* 0x000fe20000000800 */
[----:B------:R-:W-:Y:S01]  /*45530*/  PRMT R55, R19, 0x3340, R165 ;  /* 0x0000334013377816 */ /* 0x000fe200000000a5 */
[----:B------:R-:W-:Y:S01]  /*45540*/  ULDC UR7, c[0x0][0x248] ;  /* 0x0000920000077ab9 */ /* 0x000fe20000000800 */
[----:B------:R-:W-:Y:S01]  /*45550*/  PRMT R49, R49, 0x3340, R50 ;  /* 0x0000334031317816 */ /* 0x000fe20000000032 */
[----:B------:R-:W-:Y:S01]  /*45560*/  VIADD R223, R224, UR8 ;  /* 0x00000008e0df7c36 */ /* 0x000fe20008000000 */
[----:B------:R-:W-:Y:S01]  /*45570*/  PRMT R23, R23, 0x3340, R48 ;  /* 0x0000334017177816 */ /* 0x000fe20000000030 */
[----:B------:R-:W-:Y:S01]  /*45580*/  STL [R1+0x10c0], R55 ;  /* 0x0010c03701007387 */ /* 0x000fe20000100800 */
[----:B------:R-:W-:Y:S01]  /*45590*/  LOP3.LUT R153, R153, 0xffff, RZ, 0xc0, !PT ;  /* 0x0000ffff99997812 */ /* 0x000fe200078ec0ff */
[----:B------:R-:W-:Y:S01]  /*455a0*/  VIADD R225, R223, UR4 ;  /* 0x00000004dfe17c36 */ /* 0x000fe20008000000 */
[----:B------:R-:W-:Y:S01]  /*455b0*/  ULDC UR4, c[0x0][0x248] ;  /* 0x0000920000047ab9 */ /* 0x000fe20000000800 */
[----:B------:R-:W-:Y:S01]  /*455c0*/  STL [R1+0xf38], R49 ;  /* 0x000f383101007387 */ /* 0x000fe20000100800 */
[----:B------:R-:W-:Y:S01]  /*455d0*/  LOP3.LUT R155, R155, 0xffff, RZ, 0xc0, !PT ;  /* 0x0000ffff9b9b7812 */ /* 0x000fe200078ec0ff */
[----:B------:R-:W-:-:S02]  /*455e0*/  ULDC UR8, c[0x0][0x248] ;  /* 0x0000920000087ab9 */ /* 0x000fc40000000800 */
[----:B------:R2:W-:Y:S01]  /*455f0*/  STL [R1+0xef8], R23 ;  /* 0x000ef81701007387 */ /* 0x0005e20000100800 */
[----:B------:R-:W-:Y:S01]  /*45600*/  VIADD R217, R225, UR4 ;  /* 0x00000004e1d97c36 */ /* 0x000fe20008000000 */
[----:B------:R-:W-:Y:S01]  /*45610*/  SHF.R.U32.HI R50, RZ, 0x8, R153 ;  /* 0x00000008ff327819 */ /* 0x000fe20000011699 */
[----:B------:R-:W-:Y:S02]  /*45620*/  ULDC UR4, c[0x0][0x248] ;  /* 0x0000920000047ab9 */ /* 0x000fe40000000800 */
[----:B------:R-:W-:Y:S01]  /*45630*/  VIADD R220, R217, UR5 ;  /* 0x00000005d9dc7c36 */ /* 0x000fe20008000000 */
[----:B------:R-:W-:Y:S01]  /*45640*/  LOP3.LUT R50, R50, 0xffff, RZ, 0xc0, !PT ;  /* 0x0000ffff32327812 */ /* 0x000fe200078ec0ff */
[----:B------:R-:W-:Y:S02]  /*45650*/  ULDC UR5, c[0x0][0x248] ;  /* 0x0000920000057ab9 */ /* 0x000fe40000000800 */
        /* <DEDUP_REMOVED lines=24> */
[----:B----4-:R-:W-:Y:S02]  /*457e0*/  LOP3.LUT R48, R53, 0xffff, RZ, 0xc0, !PT ;  /* 0x0000ffff35307812 */ /* 0x010fe400078ec0ff */
[----:B--2---:R-:W-:Y:S02]  /*457f0*/  LOP3.LUT R23, R51, 0xffff, RZ, 0xc0, !PT ;  /* 0x0000ffff33177812 */ /* 0x004fe400078ec0ff */
[----:B------:R-:W-:Y:S02]  /*45800*/  SHF.R.U32.HI R49, RZ, 0x8, R48 ;  /* 0x00000008ff317819 */ /* 0x000fe40000011630 */
[----:B------:R-:W-:Y:S02]  /*45810*/  PRMT R48, R48, 0x3340, R153 ;  /* 0x0000334030307816 */ /* 0x000fe40000000099 */
[----:B------:R-:W-:-:S02]  /*45820*/  SHF.R.U32.HI R51, RZ, 0x8, R23 ;  /* 0x00000008ff337819 */ /* 0x000fc40000011617 */
[----:B------:R-:W-:Y:S01]  /*45830*/  PRMT R23, R23, 0x3340, R155 ;  /* 0x0000334017177816 */ /* 0x000fe2000000009b */
[----:B------:R0:W-:Y:S01]  /*45840*/  STL [R1+0x10a8], R48 ;  /* 0x0010a83001007387 */ /* 0x0001e20000100800 */
[----:B------:R-:W-:-:S03]  /*45850*/  LOP3.LUT R49, R49, 0xffff, RZ, 0xc0, !PT ;  /* 0x0000ffff31317812 */ /* 0x000fc600078ec0ff */
[----:B------:R1:W-:Y:S01]  /*45860*/  STL [R1+0x10a4], R23 ;  /* 0x0010a41701007387 */ /* 0x0003e20000100800 */
[----:B0-----:R-:W-:Y:S02]  /*45870*/  SHF.R.U32.HI R48, RZ, 0x8, R155 ;  /* 0x00000008ff307819 */ /* 0x001fe4000001169b */
[----:B-1----:R-:W-:Y:S02]  /*45880*/  LOP3.LUT R23, R51, 0xffff, RZ, 0xc0, !PT ;  /* 0x0000ffff33177812 */ /* 0x002fe400078ec0ff */
[----:B------:R-:W-:Y:S02]  /*45890*/  LOP3.LUT R48, R48, 0xffff, RZ, 0xc0, !PT ;  /* 0x0000ffff30307812 */ /* 0x000fe400078ec0ff */
[----:B------:R-:W-:Y:S02]  /*458a0*/  PRMT R49, R49, 0x3340, R50 ;  /* 0x0000334031317816 */ /* 0x000fe40000000032 */
[----:B------:R-:W-:Y:S02]  /*458b0*/  PRMT R23, R23, 0x3340, R48 ;  /* 0x0000334017177816 */ /* 0x000fe40000000030 */
[----:B------:R-:W-:Y:S01]  /*458c0*/  LOP3.LUT R48, R15, 0xffff, RZ, 0xc0, !PT ;  /* 0x0000ffff0f307812 */ /* 0x000fe200078ec0ff */
[----:B------:R-:W-:Y:S04]  /*458d0*/  STL [R1+0xeb4], R49 ;  /* 0x000eb43101007387 */ /* 0x000fe80000100800 */
[----:B------:R0:W-:Y:S04]  /*458e0*/  STL [R1+0xeb8], R23 ;  /* 0x000eb81701007387 */ /* 0x0001e80000100800 */
        /* <DEDUP_REMOVED lines=42> */
[----:B0-----:R-:W-:Y:S01]  /*45b90*/  LOP3.LUT R23, R3, 0xffff, RZ, 0xc0, !PT ;  /* 0x0000ffff03177812 */ /* 0x001fe200078ec0ff */
[----:B------:R-:W-:Y:S01]  /*45ba0*/  ULDC UR4, c[0x0][0x248] ;  /* 0x0000920000047ab9 */ /* 0x000fe20000000800 */
[----:B------:R-:W4:Y:S01]  /*45bb0*/  LDL.LU R3, [R1+0x1944] ;  /* 0x0019440001037983 */ /* 0x000f220000300800 */
        /* <DEDUP_REMOVED lines=52> */
[----:B------:R-:W-:Y:S01]  /*45f00*/  SHF.R.U32.HI R49, RZ, 0x8, R48 ;  /* 0x00000008ff317819 */ /* 0x000fe20000011630 */
[----:B------:R-:W-:Y:S02]  /*45f10*/  ULDC UR7, c[0x0][0x248] ;  /* 0x0000920000077ab9 */ /* 0x000fe40000000800 */
[----:B------:R-:W-:Y:S01]  /*45f20*/  VIADD R133, R134, UR5 ;  /* 0x0000000586857c36 */ /* 0x000fe20008000000 */
[----:B------:R-:W-:Y:S01]  /*45f30*/  LOP3.LUT R54, R54, 0xffff, RZ, 0xc0, !PT ;  /* 0x0000ffff36367812 */ /* 0x000fe200078ec0ff */
[----:B------:R-:W-:-:S02]  /*45f40*/  ULDC UR5, c[0x0][0x248] ;  /* 0x0000920000057ab9 */ /* 0x000fc40000000800 */
[----:B------:R-:W-:Y:S01]  /*45f50*/  VIADD R132, R133, UR8 ;  /* 0x0000000885847c36 */ /* 0x000fe20008000000 */
[----:B------:R-:W-:Y:S01]  /*45f60*/  PRMT R48, R48, 0x3340, R52 ;  /* 0x0000334030307816 */ /* 0x000fe20000000034 */
[----:B------:R-:W-:Y:S02]  /*45f70*/  ULDC UR8, c[0x0][0x248] ;  /* 0x0000920000087ab9 */ /* 0x000fe40000000800 */
[----:B------:R-:W-:Y:S01]  /*45f80*/  VIADD R131, R132, UR4 ;  /* 0x0000000484837c36 */ /* 0x000fe20008000000 */
[----:B------:R-:W-:Y:S01]  /*45f90*/  ULDC UR4, c[0x0][0x248] ;  /* 0x0000920000047ab9 */ /* 0x000fe20000000800 */
[----:B------:R-:W-:Y:S02]  /*45fa0*/  SHF.R.U32.HI R51, RZ, 0x8, R23 ;  /* 0x00000008ff337819 */ /* 0x000fe40000011617 */
[----:B------:R-:W-:Y:S01]  /*45fb0*/  VIADD R130, R131, UR4 ;  /* 0x0000000483827c36 */ /* 0x000fe20008000000 */
[----:B------:R-:W-:Y:S01]  /*45fc0*/  PRMT R23, R23, 0x3340, R54 ;  /* 0x0000334017177816 */ /* 0x000fe20000000036 */
[----:B------:R0:W-:Y:S01]  /*45fd0*/  STL [R1+0x10a0], R48 ;  /* 0x0010a03001007387 */ /* 0x0001e20000100800 */
[----:B------:R-:W-:Y:S01]  /*45fe0*/  SHF.R.U32.HI R50, RZ, 0x8, R52 ;  /* 0x00000008ff327819 */ /* 0x000fe20000011634 */
[----:B------:R-:W-:Y:S01]  /*45ff0*/  VIADD R248, R130, UR5 ;  /* 0x0000000582f87c36 */ /* 0x000fe20008000000 */
[----:B------:R-:W-:Y:S01]  /*46000*/  ULDC UR4, c[0x0][0x248] ;  /* 0x0000920000047ab9 */ /* 0x000fe20000000800 */
[----:B------:R1:W-:Y:S01]  /*46010*/  STL [R1+0x1098], R23 ;  /* 0x0010981701007387 */ /* 0x0003e20000100800 */
[----:B------:R-:W-:Y:S01]  /*46020*/  LOP3.LUT R49, R49, 0xffff, RZ, 0xc0, !PT ;  /* 0x0000ffff31317812 */ /* 0x000fe200078ec0ff */
[----:B------:R-:W-:Y:S01]  /*46030*/  VIADD R244, R248, UR4 ;  /* 0x00000004f8f47c36 */ /* 0x000fe20008000000 */
[----:B------:R-:W-:Y:S01]  /*46040*/  LOP3.LUT R50, R50, 0xffff, RZ, 0xc0, !PT ;  /* 0x0000ffff32327812 */ /* 0x000fe200078ec0ff */
[----:B------:R-:W-:Y:S01]  /*46050*/  ULDC UR5, c[0x0][0x248] ;  /* 0x0000920000057ab9 */ /* 0x000fe20000000800 */
[----:B------:R-:W-:-:S02]  /*46060*/  LOP3.LUT R167, R167, 0xffff, RZ, 0xc0, !PT ;  /* 0x0000ffffa7a77812 */ /* 0x000fc400078ec0ff */
[----:B0-----:R-:W-:Y:S02]  /*46070*/  SHF.R.U32.HI R48, RZ, 0x8, R54 ;  /* 0x00000008ff307819 */ /* 0x001fe40000011636 */
[----:B-1----:R-:W-:Y:S01]  /*46080*/  LOP3.LUT R23, R51, 0xffff, RZ, 0xc0, !PT ;  /* 0x0000ffff33177812 */ /* 0x002fe200078ec0ff */
[----:B------:R-:W-:Y:S01]  /*46090*/  ULDC UR4, c[0x0][0x248] ;  /* 0x0000920000047ab9 */ /* 0x000fe20000000800 */
[----:B------:R-:W-:Y:S01]  /*460a0*/  LOP3.LUT R48, R48, 0xffff, RZ, 0xc0, !PT ;  /* 0x0000ffff30307812 */ /* 0x000fe200078ec0ff */
[----:B------:R-:W-:Y:S01]  /*460b0*/  VIADD R129, R244, UR6 ;  /* 0x00000006f4817c36 */ /* 0x000fe20008000000 */
[----:B------:R-:W-:Y:S01]  /*460c0*/  PRMT R49, R49, 0x3340, R50 ;  /* 0x0000334031317816 */ /* 0x000fe20000000032 */
[----:B------:R-:W-:Y:S01]  /*460d0*/  ULDC UR6, c[0x0][0x248] ;  /* 0x0000920000067ab9 */ /* 0x000fe20000000800 */
[----:B------:R-:W-:Y:S01]  /*460e0*/  PRMT R23, R23, 0x3340, R48 ;  /* 0x0000334017177816 */ /* 0x000fe20000000030 */
[----:B------:R-:W-:Y:S01]  /*460f0*/  VIADD R128, R129, UR7 ;  /* 0x0000000781807c36 */ /* 0x000fe20008000000 */
[----:B------:R-:W-:Y:S01]  /*46100*/  LOP3.LUT R48, R4, 0xffff, RZ, 0xc0, !PT ;  /* 0x0000ffff04307812 */ /* 0x000fe200078ec0ff */
[----:B------:R0:W-:Y:S01]  /*46110*/  STL [R1+0xea8], R49 ;  /* 0x000ea83101007387 */ /* 0x0001e20000100800 */
[----:B------:R-:W-:Y:S01]  /*46120*/  LOP3.LUT R64, R64, 0xffff, RZ, 0xc0, !PT ;  /* 0x0000ffff40407812 */ /* 0x000fe200078ec0ff */
[----:B------:R-:W-:Y:S01]  /*46130*/  VIADD R127, R128, UR5 ;  /* 0x00000005807f7c36 */ /* 0x000fe20008000000 */
[----:B------:R-:W-:Y:S01]  /*46140*/  SHF.R.U32.HI R50, RZ, 0x8, R167 ;  /* 0x00000008ff327819 */ /* 0x000fe200000116a7 */
[----:B------:R1:W-:Y:S01]  /*46150*/  STL [R1+0xeac], R23 ;  /* 0x000eac1701007387 */ /* 0x0003e20000100800 */
[----:B------:R-:W-:Y:S01]  /*46160*/  ULDC UR5, c[0x0][0x248] ;  /* 0x0000920000057ab9 */ /* 0x000fe20000000800 */
[----:B------:R-:W-:Y:S01]  /*46170*/  LOP3.LUT R161, R161, 0xffff, RZ, 0xc0, !PT ;  /* 0x0000ffffa1a17812 */ /* 0x000fe200078ec0ff */
[----:B------:R-:W-:Y:S01]  /*46180*/  ULDC UR7, c[0x0][0x248] ;  /* 0x0000920000077ab9 */ /* 0x000fe20000000800 */
[----:B------:R-:W4:Y:S01]  /*46190*/  LDL.LU R4, [R1+0x1940] ;  /* 0x0019400001047983 */ /* 0x000f220000300800 */
[----:B0-----:R-:W-:-:S02]  /*461a0*/  SHF.R.U32.HI R49, RZ, 0x8, R48 ;  /* 0x00000008ff317819 */ /* 0x001fc40000011630 */
[----:B------:R-:W-:Y:S02]  /*461b0*/  PRMT R48, R48, 0x3340, R167 ;  /* 0x0000334030307816 */ /* 0x000fe400000000a7 */
[----:B-1----:R-:W-:Y:S01]  /*461c0*/  LOP3.LUT R23, R9, 0xffff, RZ, 0xc0, !PT ;  /* 0x0000ffff09177812 */ /* 0x002fe200078ec0ff */
[----:B------:R-:W-:Y:S01]  /*461d0*/  VIADD R126, R127, UR8 ;  /* 0x000000087f7e7c36 */ /* 0x000fe20008000000 */
[----:B------:R-:W4:Y:S01]  /*461e0*/  LDL.LU R9, [R1+0x193c] ;  /* 0x00193c0001097983 */ /* 0x000f220000300800 */
[----:B------:R-:W-:Y:S01]  /*461f0*/  LOP3.LUT R49, R49, 0xffff, RZ, 0xc0, !PT ;  /* 0x0000ffff31317812 */ /* 0x000fe200078ec0ff */
[----:B------:R-:W-:Y:S01]  /*46200*/  ULDC UR8, c[0x0][0x248] ;  /* 0x0000920000087ab9 */ /* 0x000fe20000000800 */
[----:B------:R-:W-:Y:S01]  /*46210*/  SHF.R.U32.HI R51, RZ, 0x8, R23 ;  /* 0x00000008ff337819 */ /* 0x000fe20000011617 */
[----:B------:R0:W-:Y:S01]  /*46220*/  STL [R1+0x109c], R48 ;  /* 0x00109c3001007387 */ /* 0x0001e20000100800 */
[----:B------:R-:W-:Y:S01]  /*46230*/  PRMT R23, R23, 0x3340, R64 ;  /* 0x0000334017177816 */ /* 0x000fe20000000040 */
[----:B------:R-:W-:Y:S01]  /*46240*/  VIADD R125, R126, UR4 ;  /* 0x000000047e7d7c36 */ /* 0x000fe20008000000 */
[----:B------:R-:W-:Y:S01]  /*46250*/  LOP3.LUT R50, R50, 0xffff, RZ, 0xc0, !PT ;  /* 0x0000ffff32327812 */ /* 0x000fe200078ec0ff */
[----:B------:R-:W-:-:S02]  /*46260*/  ULDC UR4, c[0x0][0x248] ;  /* 0x0000920000047ab9 */ /* 0x000fc40000000800 */
[----:B------:R1:W-:Y:S01]  /*46270*/  STL [R1+0x1094], R23 ;  /* 0x0010941701007387 */ /* 0x0003e20000100800 */
[----:B0-----:R-:W-:Y:S01]  /*46280*/  SHF.R.U32.HI R48, RZ, 0x8, R64 ;  /* 0x00000008ff307819 */ /* 0x001fe20000011640 */
[----:B------:R-:W-:Y:S01]  /*46290*/  VIADD R124, R125, UR4 ;  /* 0x000000047d7c7c36 */ /* 0x000fe20008000000 */
[----:B------:R-:W-:Y:S01]  /*462a0*/  PRMT R49, R49, 0x3340, R50 ;  /* 0x0000334031317816 */ /* 0x000fe20000000032 */
[----:B------:R-:W-:Y:S01]  /*462b0*/  ULDC UR4, c[0x0][0x248] ;  /* 0x0000920000047ab9 */ /* 0x000fe20000000800 */
[----:B------:R-:W-:Y:S02]  /*462c0*/  LOP3.LUT R48, R48, 0xffff, RZ, 0xc0, !PT ;  /* 0x0000ffff30307812 */ /* 0x000fe400078ec0ff */
[----:B-1----:R-:W-:Y:S01]  /*462d0*/  LOP3.LUT R23, R51, 0xffff, RZ, 0xc0, !PT ;  /* 0x0000ffff33177812 */ /* 0x002fe200078ec0ff */
[----:B------:R-:W-:Y:S01]  /*462e0*/  VIADD R123, R124, UR5 ;  /* 0x000000057c7b7c36 */ /* 0x000fe20008000000 */
[----:B------:R-:W-:Y:S01]  /*462f0*/  STL [R1+0xed0], R49 ;  /* 0x000ed03101007387 */ /* 0x000fe20000100800 */
[----:B------:R-:W-:Y:S01]  /*46300*/  LOP3.LUT R163, R163, 0xffff, RZ, 0xc0, !PT ;  /* 0x0000ffffa3a37812 */ /* 0x000fe200078ec0ff */
[----:B------:R-:W-:Y:S01]  /*46310*/  ULDC UR5, c[0x0][0x248] ;  /* 0x0000920000057ab9 */ /* 0x000fe20000000800 */
[----:B------:R-:W-:Y:S01]  /*46320*/  PRMT R23, R23, 0x3340, R48 ;  /* 0x0000334017177816 */ /* 0x000fe20000000030 */
[----:B------:R-:W-:Y:S01]  /*46330*/  VIADD R122, R123, UR4 ;  /* 0x000000047b7a7c36 */ /* 0x000fe20008000000 */
[----:B------:R-:W-:Y:S01]  /*46340*/  LOP3.LUT R48, R14, 0xffff, RZ, 0xc0, !PT ;  /* 0x0000ffff0e307812 */ /* 0x000fe200078ec0ff */
[----:B------:R-:W-:-:S02]  /*46350*/  ULDC UR4, c[0x0][0x248] ;  /* 0x0000920000047ab9 */ /* 0x000fc40000000800 */
[----:B------:R0:W-:Y:S01]  /*46360*/  STL [R1+0xed4], R23 ;  /* 0x000ed41701007387 */ /* 0x0001e20000100800 */
[----:B------:R-:W-:Y:S01]  /*46370*/  VIADD R121, R122, UR6 ;  /* 0x000000067a797c36 */ /* 0x000fe20008000000 */
[----:B------:R-:W-:Y:S01]  /*46380*/  SHF.R.U32.HI R50, RZ, 0x8, R161 ;  /* 0x00000008ff327819 */ /* 0x000fe200000116a1 */
[----:B------:R-:W-:Y:S01]  /*46390*/  ULDC UR6, c[0x0][0x248] ;  /* 0x0000920000067ab9 */ /* 0x000fe20000000800 */
[----:B0-----:R-:W-:Y:S01]  /*463a0*/  LOP3.LUT R23, R13, 0xffff, RZ, 0xc0, !PT ;  /* 0x0000ffff0d177812 */ /* 0x001fe200078ec0ff */
[----:B------:R-:W-:Y:S01]  /*463b0*/  VIADD R120, R121, UR7 ;  /* 0x0000000779787c36 */ /* 0x000fe20008000000 */
[----:B------:R-:W4:Y:S01]  /*463c0*/  LDL.LU R13, [R1+0x1938] ;  /* 0x00193800010d7983 */ /* 0x000f220000300800 */
[----:B------:R-:W-:Y:S01]  /*463d0*/  PRMT R51, R48, 0x3340, R163 ;  /* 0x0000334030337816 */ /* 0x000fe200000000a3 */
[----:B------:R-:W-:Y:S01]  /*463e0*/  ULDC UR7, c[0x0][0x248] ;  /* 0x0000920000077ab9 */ /* 0x000fe20000000800 */
[----:B------:R-:W-:Y:S01]  /*463f0*/  SHF.R.U32.HI R49, RZ, 0x8, R23 ;  /* 0x00000008ff317819 */ /* 0x000fe20000011617 */
[----:B------:R-:W4:Y:S01]  /*46400*/  LDL.LU R14, [R1+0x1934] ;  /* 0x00193400010e7983 */ /* 0x000f220000300800 */
[----:B------:R-:W-:Y:S01]  /*46410*/  PRMT R23, R23, 0x3340, R161 ;  /* 0x0000334017177816 */ /* 0x000fe200000000a1 */
[----:B------:R-:W-:Y:S01]  /*46420*/  VIADD R119, R120, UR5 ;  /* 0x0000000578777c36 */ /* 0x000fe20008000000 */
[----:B------:R-:W-:Y:S01]  /*46430*/  LOP3.LUT R49, R49, 0xffff, RZ, 0xc0, !PT ;  /* 0x0000ffff31317812 */ /* 0x000fe200078ec0ff */
[----:B------:R-:W-:-:S02]  /*46440*/  ULDC UR5, c[0x0][0x248] ;  /* 0x0000920000057ab9 */ /* 0x000fc40000000800 */
[----:B------:R0:W-:Y:S01]  /*46450*/  STL [R1+0x1088], R23 ;  /* 0x0010881701007387 */ /* 0x0001e20000100800 */
[----:B------:R-:W-:Y:S01]  /*46460*/  LOP3.LUT R50, R50, 0xffff, RZ, 0xc0, !PT ;  /* 0x0000ffff32327812 */ /* 0x000fe200078ec0ff */
[----:B------:R-:W-:Y:S01]  /*46470*/  VIADD R118, R119, UR8 ;  /* 0x0000000877767c36 */ /* 0x000fe20008000000 */
[----:B------:R-:W-:Y:S02]  /*46480*/  LOP3.LUT R157, R157, 0xffff, RZ, 0xc0, !PT ;  /* 0x0000ffff9d9d7812 */ /* 0x000fe400078ec0ff */
[----:B0-----:R-:W-:Y:S01]  /*46490*/  SHF.R.U32.HI R23, RZ, 0x8, R48 ;  /* 0x00000008ff177819 */ /* 0x001fe20000011630 */
[----:B------:R-:W-:Y:S01]  /*464a0*/  STL [R1+0x1084], R51 ;  /* 0x0010843301007387 */ /* 0x000fe20000100800 */
[----:B------:R-:W-:Y:S01]  /*464b0*/  SHF.R.U32.HI R48, RZ, 0x8, R163 ;  /* 0x00000008ff307819 */ /* 0x000fe200000116a3 */
[----:B------:R-:W-:Y:S01]  /*464c0*/  ULDC UR8, c[0x0][0x248] ;  /* 0x0000920000087ab9 */ /* 0x000fe20000000800 */
[----:B------:R-:W-:Y:S02]  /*464d0*/  LOP3.LUT R23, R23, 0xffff, RZ, 0xc0, !PT ;  /* 0x0000ffff17177812 */ /* 0x000fe400078ec0ff */
[----:B------:R-:W-:Y:S01]  /*464e0*/  LOP3.LUT R48, R48, 0xffff, RZ, 0xc0, !PT ;  /* 0x0000ffff30307812 */ /* 0x000fe200078ec0ff */
[----:B------:R-:W-:Y:S01]  /*464f0*/  VIADD R117, R118, UR4 ;  /* 0x0000000476757c36 */ /* 0x000fe20008000000 */
[----:B------:R-:W-:Y:S01]  /*46500*/  PRMT R49, R49, 0x3340, R50 ;  /* 0x0000334031317816 */ /* 0x000fe20000000032 */
[----:B------:R-:W-:Y:S01]  /*46510*/  ULDC UR4, c[0x0][0x248] ;  /* 0x0000920000047ab9 */ /* 0x000fe20000000800 */
[----:B------:R-:W-:-:S02]  /*46520*/  PRMT R23, R23, 0x3340, R48 ;  /* 0x0000334017177816 */ /* 0x000fc40000000030 */
[----:B--2---:R-:W-:Y:S01]  /*46530*/  LOP3.LUT R48, R15, 0xffff, RZ, 0xc0, !PT ;  /* 0x0000ffff0f307812 */ /* 0x004fe200078ec0ff */
[----:B------:R0:W-:Y:S01]  /*46540*/  STL [R1+0xec8], R49 ;  /* 0x000ec83101007387 */ /* 0x0001e20000100800 */
[----:B------:R-:W-:Y:S01]  /*46550*/  VIADD R116, R117, UR4 ;  /* 0x0000000475747c36 */ /* 0x000fe20008000000 */
[----:B------:R-:W-:Y:S01]  /*46560*/  LOP3.LUT R159, R159, 0xffff, RZ, 0xc0, !PT ;  /* 0x0000ffff9f9f7812 */ /* 0x000fe200078ec0ff */
[----:B------:R-:W-:Y:S01]  /*46570*/  ULDC UR4, c[0x0][0x248] ;  /* 0x0000920000047ab9 */ /* 0x000fe20000000800 */
[----:B------:R3:W-:Y:S01]  /*46580*/  STL [R1+0xecc], R23 ;  /* 0x000ecc1701007387 */ /* 0x0007e20000100800 */
[----:B------:R-:W-:Y:S01]  /*46590*/  VIADD R115, R116, UR5 ;  /* 0x0000000574737c36 */ /* 0x000fe20008000000 */
[----:B------:R-:W-:Y:S01]  /*465a0*/  SHF.R.U32.HI R50, RZ, 0x8, R157 ;  /* 0x00000008ff327819 */ /* 0x000fe2000001169d */
[----:B------:R-:W-:Y:S01]  /*465b0*/  ULDC UR5, c[0x0][0x248] ;  /* 0x0000920000057ab9 */ /* 0x000fe20000000800 */
[----:B------:R-:W2:Y:S01]  /*465c0*/  LDL.LU R15, [R1+0x1930] ;  /* 0x00193000010f7983 */ /* 0x000ea20000300800 */
[----:B0-----:R-:W-:-:S02]  /*465d0*/  SHF.R.U32.HI R49, RZ, 0x8, R48 ;  /* 0x00000008ff317819 */ /* 0x001fc40000011630 */
[----:B------:R-:W-:Y:S02]  /*465e0*/  PRMT R48, R48, 0x3340, R157 ;  /* 0x0000334030307816 */ /* 0x000fe4000000009d */
[----:B---3--:R-:W-:Y:S01]  /*465f0*/  LOP3.LUT R23, R17, 0xffff, RZ, 0xc0, !PT ;  /* 0x0000ffff11177812 */ /* 0x008fe200078ec0ff */
[----:B------:R-:W-:Y:S01]  /*46600*/  VIADD R114, R115, UR4 ;  /* 0x0000000473727c36 */ /* 0x000fe20008000000 */
[----:B------:R-:W3:Y:S01]  /*46610*/  LDL.LU R17, [R1+0x192c] ;  /* 0x00192c0001117983 */ /* 0x000ee20000300800 */
        /* <DEDUP_REMOVED lines=16> */
[----:B------:R-:W-:Y:S01]  /*46720*/  LOP3.LUT R56, R56, 0xffff, RZ, 0xc0, !PT ;  /* 0x0000ffff38387812 */ /* 0x000fe200078ec0ff */
[----:B------:R-:W-:Y:S01]  /*46730*/  STL [R1+0xe90], R49 ;  /* 0x000e903101007387 */ /* 0x000fe20000100800 */
[----:B------:R-:W-:Y:S01]  /*46740*/  PRMT R23, R23, 0x3340, R48 ;  /* 0x0000334017177816 */ /* 0x000fe20000000030 */
[----:B------:R-:W-:Y:S01]  /*46750*/  ULDC UR5, c[0x0][0x248] ;  /* 0x0000920000057ab9 */ /* 0x000fe20000000800 */
[----:B------:R-:W-:Y:S01]  /*46760*/  LOP3.LUT R48, R16, 0xffff, RZ, 0xc0, !PT ;  /* 0x0000ffff10307812 */ /* 0x000fe200078ec0ff */
[----:B------:R-:W-:Y:S01]  /*46770*/  VIADD R110, R111, UR8 ;  /* 0x000000086f6e7c36 */ /* 0x000fe20008000000 */
[----:B------:R-:W-:Y:S01]  /*46780*/  LOP3.LUT R58, R58, 0xffff, RZ, 0xc0, !PT ;  /* 0x0000ffff3a3a7812 */ /* 0x000fe200078ec0ff */
[----:B------:R0:W-:Y:S01]  /*46790*/  STL [R1+0xe94], R23 ;  /* 0x000e941701007387 */ /* 0x0001e20000100800 */
[----:B------:R-:W-:Y:S01]  /*467a0*/  SHF.R.U32.HI R167, RZ, 0x8, R48 ;  /* 0x00000008ffa77819 */ /* 0x000fe20000011630 */
[----:B------:R-:W-:Y:S01]  /*467b0*/  ULDC UR8, c[0x0][0x248] ;  /* 0x0000920000087ab9 */ /* 0x000fe20000000800 */
[----:B------:R-:W-:Y:S01]  /*467c0*/  PRMT R48, R48, 0x3340, R56 ;  /* 0x0000334030307816 */ /* 0x000fe20000000038 */
[----:B------:R-:W3:Y:S01]  /*467d0*/  LDL.LU R16, [R1+0x1928] ;  /* 0x0019280001107983 */ /* 0x000ee20000300800 */
[----:B------:R-:W-:Y:S01]  /*467e0*/  VIADD R109, R110, UR4 ;  /* 0x000000046e6d7c36 */ /* 0x000fe20008000000 */
[----:B------:R-:W-:Y:S01]  /*467f0*/  ULDC UR4, c[0x0][0x248] ;  /* 0x0000920000047ab9 */ /* 0x000fe20000000800 */
[----:B0-----:R-:W-:-:S02]  /*46800*/  LOP3.LUT R23, R12, 0xffff, RZ, 0xc0, !PT ;  /* 0x0000ffff0c177812 */ /* 0x001fc400078ec0ff */
[----:B------:R-:W3:Y:S02]  /*46810*/  LDL.LU R12, [R1+0x1924] ;  /* 0x00192400010c7983 */ /* 0x000ee40000300800 */
[----:B------:R-:W-:Y:S02]  /*46820*/  SHF.R.U32.HI R50, RZ, 0x8, R23 ;  /* 0x00000008ff327819 */ /* 0x000fe40000011617 */
[----:B------:R-:W-:Y:S01]  /*46830*/  PRMT R23, R23, 0x3340, R58 ;  /* 0x0000334017177816 */ /* 0x000fe2000000003a */
[----:B------:R0:W-:Y:S01]  /*46840*/  STL [R1+0x1060], R48 ;  /* 0x0010603001007387 */ /* 0x0001e20000100800 */
[----:B------:R-:W-:Y:S01]  /*46850*/  VIADD R108, R109, UR4 ;  /* 0x000000046d6c7c36 */ /* 0x000fe20008000000 */
[----:B------:R-:W-:Y:S01]  /*46860*/  F2FP.SATFINITE.E4M3.F32.PACK_AB_MERGE_C R27, R107, R106, RZ ;  /* 0x0000006a6b1b723e */ /* 0x000fe200048070ff */
[----:B------:R-:W-:Y:S01]  /*46870*/  ULDC UR4, c[0x0][0x248] ;  /* 0x0000920000047ab9 */ /* 0x000fe20000000800 */
[----:B------:R1:W-:Y:S01]  /*46880*/  STL [R1+0x1054], R23 ;  /* 0x0010541701007387 */ /* 0x0003e20000100800 */
[----:B------:R-:W-:-:S02]  /*46890*/  SHF.R.U32.HI R49, RZ, 0x8, R56 ;  /* 0x00000008ff317819 */ /* 0x000fc40000011638 */
[----:B0-----:R-:W-:Y:S01]  /*468a0*/  SHF.R.U32.HI R48, RZ, 0x8, R58 ;  /* 0x00000008ff307819 */ /* 0x001fe2000001163a */
[----:B------:R-:W-:Y:S01]  /*468b0*/  VIADD R107, R108, UR5 ;  /* 0x000000056c6b7c36 */ /* 0x000fe20008000000 */
[----:B-1----:R-:W-:Y:S02]  /*468c0*/  LOP3.LUT R23, R50, 0xffff, RZ, 0xc0, !PT ;  /* 0x0000ffff32177812 */ /* 0x002fe400078ec0ff */
[----:B------:R-:W-:Y:S01]  /*468d0*/  LOP3.LUT R48, R48, 0xffff, RZ, 0xc0, !PT ;  /* 0x0000ffff30307812 */ /* 0x000fe200078ec0ff */
[----:B------:R-:W-:Y:S01]  /*468e0*/  VIADD R106, R107, UR4 ;  /* 0x000000046b6a7c36 */ /* 0x000fe20008000000 */
[----:B------:R-:W-:Y:S01]  /*468f0*/  LOP3.LUT R167, R167, 0xffff, RZ, 0xc0, !PT ;  /* 0x0000ffffa7a77812 */ /* 0x000fe200078ec0ff */
[----:B------:R-:W-:Y:S01]  /*46900*/  ULDC UR5, c[0x0][0x248] ;  /* 0x0000920000057ab9 */ /* 0x000fe20000000800 */
[----:B------:R-:W-:Y:S01]  /*46910*/  PRMT R23, R23, 0x3340, R48 ;  /* 0x0000334017177816 */ /* 0x000fe20000000030 */
[----:B------:R-:W-:Y:S01]  /*46920*/  ULDC UR4, c[0x0][0x248] ;  /* 0x0000920000047ab9 */ /* 0x000fe20000000800 */
[----:B------:R-:W-:-:S02]  /*46930*/  LOP3.LUT R49, R49, 0xffff, RZ, 0xc0, !PT ;  /* 0x0000ffff31317812 */ /* 0x000fc400078ec0ff */
[----:B------:R-:W-:Y:S02]  /*46940*/  LOP3.LUT R48, R10, 0xffff, RZ, 0xc0, !PT ;  /* 0x0000ffff0a307812 */ /* 0x000fe400078ec0ff */
[----:B------:R-:W-:Y:S01]  /*46950*/  LOP3.LUT R60, R60, 0xffff, RZ, 0xc0, !PT ;  /* 0x0000ffff3c3c7812 */ /* 0x000fe200078ec0ff */
[----:B------:R0:W-:Y:S01]  /*46960*/  STL [R1+0xe8c], R23 ;  /* 0x000e8c1701007387 */ /* 0x0001e20000100800 */
[----:B------:R-:W-:Y:S01]  /*46970*/  PRMT R167, R167, 0x3340, R49 ;  /* 0x00003340a7a77816 */ /* 0x000fe20000000031 */
[----:B------:R-:W-:Y:S01]  /*46980*/  VIADD R105, R106, UR6 ;  /* 0x000000066a697c36 */ /* 0x000fe20008000000 */
[----:B------:R-:W-:Y:S01]  /*46990*/  SHF.R.U32.HI R49, RZ, 0x8, R48 ;  /* 0x00000008ff317819 */ /* 0x000fe20000011630 */
[----:B------:R-:W3:Y:S01]  /*469a0*/  LDL.LU R10, [R1+0x1920] ;  /* 0x00192000010a7983 */ /* 0x000ee20000300800 */
[----:B------:R-:W-:Y:S01]  /*469b0*/  LOP3.LUT R62, R62, 0xffff, RZ, 0xc0, !PT ;  /* 0x0000ffff3e3e7812 */ /* 0x000fe200078ec0ff */
[----:B------:R-:W-:Y:S01]  /*469c0*/  ULDC UR6, c[0x0][0x248] ;  /* 0x0000920000067ab9 */ /* 0x000fe20000000800 */
[----:B------:R-:W-:-:S02]  /*469d0*/  PRMT R48, R48, 0x3340, R60 ;  /* 0x0000334030307816 */ /* 0x000fc4000000003c */
[----:B0-----:R-:W-:Y:S01]  /*469e0*/  LOP3.LUT R23, R11, 0xffff, RZ, 0xc0, !PT ;  /* 0x0000ffff0b177812 */ /* 0x001fe200078ec0ff */
[----:B------:R-:W-:Y:S01]  /*469f0*/  VIADD R104, R105, UR7 ;  /* 0x0000000769687c36 */ /* 0x000fe20008000000 */
[----:B------:R-:W3:Y:S01]  /*46a00*/  LDL.LU R11, [R1+0x191c] ;  /* 0x00191c00010b7983 */ /* 0x000ee20000300800 */
[----:B------:R-:W-:Y:S01]  /*46a10*/  SHF.R.U32.HI R50, RZ, 0x8, R60 ;  /* 0x00000008ff327819 */ /* 0x000fe2000001163c */
[----:B------:R-:W-:Y:S01]  /*46a20*/  ULDC UR7, c[0x0][0x248] ;  /* 0x0000920000077ab9 */ /* 0x000fe20000000800 */
[----:B------:R-:W-:Y:S01]  /*46a30*/  SHF.R.U32.HI R51, RZ, 0x8, R23 ;  /* 0x00000008ff337819 */ /* 0x000fe20000011617 */
[----:B------:R0:W-:Y:S01]  /*46a40*/  STL [R1+0x1058], R48 ;  /* 0x0010583001007387 */ /* 0x0001e20000100800 */
[--C-:B------:R-:W-:Y:S01]  /*46a50*/  PRMT R23, R23, 0x3340, R62.reuse ;  /* 0x0000334017177816 */ /* 0x100fe2000000003e */
[----:B------:R-:W-:Y:S01]  /*46a60*/  VIADD R103, R104, UR5 ;  /* 0x0000000568677c36 */ /* 0x000fe20008000000 */
[----:B------:R-:W-:Y:S01]  /*46a70*/  LOP3.LUT R49, R49, 0xffff, RZ, 0xc0, !PT ;  /* 0x0000ffff31317812 */ /* 0x000fe200078ec0ff */
[----:B------:R-:W-:Y:S01]  /*46a80*/  ULDC UR5, c[0x0][0x248] ;  /* 0x0000920000057ab9 */ /* 0x000fe20000000800 */
[----:B------:R-:W-:Y:S01]  /*46a90*/  LOP3.LUT R50, R50, 0xffff, RZ, 0xc0, !PT ;  /* 0x0000ffff32327812 */ /* 0x000fe200078ec0ff */
[----:B------:R1:W-:Y:S01]  /*46aa0*/  STL [R1+0x1050], R23 ;  /* 0x0010501701007387 */ /* 0x0003e20000100800 */
[----:B0-----:R-:W-:Y:S01]  /*46ab0*/  SHF.R.U32.HI R48, RZ, 0x8, R62 ;  /* 0x00000008ff307819 */ /* 0x001fe2000001163e */
[----:B------:R-:W-:Y:S01]  /*46ac0*/  VIADD R102, R103, UR8 ;  /* 0x0000000867667c36 */ /* 0x000fe20008000000 */
[----:B------:R-:W-:Y:S01]  /*46ad0*/  PRMT R49, R49, 0x3340, R50 ;  /* 0x0000334031317816 */ /* 0x000fe20000000032 */
[----:B------:R-:W-:Y:S01]  /*46ae0*/  ULDC UR8, c[0x0][0x248] ;  /* 0x0000920000087ab9 */ /* 0x000fe20000000800 */
[----:B------:R-:W-:-:S02]  /*46af0*/  LOP3.LUT R48, R48, 0xffff, RZ, 0xc0, !PT ;  /* 0x0000ffff30307812 */ /* 0x000fc400078ec0ff */
[----:B-1----:R-:W-:Y:S01]  /*46b00*/  LOP3.LUT R23, R51, 0xffff, RZ, 0xc0, !PT ;  /* 0x0000ffff33177812 */ /* 0x002fe200078ec0ff */
[----:B------:R-:W-:Y:S01]  /*46b10*/  VIADD R101, R102, UR4 ;  /* 0x0000000466657c36 */ /* 0x000fe20008000000 */
[----:B------:R-:W-:Y:S02]  /*46b20*/  ULDC UR4, c[0x0][0x248] ;  /* 0x0000920000047ab9 */ /* 0x000fe40000000800 */
[----:B------:R-:W-:Y:S01]  /*46b30*/  PRMT R23, R23, 0x3340, R48 ;  /* 0x0000334017177816 */ /* 0x000fe20000000030 */
[----:B------:R-:W-:Y:S01]  /*46b40*/  STL [R1+0xea0], R49 ;  /* 0x000ea03101007387 */ /* 0x000fe20000100800 */
[----:B------:R-:W-:Y:S01]  /*46b50*/  VIADD R100, R101, UR4 ;  /* 0x0000000465647c36 */ /* 0x000fe20008000000 */
[----:B------:R-:W-:Y:S01]  /*46b60*/  LOP3.LUT R66, R66, 0xffff, RZ, 0xc0, !PT ;  /* 0x0000ffff42427812 */ /* 0x000fe200078ec0ff */
[----:B------:R-:W-:Y:S01]  /*46b70*/  ULDC UR4, c[0x0][0x248] ;  /* 0x0000920000047ab9 */ /* 0x000fe20000000800 */
[----:B------:R0:W-:Y:S01]  /*46b80*/  STL [R1+0xea4], R23 ;  /* 0x000ea41701007387 */ /* 0x0001e20000100800 */
[----:B------:R-:W-:Y:S01]  /*46b90*/  F2FP.SATFINITE.E4M3.F32.PACK_AB_MERGE_C R25, R99, R98, RZ ;  /* 0x000000626319723e */ /* 0x000fe200048070ff */
[----:B------:R-:W-:Y:S01]  /*46ba0*/  VIADD R99, R100, UR5 ;  /* 0x0000000564637c36 */ /* 0x000fe20008000000 */
[----:B------:R-:W-:Y:S01]  /*46bb0*/  LOP3.LUT R48, R5, 0xffff, RZ, 0xc0, !PT ;  /* 0x0000ffff05307812 */ /* 0x000fe200078ec0ff */
[----:B------:R-:W-:Y:S01]  /*46bc0*/  ULDC UR5, c[0x0][0x248] ;  /* 0x0000920000057ab9 */ /* 0x000fe20000000800 */
[----:B0-----:R-:W-:Y:S01]  /*46bd0*/  LOP3.LUT R23, R2, 0xffff, RZ, 0xc0, !PT ;  /* 0x0000ffff02177812 */ /* 0x001fe200078ec0ff */
[----:B------:R-:W-:Y:S01]  /*46be0*/  VIADD R98, R99, UR4 ;  /* 0x0000000463627c36 */ /* 0x000fe20008000000 */
[----:B------:R-:W-:Y:S01]  /*46bf0*/  LOP3.LUT R74, R74, 0xffff, RZ, 0xc0, !PT ;  /* 0x0000ffff4a4a7812 */ /* 0x000fe200078ec0ff */
[----:B------:R-:W3:Y:S01]  /*46c00*/  LDL.LU R2, [R1+0x1918] ;  /* 0x0019180001027983 */ /* 0x000ee20000300800 */
[----:B------:R-:W-:Y:S01]  /*46c10*/  SHF.R.U32.HI R49, RZ, 0x8, R23 ;  /* 0x00000008ff317819 */ /* 0x000fe20000011617 */
[----:B------:R-:W-:Y:S01]  /*46c20*/  ULDC UR4, c[0x0][0x248] ;  /* 0x0000920000047ab9 */ /* 0x000fe20000000800 */
[--C-:B------:R-:W-:Y:S01]  /*46c30*/  PRMT R23, R23, 0x3340, R66.reuse ;  /* 0x0000334017177816 */ /* 0x100fe20000000042 */
[----:B------:R-:W3:Y:S01]  /*46c40*/  LDL.LU R5, [R1+0x1914] ;  /* 0x0019140001057983 */ /* 0x000ee20000300800 */
[----:B------:R-:W-:Y:S01]  /*46c50*/  SHF.R.U32.HI R50, RZ, 0x8, R66 ;  /* 0x00000008ff327819 */ /* 0x000fe20000011642 */
[----:B------:R-:W-:Y:S01]  /*46c60*/  VIADD R97, R98, UR6 ;  /* 0x0000000662617c36 */ /* 0x000fe20008000000 */
[----:B------:R-:W-:Y:S01]  /*46c70*/  PRMT R51, R48, 0x3340, R74 ;  /* 0x0000334030337816 */ /* 0x000fe2000000004a */
[----:B------:R0:W-:Y:S01]  /*46c80*/  STL [R1+0x1044], R23 ;  /* 0x0010441701007387 */ /* 0x0001e20000100800 */
[----:B------:R-:W-:Y:S01]  /*46c90*/  LOP3.LUT R49, R49, 0xffff, RZ, 0xc0, !PT ;  /* 0x0000ffff31317812 */ /* 0x000fe200078ec0ff */
[----:B------:R-:W-:Y:S01]  /*46ca0*/  VIADD R96, R97, UR7 ;  /* 0x0000000761607c36 */ /* 0x000fe20008000000 */
[----:B------:R-:W-:Y:S01]  /*46cb0*/  LOP3.LUT R50, R50, 0xffff, RZ, 0xc0, !PT ;  /* 0x0000ffff32327812 */ /* 0x000fe200078ec0ff */
[----:B------:R-:W-:Y:S01]  /*46cc0*/  ULDC UR6, c[0x0][0x248] ;  /* 0x0000920000067ab9 */ /* 0x000fe20000000800 */
[----:B0-----:R-:W-:Y:S01]  /*46cd0*/  SHF.R.U32.HI R23, RZ, 0x8, R48 ;  /* 0x00000008ff177819 */ /* 0x001fe20000011630 */
[----:B------:R-:W-:Y:S01]  /*46ce0*/  STL [R1+0x105c], R51 ;  /* 0x00105c3301007387 */ /* 0x000fe20000100800 */
[----:B------:R-:W-:Y:S01]  /*46cf0*/  SHF.R.U32.HI R48, RZ, 0x8, R74 ;  /* 0x00000008ff307819 */ /* 0x000fe2000001164a */
[----:B------:R-:W-:Y:S01]  /*46d00*/  ULDC UR7, c[0x0][0x248] ;  /* 0x0000920000077ab9 */ /* 0x000fe20000000800 */
[----:B------:R-:W-:-:S02]  /*46d10*/  LOP3.LUT R23, R23, 0xffff, RZ, 0xc0, !PT ;  /* 0x0000ffff17177812 */ /* 0x000fc400078ec0ff */
[----:B------:R-:W-:Y:S01]  /*46d20*/  LOP3.LUT R48, R48, 0xffff, RZ, 0xc0, !PT ;  /* 0x0000ffff30307812 */ /* 0x000fe200078ec0ff */
[----:B------:R-:W-:Y:S01]  /*46d30*/  VIADD R95, R96, UR5 ;  /* 0x00000005605f7c36 */ /* 0x000fe20008000000 */
[----:B------:R-:W-:Y:S01]  /*46d40*/  PRMT R49, R49, 0x3340, R50 ;  /* 0x0000334031317816 */ /* 0x000fe20000000032 */
[----:B------:R-:W-:Y:S01]  /*46d50*/  ULDC UR5, c[0x0][0x248] ;  /* 0x0000920000057ab9 */ /* 0x000fe20000000800 */
[----:B------:R-:W-:Y:S01]  /*46d60*/  PRMT R23, R23, 0x3340, R48 ;  /* 0x0000334017177816 */ /* 0x000fe20000000030 */
[----:B------:R-:W-:Y:S02]  /*46d70*/  VIADD R94, R95, UR8 ;  /* 0x000000085f5e7c36 */ /* 0x000fe40008000000 */
[----:B------:R-:W-:Y:S01]  /*46d80*/  STL [R1+0xe9c], R49 ;  /* 0x000e9c3101007387 */ /* 0x000fe20000100800 */
[----:B------:R-:W-:Y:S01]  /*46d90*/  LOP3.LUT R82, R82, 0xffff, RZ, 0xc0, !PT ;  /* 0x0000ffff52527812 */ /* 0x000fe200078ec0ff */
[----:B------:R-:W-:Y:S01]  /*46da0*/  VIADD R93, R94, UR4 ;  /* 0x000000045e5d7c36 */ /* 0x000fe20008000000 */
[----:B------:R-:W-:Y:S01]  /*46db0*/  F2FP.SATFINITE.E4M3.F32.PACK_AB_MERGE_C R90, R91, R90, RZ ;  /* 0x0000005a5b5a723e */ /* 0x000fe200048070ff */
[----:B------:R0:W-:Y:S01]  /*46dc0*/  STL [R1+0xed8], R23 ;  /* 0x000ed81701007387 */ /* 0x0001e20000100800 */
[----:B------:R-:W-:Y:S01]  /*46dd0*/  ULDC UR4, c[0x0][0x248] ;  /* 0x0000920000047ab9 */ /* 0x000fe20000000800 */
[----:B------:R-:W-:Y:S01]  /*46de0*/  LOP3.LUT R48, R7, 0xffff, RZ, 0xc0, !PT ;  /* 0x0000ffff07307812 */ /* 0x000fe200078ec0ff */
[----:B------:R-:W-:Y:S01]  /*46df0*/  VIADD R92, R93, UR4 ;  /* 0x000000045d5c7c36 */ /* 0x000fe20008000000 */
[----:B------:R-:W-:Y:S01]  /*46e00*/  LOP3.LUT R90, R90, 0xffff, RZ, 0xc0, !PT ;  /* 0x0000ffff5a5a7812 */ /* 0x000fe200078ec0ff */
[----:B------:R-:W-:Y:S01]  /*46e10*/  ULDC UR4, c[0x0][0x248] ;  /* 0x0000920000047ab9 */ /* 0x000fe20000000800 */
[----:B------:R-:W-:Y:S01]  /*46e20*/  ULDC UR8, c[0x0][0x248] ;  /* 0x0000920000087ab9 */ /* 0x000fe20000000800 */
[----:B0-----:R-:W-:Y:S01]  /*46e30*/  LOP3.LUT R23, R6, 0xffff, RZ, 0xc0, !PT ;  /* 0x0000ffff06177812 */ /* 0x001fe200078ec0ff */
[----:B------:R-:W-:Y:S01]  /*46e40*/  VIADD R91, R92, UR5 ;  /* 0x000000055c5b7c36 */ /* 0x000fe20008000000 */
[----:B------:R-:W3:Y:S01]  /*46e50*/  LDL.LU R6, [R1+0x1910] ;  /* 0x0019100001067983 */ /* 0x000ee20000300800 */
[--C-:B------:R-:W-:Y:S01]  /*46e60*/  SHF.R.U32.HI R50, RZ, 0x8, R82.reuse ;  /* 0x00000008ff327819 */ /* 0x100fe20000011652 */
[----:B------:R-:W-:Y:S01]  /*46e70*/  ULDC UR5, c[0x0][0x248] ;  /* 0x0000920000057ab9 */ /* 0x000fe20000000800 */
[----:B------:R-:W-:Y:S01]  /*46e80*/  SHF.R.U32.HI R49, RZ, 0x8, R23 ;  /* 0x00000008ff317819 */ /* 0x000fe20000011617 */
[----:B------:R-:W3:Y:S01]  /*46e90*/  LDL.LU R7, [R1+0x190c] ;  /* 0x00190c0001077983 */ /* 0x000ee20000300800 */
[----:B------:R-:W-:-:S02]  /*46ea0*/  PRMT R23, R23, 0x3340, R82 ;  /* 0x0000334017177816 */ /* 0x000fc40000000052 */
[----:B------:R-:W-:-:S03]  /*46eb0*/  PRMT R51, R48, 0x3340, R90 ;  /* 0x0000334030337816 */ /* 0x000fc6000000005a */
[----:B------:R0:W-:Y:S01]  /*46ec0*/  STL [R1+0x1064], R23 ;  /* 0x0010641701007387 */ /* 0x0001e20000100800 */
[----:B------:R-:W-:Y:S02]  /*46ed0*/  LOP3.LUT R50, R50, 0xffff, RZ, 0xc0, !PT ;  /* 0x0000ffff32327812 */ /* 0x000fe400078ec0ff */
[----:B------:R-:W-:Y:S02]  /*46ee0*/  LOP3.LUT R49, R49, 0xffff, RZ, 0xc0, !PT ;  /* 0x0000ffff31317812 */ /* 0x000fe400078ec0ff */
[----:B0-----:R-:W-:Y:S02]  /*46ef0*/  SHF.R.U32.HI R23, RZ, 0x8, R48 ;  /* 0x00000008ff177819 */ /* 0x001fe40000011630 */
[----:B------:R-:W-:Y:S01]  /*46f00*/  SHF.R.U32.HI R48, RZ, 0x8, R90 ;  /* 0x00000008ff307819 */ /* 0x000fe2000001165a */
[----:B------:R-:W-:Y:S01]  /*46f10*/  VIADD R90, R91, UR4 ;  /* 0x000000045b5a7c36 */ /* 0x000fe20008000000 */
[----:B------:R-:W-:Y:S01]  /*46f20*/  LOP3.LUT R23, R23, 0xffff, RZ, 0xc0, !PT ;  /* 0x0000ffff17177812 */ /* 0x000fe200078ec0ff */
[----:B------:R-:W-:Y:S01]  /*46f30*/  STL [R1+0x1070], R51 ;  /* 0x0010703301007387 */ /* 0x000fe20000100800 */
[----:B------:R-:W-:Y:S01]  /*46f40*/  LOP3.LUT R48, R48, 0xffff, RZ, 0xc0, !PT ;  /* 0x0000ffff30307812 */ /* 0x000fe200078ec0ff */
[----:B------:R-:W-:Y:S01]  /*46f50*/  VIADD R89, R90, UR6 ;  /* 0x000000065a597c36 */ /* 0x000fe20008000000 */
[----:B------:R-:W-:Y:S01]  /*46f60*/  PRMT R49, R49, 0x3340, R50 ;  /* 0x0000334031317816 */ /* 0x000fe20000000032 */
[----:B------:R-:W-:Y:S01]  /*46f70*/  ULDC UR4, c[0x0][0x248] ;  /* 0x0000920000047ab9 */ /* 0x000fe20000000800 */
[----:B------:R-:W-:Y:S01]  /*46f80*/  PRMT R23, R23, 0x3340, R48 ;  /* 0x0000334017177816 */ /* 0x000fe20000000030 */
[----:B------:R-:W0:Y:S01]  /*46f90*/  LDC R50, c[0x0][0x244] ;  /* 0x00009100ff327b82 */ /* 0x000e220000000800 */
[----:B------:R-:W-:Y:S01]  /*46fa0*/  VIADD R88, R89, UR7 ;  /* 0x0000000759587c36 */ /* 0x000fe20008000000 */
[----:B------:R-:W-:Y:S01]  /*46fb0*/  STL [R1+0xf00], R49 ;  /* 0x000f003101007387 */ /* 0x000fe20000100800 */
[----:B------:R-:W-:Y:S01]  /*46fc0*/  LOP3.LUT R48, R25, 0xffff, RZ, 0xc0, !PT ;  /* 0x0000ffff19307812 */ /* 0x000fe200078ec0ff */
[----:B------:R-:W-:Y:S01]  /*46fd0*/  ULDC UR6, c[0x0][0x248] ;  /* 0x0000920000067ab9 */ /* 0x000fe20000000800 */
[----:B------:R-:W-:Y:S01]  /*46fe0*/  VIADD R87, R88, UR5 ;  /* 0x0000000558577c36 */ /* 0x000fe20008000000 */
[----:B------:R1:W-:Y:S01]  /*46ff0*/  STL [R1+0xf2c], R23 ;  /* 0x000f2c1701007387 */ /* 0x0003e20000100800 */
[----:B------:R-:W-:Y:S01]  /*47000*/  LOP3.LUT R25, R27, 0xffff, RZ, 0xc0, !PT ;  /* 0x0000ffff1b197812 */ /* 0x000fe200078ec0ff */
[----:B------:R-:W-:Y:S01]  /*47010*/  ULDC UR5, c[0x0][0x248] ;  /* 0x0000920000057ab9 */ /* 0x000fe20000000800 */
[----:B------:R-:W-:Y:S01]  /*47020*/  VIADD R86, R87, UR8 ;  /* 0x0000000857567c36 */ /* 0x000fe20008000000 */
[----:B------:R-:W-:Y:S01]  /*47030*/  SHF.R.S32.HI R159, RZ, 0x1f, R19 ;  /* 0x0000001fff9f7819 */ /* 0x000fe20000011413 */
[----:B------:R-:W-:Y:S01]  /*47040*/  ULDC UR8, c[0x0][0x248] ;  /* 0x0000920000087ab9 */ /* 0x000fe20000000800 */
[----:B-1----:R-:W-:Y:S01]  /*47050*/  LOP3.LUT R23, R8, 0xffff, RZ, 0xc0, !PT ;  /* 0x0000ffff08177812 */ /* 0x002fe200078ec0ff */
[----:B------:R-:W-:Y:S01]  /*47060*/  VIADD R85, R86, UR9 ;  /* 0x0000000956557c36 */ /* 0x000fe20008000000 */
[----:B------:R-:W-:Y:S01]  /*47070*/  LOP3.LUT R49, R190, 0xffff, RZ, 0xc0, !PT ;  /* 0x0000ffffbe317812 */ /* 0x000fe200078ec0ff */
[----:B------:R-:W3:Y:S01]  /*47080*/  LDL.LU R8, [R1+0x1908] ;  /* 0x0019080001087983 */ /* 0x000ee20000300800 */
[--C-:B------:R-:W-:Y:S01]  /*47090*/  PRMT R51, R23, 0x3340, R48.reuse ;  /* 0x0000334017337816 */ /* 0x100fe20000000030 */
[----:B------:R-:W-:Y:S01]  /*470a0*/  ULDC UR9, c[0x0][0x248] ;  /* 0x0000920000097ab9 */ /* 0x000fe20000000800 */
[----:B------:R-:W-:Y:S01]  /*470b0*/  SHF.R.U32.HI R27, RZ, 0x8, R23 ;  /* 0x00000008ff1b7819 */ /* 0x000fe20000011617 */
[----:B------:R-:W-:Y:S01]  /*470c0*/  VIADD R84, R85, UR4 ;  /* 0x0000000455547c36 */ /* 0x000fe20008000000 */
[----:B------:R-:W-:Y:S01]  /*470d0*/  SHF.R.U32.HI R48, RZ, 0x8, R48 ;  /* 0x00000008ff307819 */ /* 0x000fe20000011630 */
[----:B------:R-:W-:Y:S01]  /*470e0*/  ULDC UR4, c[0x0][0x244] ;  /* 0x0000910000047ab9 */ /* 0x000fe20000000800 */
[----:B------:R-:W-:Y:S01]  /*470f0*/  LOP3.LUT R27, R27, 0xffff, RZ, 0xc0, !PT ;  /* 0x0000ffff1b1b7812 */ /* 0x000fe200078ec0ff */
[----:B------:R-:W3:Y:S01]  /*47100*/  LDL.LU R190, [R1+0x1904] ;  /* 0x0019040001be7983 */ /* 0x000ee20000300800 */
[----:B------:R-:W-:-:S02]  /*47110*/  LOP3.LUT R48, R48, 0xffff, RZ, 0xc0, !PT ;  /* 0x0000ffff30307812 */ /* 0x000fc400078ec0ff */
[----:B------:R-:W-:Y:S02]  /*47120*/  SHF.R.U32.HI R23, RZ, 0x8, R49 ;  /* 0x00000008ff177819 */ /* 0x000fe40000011631 */
[--C-:B------:R-:W-:Y:S02]  /*47130*/  PRMT R49, R49, 0x3340, R25.reuse ;  /* 0x0000334031317816 */ /* 0x100fe40000000019 */
[----:B------:R-:W-:Y:S01]  /*47140*/  PRMT R27, R27, 0x3340, R48 ;  /* 0x000033401b1b7816 */ /* 0x000fe20000000030 */
[----:B----4-:R-:W-:Y:S01]  /*47150*/  IMAD R48, R3, UR4, RZ ;  /* 0x0000000403307c24 */ /* 0x010fe2000f8e02ff */
[----:B------:R-:W-:Y:S01]  /*47160*/  SHF.R.U32.HI R25, RZ, 0x8, R25 ;  /* 0x00000008ff197819 */ /* 0x000fe20000011619 */
[----:B------:R-:W-:Y:S01]  /*47170*/  STL [R1+0x1078], R51 ;  /* 0x0010783301007387 */ /* 0x000fe20000100800 */
[----:B------:R-:W-:Y:S01]  /*47180*/  VIADD R83, R84, UR5 ;  /* 0x0000000554537c36 */ /* 0x000fe20008000000 */
[----:B------:R-:W-:Y:S01]  /*47190*/  LOP3.LUT R23, R23, 0xffff, RZ, 0xc0, !PT ;  /* 0x0000ffff17177812 */ /* 0x000fe200078ec0ff */
[----:B------:R-:W-:Y:S01]  /*471a0*/  ULDC.64 UR4, c[0x0][0x220] ;  /* 0x0000880000047ab9 */ /* 0x000fe20000000a00 */
[----:B------:R0:W-:Y:S01]  /*471b0*/  STL [R1+0x1080], R49 ;  /* 0x0010803101007387 */ /* 0x0001e20000100800 */
[----:B------:R-:W-:Y:S01]  /*471c0*/  LOP3.LUT R25, R25, 0xffff, RZ, 0xc0, !PT ;  /* 0x0000ffff19197812 */ /* 0x000fe200078ec0ff */
[----:B------:R-:W-:Y:S01]  /*471d0*/  VIADD R82, R83, UR6 ;  /* 0x0000000653527c36 */ /* 0x000fe20008000000 */
[----:B------:R-:W-:-:S02]  /*471e0*/  ULDC.64 UR6, c[0x0][0x220] ;  /* 0x0000880000067ab9 */ /* 0x000fc40000000a00 */
[----:B------:R-:W-:Y:S01]  /*471f0*/  PRMT R23, R23, 0x3340, R25 ;  /* 0x0000334017177816 */ /* 0x000fe20000000019 */
[----:B0-----:R-:W-:Y:S01]  /*47200*/  IMAD R49, R50, 0x80, R48 ;  /* 0x0000008032317824 */ /* 0x001fe200078e0230 */
[C---:B------:R-:W-:Y:S01]  /*47210*/  IADD3 R51, P3, R48.reuse, UR4, RZ ;  /* 0x0000000430337c10 */ /* 0x040fe2000ff7e0ff */
[----:B------:R0:W-:Y:S01]  /*47220*/  STL [R1+0xf4c], R27 ;  /* 0x000f4c1b01007387 */ /* 0x0001e20000100800 */
[----:B------:R-:W-:Y:S02]  /*47230*/  SHF.R.S32.HI R25, RZ, 0x1f, R29 ;  /* 0x0000001fff197819 */ /* 0x000fe4000001141d */
[----:B------:R-:W-:Y:S02]  /*47240*/  SHF.R.S32.HI R157, RZ, 0x1f, R169 ;  /* 0x0000001fff9d7819 */ /* 0x000fe400000114a9 */
[C---:B------:R-:W-:Y:S01]  /*47250*/  IADD3 R52, P4, R49.reuse, UR6, RZ ;  /* 0x0000000631347c10 */ /* 0x040fe2000ff9e0ff */
[----:B------:R1:W-:Y:S01]  /*47260*/  STL [R1+0xf58], R23 ;  /* 0x000f581701007387 */ /* 0x0003e20000100800 */
[----:B------:R-:W-:Y:S01]  /*47270*/  LEA.HI.X.SX32 R48, R48, UR5, 0x1, P3 ;  /* 0x0000000530307c11 */ /* 0x000fe200098f0eff */
[----:B------:R-:W-:Y:S01]  /*47280*/  VIADD R81, R82, UR8 ;  /* 0x0000000852517c36 */ /* 0x000fe20008000000 */
[----:B------:R-:W-:Y:S01]  /*47290*/  LEA.HI.X.SX32 R49, R49, UR7, 0x1, P4 ;  /* 0x0000000731317c11 */ /* 0x000fe2000a0f0eff */
[----:B------:R-:W-:Y:S01]  /*472a0*/  ULDC UR4, c[0x0][0x248] ;  /* 0x0000920000047ab9 */ /* 0x000fe20000000800 */
[----:B0-----:R-:W-:Y:S01]  /*472b0*/  SHF.R.S32.HI R27, RZ, 0x1f, R22 ;  /* 0x0000001fff1b7819 */ /* 0x001fe20000011416 */
[----:B------:R-:W-:Y:S01]  /*472c0*/  ULDC UR5, c[0x0][0x248] ;  /* 0x0000920000057ab9 */ /* 0x000fe20000000800 */
[-C--:B------:R-:W-:Y:S01]  /*472d0*/  IADD3 R236, P3, R22, R51.reuse, RZ ;  /* 0x0000003316ec7210 */ /* 0x080fe20007f7e0ff */
[----:B------:R-:W-:Y:S01]  /*472e0*/  ULDC UR6, c[0x0][0x248] ;  /* 0x0000920000067ab9 */ /* 0x000fe20000000800 */
[-C--:B------:R-:W-:Y:S01]  /*472f0*/  IADD3 R232, P4, R26, R51.reuse, RZ ;  /* 0x000000331ae87210 */ /* 0x080fe20007f9e0ff */
[----:B------:R-:W-:Y:S01]  /*47300*/  ULDC UR7, c[0x0][0x248] ;  /* 0x0000920000077ab9 */ /* 0x000fe20000000800 */
[----:B-1----:R-:W-:Y:S01]  /*47310*/  SHF.R.S32.HI R23, RZ, 0x1f, R26 ;  /* 0x0000001fff177819 */ /* 0x002fe2000001141a */
[----:B------:R-:W-:Y:S01]  /*47320*/  IMAD.X R237, R27, 0x1, R48, P3 ;  /* 0x000000011bed7824 */ /* 0x000fe200018e0630 */
[----:B------:R-:W-:Y:S01]  /*47330*/  IADD3 R242, P6, R29, R51, RZ ;  /* 0x000000331df27210 */ /* 0x000fe20007fde0ff */
[----:B------:R-:W-:-:S02]  /*47340*/  ULDC UR8, c[0x0][0x248] ;  /* 0x0000920000087ab9 */ /* 0x000fc40000000800 */
[----:B------:R-:W-:Y:S01]  /*47350*/  IMAD.X R233, R23, 0x1, R48, P4 ;  /* 0x0000000117e97824 */ /* 0x000fe200020e0630 */
[----:B------:R-:W-:Y:S04]  /*47360*/  STL.64 [R1+0xe58], R236 ;  /* 0x000e58ec01007387 */ /* 0x000fe80000100a00 */
[----:B------:R0:W-:Y:S01]  /*47370*/  STL.64 [R1+0xe50], R232 ;  /* 0x000e50e801007387 */ /* 0x0001e20000100a00 */
[-C--:B------:R-:W-:Y:S02]  /*47380*/  IADD3 R240, P4, R26, R52.reuse, RZ ;  /* 0x000000341af07210 */ /* 0x080fe40007f9e0ff */
[-C--:B0-----:R-:W-:Y:S02]  /*47390*/  IADD3 R232, P5, R22, R52.reuse, RZ ;  /* 0x0000003416e87210 */ /* 0x081fe40007fbe0ff */
[----:B------:R-:W-:-:S03]  /*473a0*/  IADD3 R236, P3, R29, R52, RZ ;  /* 0x000000341dec7210 */ /* 0x000fc60007f7e0ff */
[--C-:B------:R-:W-:Y:S01]  /*473b0*/  IMAD.X R233, R27, 0x1, R49.reuse, P5 ;  /* 0x000000011be97824 */ /* 0x100fe200028e0631 */
[----:B------:R-:W-:Y:S01]  /*473c0*/  SHF.R.S32.HI R22, RZ, 0x1f, R30 ;  /* 0x0000001fff167819 */ /* 0x000fe2000001141e */
[C-C-:B------:R-:W-:Y:S01]  /*473d0*/  IMAD.X R237, R25.reuse, 0x1, R49.reuse, P3 ;  /* 0x0000000119ed7824 */ /* 0x140fe200018e0631 */
[----:B------:R-:W-:Y:S02]  /*473e0*/  IADD3 R26, P3, R30, R52, RZ ;  /* 0x000000341e1a7210 */ /* 0x000fe40007f7e0ff */
[----:B------:R0:W-:Y:S01]  /*473f0*/  STL.64 [R1+0xe40], R232 ;  /* 0x000e40e801007387 */ /* 0x0001e20000100a00 */
[--C-:B------:R-:W-:Y:S02]  /*47400*/  IMAD.X R243, R25, 0x1, R48.reuse, P6 ;  /* 0x0000000119f37824 */ /* 0x100fe400030e0630 */
[--C-:B------:R-:W-:Y:S02]  /*47410*/  IMAD.X R241, R23, 0x1, R49.reuse, P4 ;  /* 0x0000000117f17824 */ /* 0x100fe400020e0631 */
[----:B------:R-:W-:Y:S01]  /*47420*/  IMAD.X R27, R22, 0x1, R49, P3 ;  /* 0x00000001161b7824 */ /* 0x000fe200018e0631 */
[----:B0-----:R-:W-:Y:S01]  /*47430*/  IADD3 R232, P5, R30, R51, RZ ;  /* 0x000000331ee87210 */ /* 0x001fe20007fbe0ff */
[----:B------:R-:W-:Y:S04]  /*47440*/  STL.64 [R1+0xe48], R242 ;  /* 0x000e48f201007387 */ /* 0x000fe80000100a00 */
[----:B------:R-:W-:Y:S01]  /*47450*/  IMAD.X R233, R22, 0x1, R48, P5 ;  /* 0x0000000116e97824 */ /* 0x000fe200028e0630 */
[----:B------:R-:W-:Y:S01]  /*47460*/  STL.64 [R1+0xe38], R240 ;  /* 0x000e38f001007387 */ /* 0x000fe20000100a00 */
[----:B------:R-:W-:-:S03]  /*47470*/  SHF.R.S32.HI R23, RZ, 0x1f, R31 ;  /* 0x0000001fff177819 */ /* 0x000fc6000001141f */
[----:B------:R-:W-:Y:S04]  /*47480*/  STL.64 [R1+0xe30], R236 ;  /* 0x000e30ec01007387 */ /* 0x000fe80000100a00 */
[----:B------:R-:W-:Y:S04]  /*47490*/  STL.64 [R1+0xe28], R232 ;  /* 0x000e28e801007387 */ /* 0x000fe80000100a00 */
[----:B------:R0:W-:Y:S01]  /*474a0*/  STL.64 [R1+0xe20], R26 ;  /* 0x000e201a01007387 */ /* 0x0001e20000100a00 */
[----:B------:R-:W-:Y:S02]  /*474b0*/  SHF.R.S32.HI R22, RZ, 0x1f, R33 ;  /* 0x0000001fff167819 */ /* 0x000fe40000011421 */
[----:B0-----:R-:W-:-:S05]  /*474c0*/  IADD3 R26, P3, R31, R52, RZ ;  /* 0x000000341f1a7210 */ /* 0x001fca0007f7e0ff */
[--C-:B------:R-:W-:Y:S01]  /*474d0*/  IMAD.X R27, R23, 0x1, R49.reuse, P3 ;  /* 0x00000001171b7824 */ /* 0x100fe200018e0631 */
[-C--:B------:R-:W-:Y:S02]  /*474e0*/  IADD3 R236, P4, R31, R51.reuse, RZ ;  /* 0x000000331fec7210 */ /* 0x080fe40007f9e0ff */
[----:B------:R-:W-:Y:S02]  /*474f0*/  IADD3 R232, P5, R33, R51, RZ ;  /* 0x0000003321e87210 */ /* 0x000fe40007fbe0ff */
[----:B------:R0:W-:Y:S01]  /*47500*/  STL.64 [R1+0xe10], R26 ;  /* 0x000e101a01007387 */ /* 0x0001e20000100a00 */
[--C-:B------:R-:W-:Y:S02]  /*47510*/  IMAD.X R237, R23, 0x1, R48.reuse, P4 ;  /* 0x0000000117ed7824 */ /* 0x100fe400020e0630 */
[C---:B------:R-:W-:Y:S01]  /*47520*/  IMAD.X R233, R22.reuse, 0x1, R48, P5 ;  /* 0x0000000116e97824 */ /* 0x040fe200028e0630 */
[----:B0-----:R-:W-:Y:S02]  /*47530*/  IADD3 R26, P3, R33, R52, RZ ;  /* 0x00000034211a7210 */ /* 0x001fe40007f7e0ff */
[----:B------:R-:W-:Y:S03]  /*47540*/  STL.64 [R1+0xe18], R236 ;  /* 0x000e18ec01007387 */ /* 0x000fe60000100a00 */
[----:B------:R-:W-:Y:S01]  /*47550*/  IMAD.X R27, R22, 0x1, R49, P3 ;  /* 0x00000001161b7824 */ /* 0x000fe200018e0631 */
[----:B------:R-:W-:Y:S01]  /*47560*/  STL.64 [R1+0xe08], R232 ;  /* 0x000e08e801007387 */ /* 0x000fe20000100a00 */
[----:B------:R-:W-:-:S03]  /*47570*/  SHF.R.S32.HI R23, RZ, 0x1f, R34 ;  /* 0x0000001fff177819 */ /* 0x000fc60000011422 */
        /* <DEDUP_REMOVED lines=15> */
[C---:B------:R-:W-:Y:S02]  /*47670*/  IADD3 R34, P4, R37.reuse, R51, RZ ;  /* 0x0000003325227210 */ /* 0x040fe40007f9e0ff */
[----:B0-----:R-:W-:-:S05]  /*47680*/  IADD3 R26, P3, R37, R52, RZ ;  /* 0x00000034251a7210 */ /* 0x001fca0007f7e0ff */
[C-C-:B------:R-:W-:Y:S01]  /*47690*/  IMAD.X R27, R23.reuse, 0x1, R49.reuse, P3 ;  /* 0x00000001171b7824 */ /* 0x140fe200018e0631 */
[----:B------:R-:W-:Y:S02]  /*476a0*/  SHF.R.S32.HI R22, RZ, 0x1f, R38 ;  /* 0x0000001fff167819 */ /* 0x000fe40000011426 */
[----:B------:R-:W-:Y:S02]  /*476b0*/  IADD3 R30, P5, R38, R51, RZ ;  /* 0x00000033261e7210 */ /* 0x000fe40007fbe0ff */
[----:B------:R0:W-:Y:S01]  /*476c0*/  STL.64 [R1+0xdd0], R26 ;  /* 0x000dd01a01007387 */ /* 0x0001e20000100a00 */
[--C-:B------:R-:W-:Y:S02]  /*476d0*/  IMAD.X R35, R23, 0x1, R48.reuse, P4 ;  /* 0x0000000117237824 */ /* 0x100fe400020e0630 */
[----:B------:R-:W-:Y:S01]  /*476e0*/  IMAD.X R31, R22, 0x1, R48, P5 ;  /* 0x00000001161f7824 */ /* 0x000fe200028e0630 */
[----:B0-----:R-:W-:Y:S02]  /*476f0*/  IADD3 R26, P3, R38, R52, RZ ;  /* 0x00000034261a7210 */ /* 0x001fe40007f7e0ff */
[----:B------:R0:W-:Y:S03]  /*47700*/  STL.64 [R1+0xdd8], R34 ;  /* 0x000dd82201007387 */ /* 0x0001e60000100a00 */
[----:B------:R-:W-:Y:S01]  /*47710*/  IMAD.X R27, R22, 0x1, R49, P3 ;  /* 0x00000001161b7824 */ /* 0x000fe200018e0631 */
[----:B------:R-:W-:Y:S01]  /*47720*/  STL.64 [R1+0xdc8], R30 ;  /* 0x000dc81e01007387 */ /* 0x000fe20000100a00 */
[----:B------:R-:W-:-:S03]  /*47730*/  SHF.R.S32.HI R23, RZ, 0x1f, R39 ;  /* 0x0000001fff177819 */ /* 0x000fc60000011427 */
[----:B------:R1:W-:Y:S01]  /*47740*/  STL.64 [R1+0xdc0], R26 ;  /* 0x000dc01a01007387 */ /* 0x0003e20000100a00 */
[----:B------:R-:W-:Y:S02]  /*47750*/  SHF.R.S32.HI R22, RZ, 0x1f, R41 ;  /* 0x0000001fff167819 */ /* 0x000fe40000011429 */
[C---:B0-----:R-:W-:Y:S02]  /*47760*/  IADD3 R34, P4, R39.reuse, R51, RZ ;  /* 0x0000003327227210 */ /* 0x041fe40007f9e0ff */
[----:B-1----:R-:W-:-:S05]  /*47770*/  IADD3 R26, P3, R39, R52, RZ ;  /* 0x00000034271a7210 */ /* 0x002fca0007f7e0ff */
[----:B------:R-:W-:Y:S01]  /*47780*/  IMAD.X R27, R23, 0x1, R49, P3 ;  /* 0x00000001171b7824 */ /* 0x000fe200018e0631 */
[----:B------:R-:W-:-:S04]  /*47790*/  IADD3 R30, P5, R41, R51, RZ ;  /* 0x00000033291e7210 */ /* 0x000fc80007fbe0ff */
[----:B------:R0:W-:Y:S01]  /*477a0*/  STL.64 [R1+0xdb0], R26 ;  /* 0x000db01a01007387 */ /* 0x0001e20000100a00 */
[--C-:B------:R-:W-:Y:S02]  /*477b0*/  IMAD.X R35, R23, 0x1, R48.reuse, P4 ;  /* 0x0000000117237824 */ /* 0x100fe400020e0630 */
[C---:B------:R-:W-:Y:S01]  /*477c0*/  IMAD.X R31, R22.reuse, 0x1, R48, P5 ;  /* 0x00000001161f7824 */ /* 0x040fe200028e0630 */
        /* <DEDUP_REMOVED lines=351> */
[----:B------:R-:W-:Y:S03]  /*48dc0*/  STL.64 [R1+0xa98], R34 ;  /* 0x000a982201007387 */ /* 0x000fe60000100a00 */
[----:B------:R-:W-:Y:S01]  /*48dd0*/  IMAD.X R27, R22, 0x1, R49, P3 ;  /* 0x00000001161b7824 */ /* 0x000fe200018e0631 */
[----:B------:R0:W-:Y:S01]  /*48de0*/  STL.64 [R1+0xa88], R30 ;  /* 0x000a881e01007387 */ /* 0x0001e20000100a00 */
[----:B------:R-:W-:-:S03]  /*48df0*/  SHF.R.S32.HI R18, RZ, 0x1f, R21 ;  /* 0x0000001fff127819 */ /* 0x000fc60000011415 */
[----:B------:R1:W-:Y:S01]  /*48e00*/  STL.64 [R1+0xa80], R26 ;  /* 0x000a801a01007387 */ /* 0x0003e20000100a00 */
[-C--:B------:R-:W-:Y:S02]  /*48e10*/  IADD3 R240, P5, R238, R51.reuse, RZ ;  /* 0x00000033eef07210 */ /* 0x080fe40007fbe0ff */
[C---:B0-----:R-:W-:Y:S02]  /*48e20*/  IADD3 R30, P4, R21.reuse, R51, RZ ;  /* 0x00000033151e7210 */ /* 0x041fe40007f9e0ff */
[----:B-1----:R-:W-:Y:S02]  /*48e30*/  IADD3 R26, P3, R21, R52, RZ ;  /* 0x00000034151a7210 */ /* 0x002fe40007f7e0ff */
[----:B------:R-:W-:-:S03]  /*48e40*/  SHF.R.S32.HI R21, RZ, 0x1f, R238 ;  /* 0x0000001fff157819 */ /* 0x000fc600000114ee */
[--C-:B------:R-:W-:Y:S01]  /*48e50*/  IMAD.X R27, R18, 0x1, R49.reuse, P3 ;  /* 0x00000001121b7824 */ /* 0x100fe200018e0631 */
[-C--:B------:R-:W-:Y:S01]  /*48e60*/  IADD3 R238, P3, R238, R52.reuse, RZ ;  /* 0x00000034eeee7210 */ /* 0x080fe20007f7e0ff */
[----:B------:R-:W-:Y:S01]  /*48e70*/  IMAD.X R31, R18, 0x1, R48, P4 ;  /* 0x00000001121f7824 */ /* 0x000fe200020e0630 */
[----:B------:R-:W-:Y:S02]  /*48e80*/  SHF.R.S32.HI R18, RZ, 0x1f, R234 ;  /* 0x0000001fff127819 */ /* 0x000fe400000114ea */
[CC--:B------:R-:W-:Y:S01]  /*48e90*/  IADD3 R236, P4, R234.reuse, R51.reuse, RZ ;  /* 0x00000033eaec7210 */ /* 0x0c0fe20007f9e0ff */
[C-C-:B------:R-:W-:Y:S01]  /*48ea0*/  IMAD.X R239, R21.reuse, 0x1, R49.reuse, P3 ;  /* 0x0000000115ef7824 */ /* 0x140fe200018e0631 */
[-C--:B------:R-:W-:Y:S01]  /*48eb0*/  IADD3 R234, P3, R234, R52.reuse, RZ ;  /* 0x00000034eaea7210 */ /* 0x080fe20007f7e0ff */
[----:B------:R-:W-:Y:S01]  /*48ec0*/  IMAD.X R241, R21, 0x1, R48, P5 ;  /* 0x0000000115f17824 */ /* 0x000fe200028e0630 */
[----:B------:R-:W-:Y:S02]  /*48ed0*/  SHF.R.S32.HI R21, RZ, 0x1f, R230 ;  /* 0x0000001fff157819 */ /* 0x000fe400000114e6 */
[----:B------:R-:W-:Y:S01]  /*48ee0*/  IADD3 R232, P5, R230, R51, RZ ;  /* 0x00000033e6e87210 */ /* 0x000fe20007fbe0ff */
[----:B------:R-:W-:Y:S01]  /*48ef0*/  IMAD.X R235, R18, 0x1, R49, P3 ;  /* 0x0000000112eb7824 */ /* 0x000fe200018e0631 */
[----:B------:R-:W-:Y:S01]  /*48f00*/  IADD3 R230, P3, R230, R52, RZ ;  /* 0x00000034e6e67210 */ /* 0x000fe20007f7e0ff */
[----:B------:R-:W-:Y:S01]  /*48f10*/  IMAD.X R237, R18, 0x1, R48, P4 ;  /* 0x0000000112ed7824 */ /* 0x000fe200020e0630 */
[----:B------:R-:W-:-:S02]  /*48f20*/  SHF.R.S32.HI R18, RZ, 0x1f, R226 ;  /* 0x0000001fff127819 */ /* 0x000fc400000114e2 */
        /* <DEDUP_REMOVED lines=82> */
[----:B------:R-:W-:Y:S01]  /*49450*/  IADD3 R32, P3, R32, R52, RZ ;  /* 0x0000003420207210 */ /* 0x000fe20007f7e0ff */
[----:B------:R0:W-:Y:S01]  /*49460*/  STL.64 [R1+0xa78], R30 ;  /* 0x000a781e01007387 */ /* 0x0001e20000100a00 */
[----:B------:R-:W-:Y:S01]  /*49470*/  IMAD.X R39, R21, 0x1, R48, P5 ;  /* 0x0000000115277824 */ /* 0x000fe200028e0630 */
[----:B------:R-:W-:Y:S02]  /*49480*/  SHF.R.S32.HI R21, RZ, 0x1f, R28 ;  /* 0x0000001fff157819 */ /* 0x000fe4000001141c */
[C---:B------:R-:W-:Y:S01]  /*49490*/  IMAD.X R33, R18.reuse, 0x1, R49, P3 ;  /* 0x0000000112217824 */ /* 0x040fe200018e0631 */
[----:B------:R1:W-:Y:S01]  /*494a0*/  STL.64 [R1+0xa70], R26 ;  /* 0x000a701a01007387 */ /* 0x0003e20000100a00 */
[----:B------:R-:W-:Y:S01]  /*494b0*/  IMAD.X R35, R18, 0x1, R48, P4 ;  /* 0x0000000112237824 */ /* 0x000fe200020e0630 */
[----:B0-----:R-:W-:-:S02]  /*494c0*/  IADD3 R30, P5, R28, R51, RZ ;  /* 0x000000331c1e7210 */ /* 0x001fc40007fbe0ff */
[-C--:B------:R-:W-:Y:S02]  /*494d0*/  IADD3 R28, P3, R28, R52.reuse, RZ ;  /* 0x000000341c1c7210 */ /* 0x080fe40007f7e0ff */
[----:B------:R-:W-:Y:S02]  /*494e0*/  SHF.R.S32.HI R18, RZ, 0x1f, R24 ;  /* 0x0000001fff127819 */ /* 0x000fe40000011418 */
[CC--:B-1----:R-:W-:Y:S01]  /*494f0*/  IADD3 R26, P4, R24.reuse, R51.reuse, RZ ;  /* 0x00000033181a7210 */ /* 0x0c2fe20007f9e0ff */
[C-C-:B------:R-:W-:Y:S01]  /*49500*/  IMAD.X R29, R21.reuse, 0x1, R49.reuse, P3 ;  /* 0x00000001151d7824 */ /* 0x140fe200018e0631 */
[-C--:B------:R-:W-:Y:S01]  /*49510*/  IADD3 R24, P3, R24, R52.reuse, RZ ;  /* 0x0000003418187210 */ /* 0x080fe20007f7e0ff */
[----:B------:R-:W-:Y:S01]  /*49520*/  IMAD.X R31, R21, 0x1, R48, P5 ;  /* 0x00000001151f7824 */ /* 0x000fe200028e0630 */
[----:B------:R-:W-:Y:S02]  /*49530*/  SHF.R.S32.HI R21, RZ, 0x1f, R20 ;  /* 0x0000001fff157819 */ /* 0x000fe40000011414 */
[----:B------:R-:W-:Y:S01]  /*49540*/  IADD3 R22, P5, R20, R51, RZ ;  /* 0x0000003314167210 */ /* 0x000fe20007fbe0ff */
[----:B------:R-:W-:Y:S01]  /*49550*/  IMAD.X R25, R18, 0x1, R49, P3 ;  /* 0x0000000112197824 */ /* 0x000fe200018e0631 */
[----:B------:R-:W-:-:S03]  /*49560*/  IADD3 R20, P3, R20, R52, RZ ;  /* 0x0000003414147210 */ /* 0x000fc60007f7e0ff */
[C---:B------:R-:W-:Y:S02]  /*49570*/  IMAD.X R23, R21.reuse, 0x1, R48, P5 ;  /* 0x0000000115177824 */ /* 0x040fe400028e0630 */
[----:B------:R-:W-:Y:S01]  /*49580*/  IMAD.X R21, R21, 0x1, R49, P3 ;  /* 0x0000000115157824 */ /* 0x000fe200018e0631 */
[----:B------:R-:W-:Y:S02]  /*49590*/  IADD3 R170, P3, R19, R52, RZ ;  /* 0x0000003413aa7210 */ /* 0x000fe40007f7e0ff */
[----:B------:R-:W-:-:S03]  /*495a0*/  IADD3 R172, P5, R169, R51, RZ ;  /* 0x00000033a9ac7210 */ /* 0x000fc60007fbe0ff */
[----:B------:R-:W-:Y:S02]  /*495b0*/  IMAD.X R171, R159, 0x1, R49, P3 ;  /* 0x000000019fab7824 */ /* 0x000fe400018e0631 */
[--C-:B------:R-:W-:Y:S01]  /*495c0*/  IMAD.X R27, R18, 0x1, R48.reuse, P4 ;  /* 0x00000001121b7824 */ /* 0x100fe200020e0630 */
[----:B------:R-:W-:Y:S01]  /*495d0*/  IADD3 R18, P4, R19, R51, RZ ;  /* 0x0000003313127210 */ /* 0x000fe20007f9e0ff */
[--C-:B------:R-:W-:Y:S01]  /*495e0*/  IMAD.X R173, R157, 0x1, R48.reuse, P5 ;  /* 0x000000019dad7824 */ /* 0x100fe200028e0630 */
[----:B------:R0:W-:Y:S03]  /*495f0*/  STL.64 [R1+0xa68], R170 ;  /* 0x000a68aa01007387 */ /* 0x0001e60000100a00 */
[----:B------:R-:W-:Y:S01]  /*49600*/  IMAD.X R19, R159, 0x1, R48, P4 ;  /* 0x000000019f137824 */ /* 0x000fe200020e0630 */
[----:B------:R1:W-:Y:S01]  /*49610*/  STL.64 [R1+0xa60], R172 ;  /* 0x000a60ac01007387 */ /* 0x0003e20000100a00 */
[----:B------:R-:W-:-:S02]  /*49620*/  SHF.R.S32.HI R159, RZ, 0x1f, R168 ;  /* 0x0000001fff9f7819 */ /* 0x000fc400000114a8 */
[----:B0-----:R-:W-:Y:S02]  /*49630*/  IADD3 R170, P3, R169, R52, RZ ;  /* 0x00000034a9aa7210 */ /* 0x001fe40007f7e0ff */
[----:B-1----:R-:W-:-:S03]  /*49640*/  IADD3 R172, P4, R168, R51, RZ ;  /* 0x00000033a8ac7210 */ /* 0x002fc60007f9e0ff */
[----:B------:R-:W-:Y:S01]  /*49650*/  IMAD.X R171, R157, 0x1, R49, P3 ;  /* 0x000000019dab7824 */ /* 0x000fe200018e0631 */
[----:B------:R-:W-:-:S05]  /*49660*/  IADD3 R168, P3, R168, R52, RZ ;  /* 0x00000034a8a87210 */ /* 0x000fca0007f7e0ff */
[----:B------:R-:W-:Y:S01]  /*49670*/  IMAD.X R169, R159, 0x1, R49, P3 ;  /* 0x000000019fa97824 */ /* 0x000fe200018e0631 */
[----:B------:R0:W-:Y:S01]  /*49680*/  STL.64 [R1+0xa58], R170 ;  /* 0x000a58aa01007387 */ /* 0x0001e20000100a00 */
[----:B------:R-:W-:-:S03]  /*49690*/  SHF.R.S32.HI R157, RZ, 0x1f, R166 ;  /* 0x0000001fff9d7819 */ /* 0x000fc600000114a6 */
[----:B------:R1:W-:Y:S01]  /*496a0*/  STL.64 [R1+0xa48], R168 ;  /* 0x000a48a801007387 */ /* 0x0003e20000100a00 */
[----:B------:R-:W-:Y:S01]  /*496b0*/  IMAD.X R173, R159, 0x1, R48, P4 ;  /* 0x000000019fad7824 */ /* 0x000fe200020e0630 */
[C---:B0-----:R-:W-:Y:S02]  /*496c0*/  IADD3 R170, P5, R166.reuse, R51, RZ ;  /* 0x00000033a6aa7210 */ /* 0x041fe40007fbe0ff */
[----:B-1----:R-:W-:-:S03]  /*496d0*/  IADD3 R168, P3, R166, R52, RZ ;  /* 0x00000034a6a87210 */ /* 0x002fc60007f7e0ff */
[C---:B------:R-:W-:Y:S01]  /*496e0*/  IMAD.X R171, R157.reuse, 0x1, R48, P5 ;  /* 0x000000019dab7824 */ /* 0x040fe200028e0630 */
[----:B------:R0:W-:Y:S01]  /*496f0*/  STL.64 [R1+0xa50], R172 ;  /* 0x000a50ac01007387 */ /* 0x0001e20000100a00 */
[----:B------:R-:W-:Y:S01]  /*49700*/  IMAD.X R169, R157, 0x1, R49, P3 ;  /* 0x000000019da97824 */ /* 0x000fe200018e0631 */
[----:B------:R-:W-:Y:S02]  /*49710*/  SHF.R.S32.HI R159, RZ, 0x1f, R165 ;  /* 0x0000001fff9f7819 */ /* 0x000fe400000114a5 */
[----:B------:R1:W-:Y:S01]  /*49720*/  STL.64 [R1+0xa40], R170 ;  /* 0x000a40aa01007387 */ /* 0x0003e20000100a00 */
[----:B------:R-:W-:-:S03]  /*49730*/  SHF.R.S32.HI R157, RZ, 0x1f, R164 ;  /* 0x0000001fff9d7819 */ /* 0x000fc600000114a4 */
[----:B------:R4:W-:Y:S01]  /*49740*/  STL.64 [R1+0xa38], R168 ;  /* 0x000a38a801007387 */ /* 0x0009e20000100a00 */
[C---:B0-----:R-:W-:Y:S02]  /*49750*/  IADD3 R172, P4, R165.reuse, R51, RZ ;  /* 0x00000033a5ac7210 */ /* 0x041fe40007f9e0ff */
[----:B-1----:R-:W-:-:S03]  /*49760*/  IADD3 R170, P3, R165, R52, RZ ;  /* 0x00000034a5aa7210 */ /* 0x002fc60007f7e0ff */
[C---:B------:R-:W-:Y:S01]  /*49770*/  IMAD.X R173, R159.reuse, 0x1, R48, P4 ;  /* 0x000000019fad7824 */ /* 0x040fe200020e0630 */
[C---:B----4-:R-:W-:Y:S01]  /*49780*/  IADD3 R168, P5, R164.reuse, R51, RZ ;  /* 0x00000033a4a87210 */ /* 0x050fe20007fbe0ff */
[----:B------:R-:W-:Y:S01]  /*49790*/  IMAD.X R171, R159, 0x1, R49, P3 ;  /* 0x000000019fab7824 */ /* 0x000fe200018e0631 */
[----:B------:R-:W-:-:S03]  /*497a0*/  IADD3 R164, P3, R164, R52, RZ ;  /* 0x00000034a4a47210 */ /* 0x000fc60007f7e0ff */
[C---:B------:R-:W-:Y:S01]  /*497b0*/  IMAD.X R169, R157.reuse, 0x1, R48, P5 ;  /* 0x000000019da97824 */ /* 0x040fe200028e0630 */
[----:B------:R-:W-:Y:S01]  /*497c0*/  STL.64 [R1+0xa30], R172 ;  /* 0x000a30ac01007387 */ /* 0x000fe20000100a00 */
[----:B------:R-:W-:Y:S01]  /*497d0*/  SHF.R.S32.HI R159, RZ, 0x1f, R162 ;  /* 0x0000001fff9f7819 */ /* 0x000fe200000114a2 */
[----:B------:R-:W-:Y:S02]  /*497e0*/  IMAD.X R165, R157, 0x1, R49, P3 ;  /* 0x000000019da57824 */ /* 0x000fe400018e0631 */
[----:B------:R-:W-:Y:S04]  /*497f0*/  STL.64 [R1+0xa28], R170 ;  /* 0x000a28aa01007387 */ /* 0x000fe80000100a00 */
[----:B------:R0:W-:Y:S01]  /*49800*/  STL.64 [R1+0xa20], R168 ;  /* 0x000a20a801007387 */ /* 0x0001e20000100a00 */
[----:B------:R-:W-:-:S03]  /*49810*/  SHF.R.S32.HI R157, RZ, 0x1f, R160 ;  /* 0x0000001fff9d7819 */ /* 0x000fc600000114a0 */
[----:B------:R1:W-:Y:S01]  /*49820*/  STL.64 [R1+0xa18], R164 ;  /* 0x000a18a401007387 */ /* 0x0003e20000100a00 */
[CC--:B0-----:R-:W-:Y:S02]  /*49830*/  IADD3 R168, P4, R162.reuse, R51.reuse, RZ ;  /* 0x00000033a2a87210 */ /* 0x0c1fe40007f9e0ff */
[----:B------:R-:W-:Y:S02]  /*49840*/  IADD3 R162, P3, R162, R52, RZ ;  /* 0x00000034a2a27210 */ /* 0x000fe40007f7e0ff */
[----:B-1----:R-:W-:-:S03]  /*49850*/  IADD3 R164, P5, R160, R51, RZ ;  /* 0x00000033a0a47210 */ /* 0x002fc60007fbe0ff */
[C-C-:B------:R-:W-:Y:S01]  /*49860*/  IMAD.X R163, R159.reuse, 0x1, R49.reuse, P3 ;  /* 0x000000019fa37824 */ /* 0x140fe200018e0631 */
[----:B------:R-:W-:Y:S01]  /*49870*/  IADD3 R160, P3, R160, R52, RZ ;  /* 0x00000034a0a07210 */ /* 0x000fe20007f7e0ff */
[--C-:B------:R-:W-:Y:S02]  /*49880*/  IMAD.X R169, R159, 0x1, R48.reuse, P4 ;  /* 0x000000019fa97824 */ /* 0x100fe400020e0630 */
[C---:B------:R-:W-:Y:S02]  /*49890*/  IMAD.X R165, R157.reuse, 0x1, R48, P5 ;  /* 0x000000019da57824 */ /* 0x040fe400028e0630 */
        /* <DEDUP_REMOVED lines=8> */
[----:B------:R-:W-:Y:S01]  /*49920*/  IMAD.X R161, R159, 0x1, R49, P3 ;  /* 0x000000019fa17824 */ /* 0x000fe200018e0631 */
[----:B------:R-:W-:-:S04]  /*49930*/  IADD3 R164, P4, R158, R51, RZ ;  /* 0x000000339ea47210 */ /* 0x000fc80007f9e0ff */
[----:B------:R0:W-:Y:S01]  /*49940*/  STL.64 [R1+0x9e8], R160 ;  /* 0x0009e8a001007387 */ /* 0x0001e20000100a00 */
[C---:B------:R-:W-:Y:S01]  /*49950*/  IADD3 R162, P5, R156.reuse, R51, RZ ;  /* 0x000000339ca27210 */ /* 0x040fe20007fbe0ff */
[----:B------:R-:W-:Y:S01]  /*49960*/  IMAD.X R165, R159, 0x1, R48, P4 ;  /* 0x000000019fa57824 */ /* 0x000fe200020e0630 */
[----:B0-----:R-:W-:Y:S02]  /*49970*/  IADD3 R160, P3, R156, R52, RZ ;  /* 0x000000349ca07210 */ /* 0x001fe40007f7e0ff */
[----:B------:R-:W-:-:S03]  /*49980*/  SHF.R.S32.HI R156, RZ, 0x1f, R155 ;  /* 0x0000001fff9c7819 */ /* 0x000fc6000001149b */
[--C-:B------:R-:W-:Y:S01]  /*49990*/  IMAD.X R161, R157, 0x1, R49.reuse, P3 ;  /* 0x000000019da17824 */ /* 0x100fe200018e0631 */
[----:B------:R-:W-:Y:S01]  /*499a0*/  IADD3 R158, P3, R155, R52, RZ ;  /* 0x000000349b9e7210 */ /* 0x000fe20007f7e0ff */
[----:B------:R-:W-:Y:S01]  /*499b0*/  IMAD.X R163, R157, 0x1, R48, P5 ;  /* 0x000000019da37824 */ /* 0x000fe200028e0630 */
[----:B------:R-:W-:Y:S03]  /*499c0*/  STL.64 [R1+0x9f0], R164 ;  /* 0x0009f0a401007387 */ /* 0x000fe60000100a00 */
[----:B------:R-:W-:Y:S01]  /*499d0*/  IMAD.X R159, R156, 0x1, R49, P3 ;  /* 0x000000019c9f7824 */ /* 0x000fe200018e0631 */
[----:B------:R0:W-:Y:S04]  /*499e0*/  STL.64 [R1+0x9e0], R162 ;  /* 0x0009e0a201007387 */ /* 0x0001e80000100a00 */
[----:B------:R1:W-:Y:S04]  /*499f0*/  STL.64 [R1+0x9d8], R160 ;  /* 0x0009d8a001007387 */ /* 0x0003e80000100a00 */
[----:B------:R4:W-:Y:S01]  /*49a00*/  STL.64 [R1+0x9c8], R158 ;  /* 0x0009c89e01007387 */ /* 0x0009e20000100a00 */
[----:B0-----:R-:W-:-:S02]  /*49a10*/  IADD3 R162, P4, R155, R51, RZ ;  /* 0x000000339ba27210 */ /* 0x001fc40007f9e0ff */
[----:B------:R-:W-:Y:S02]  /*49a20*/  SHF.R.S32.HI R155, RZ, 0x1f, R154 ;  /* 0x0000001fff9b7819 */ /* 0x000fe4000001149a */
[C---:B-1----:R-:W-:Y:S02]  /*49a30*/  IADD3 R160, P5, R154.reuse, R51, RZ ;  /* 0x000000339aa07210 */ /* 0x042fe40007fbe0ff */
[----:B----4-:R-:W-:Y:S01]  /*49a40*/  IADD3 R158, P3, R154, R52, RZ ;  /* 0x000000349a9e7210 */ /* 0x010fe20007f7e0ff */
[----:B------:R-:W-:Y:S01]  /*49a50*/  IMAD.X R163, R156, 0x1, R48, P4 ;  /* 0x000000019ca37824 */ /* 0x000fe200020e0630 */
        /* <DEDUP_REMOVED lines=165> */
[CC--:B-1----:R-:W-:Y:S02]  /*4a4b0*/  IADD3 R136, P5, R130.reuse, R51.reuse, RZ ;  /* 0x0000003382887210 */ /* 0x0c2fe40007fbe0ff */
[-C--:B----4-:R-:W-:Y:S01]  /*4a4c0*/  IADD3 R134, P3, R130, R52.reuse, RZ ;  /* 0x0000003482867210 */ /* 0x090fe20007f7e0ff */
[----:B------:R-:W-:Y:S01]  /*4a4d0*/  IMAD.X R139, R132, 0x1, R48, P4 ;  /* 0x00000001848b7824 */ /* 0x000fe200020e0630 */
[----:B------:R-:W-:Y:S02]  /*4a4e0*/  SHF.R.S32.HI R130, RZ, 0x1f, R248 ;  /* 0x0000001fff827819 */ /* 0x000fe400000114f8 */
[C---:B------:R-:W-:Y:S01]  /*4a4f0*/  IADD3 R250, P4, R248.reuse, R51, RZ ;  /* 0x00000033f8fa7210 */ /* 0x040fe20007f9e0ff */
[C---:B------:R-:W-:Y:S01]  /*4a500*/  IMAD.X R135, R131.reuse, 0x1, R49, P3 ;  /* 0x0000000183877824 */ /* 0x040fe200018e0631 */
[----:B------:R-:W-:Y:S01]  /*4a510*/  IADD3 R248, P3, R248, R52, RZ ;  /* 0x00000034f8f87210 */ /* 0x000fe20007f7e0ff */
[----:B------:R-:W-:Y:S01]  /*4a520*/  IMAD.X R137, R131, 0x1, R48, P5 ;  /* 0x0000000183897824 */ /* 0x000fe200028e0630 */
[----:B------:R-:W-:-:S02]  /*4a530*/  SHF.R.S32.HI R131, RZ, 0x1f, R244 ;  /* 0x0000001fff837819 */ /* 0x000fc400000114f4 */
[----:B------:R-:W-:Y:S01]  /*4a540*/  IADD3 R246, P5, R244, R51, RZ ;  /* 0x00000033f4f67210 */ /* 0x000fe20007fbe0ff */
[----:B------:R-:W-:Y:S01]  /*4a550*/  IMAD.X R249, R130, 0x1, R49, P3 ;  /* 0x0000000182f97824 */ /* 0x000fe200018e0631 */
[----:B------:R-:W-:Y:S01]  /*4a560*/  IADD3 R244, P3, R244, R52, RZ ;  /* 0x00000034f4f47210 */ /* 0x000fe20007f7e0ff */
[----:B------:R-:W-:Y:S01]  /*4a570*/  IMAD.X R251, R130, 0x1, R48, P4 ;  /* 0x0000000182fb7824 */ /* 0x000fe200020e0630 */
[----:B------:R-:W-:-:S03]  /*4a580*/  SHF.R.S32.HI R130, RZ, 0x1f, R129 ;  /* 0x0000001fff827819 */ /* 0x000fc60000011481 */
[--C-:B------:R-:W-:Y:S01]  /*4a590*/  IMAD.X R245, R131, 0x1, R49.reuse, P3 ;  /* 0x0000000183f57824 */ /* 0x100fe200018e0631 */
[C---:B------:R-:W-:Y:S01]  /*4a5a0*/  IADD3 R132, P3, R129.reuse, R52, RZ ;  /* 0x0000003481847210 */ /* 0x040fe20007f7e0ff */
[----:B------:R-:W-:Y:S04]  /*4a5b0*/  STL.64 [R1+0x18], R138 ;  /* 0x0000188a01007387 */ /* 0x000fe80000100a00 */
[----:B------:R-:W-:Y:S01]  /*4a5c0*/  IMAD.X R133, R130, 0x1, R49, P3 ;  /* 0x0000000182857824 */ /* 0x000fe200018e0631 */
[----:B------:R-:W-:Y:S01]  /*4a5d0*/  STL.64 [R1+0x8], R136 ;  /* 0x0000088801007387 */ /* 0x000fe20000100a00 */
[----:B------:R-:W-:-:S03]  /*4a5e0*/  IADD3 R242, P4, R129, R51, RZ ;  /* 0x0000003381f27210 */ /* 0x000fc60007f9e0ff */
[----:B------:R0:W-:Y:S01]  /*4a5f0*/  STL.64 [R1], R134 ;  /* 0x0000008601007387 */ /* 0x0001e20000100a00 */
[----:B------:R-:W-:-:S03]  /*4a600*/  SHF.R.S32.HI R129, RZ, 0x1f, R128 ;  /* 0x0000001fff817819 */ /* 0x000fc60000011480 */
[----:B------:R1:W-:Y:S01]  /*4a610*/  STL.64 [R1+0x8e8], R132 ;  /* 0x0008e88401007387 */ /* 0x0003e20000100a00 */
[--C-:B------:R-:W-:Y:S02]  /*4a620*/  IMAD.X R247, R131, 0x1, R48.reuse, P5 ;  /* 0x0000000183f77824 */ /* 0x100fe400028e0630 */
[----:B------:R-:W-:Y:S01]  /*4a630*/  IMAD.X R243, R130, 0x1, R48, P4 ;  /* 0x0000000182f37824 */ /* 0x000fe200020e0630 */
[C---:B0-----:R-:W-:Y:S02]  /*4a640*/  IADD3 R134, P5, R128.reuse, R51, RZ ;  /* 0x0000003380867210 */ /* 0x041fe40007fbe0ff */
[----:B-1----:R-:W-:Y:S02]  /*4a650*/  IADD3 R132, P3, R128, R52, RZ ;  /* 0x0000003480847210 */ /* 0x002fe40007f7e0ff */
[----:B------:R-:W-:-:S03]  /*4a660*/  SHF.R.S32.HI R128, RZ, 0x1f, R127 ;  /* 0x0000001fff807819 */ /* 0x000fc6000001147f */
[----:B------:R-:W-:Y:S01]  /*4a670*/  IMAD.X R133, R129, 0x1, R49, P3 ;  /* 0x0000000181857824 */ /* 0x000fe200018e0631 */
[----:B------:R-:W-:Y:S01]  /*4a680*/  IADD3 R130, P3, R127, R52, RZ ;  /* 0x000000347f827210 */ /* 0x000fe20007f7e0ff */
[----:B------:R-:W-:-:S04]  /*4a690*/  IMAD.X R135, R129, 0x1, R48, P5 ;  /* 0x0000000181877824 */ /* 0x000fc800028e0630 */
        /* <DEDUP_REMOVED lines=321> */
[----:B------:R-:W-:Y:S01]  /*4bab0*/  STL.64 [R1+0x6d0], R90 ;  /* 0x0006d05a01007387 */ /* 0x000fe20000100a00 */
[C---:B------:R-:W-:Y:S01]  /*4bac0*/  VIADD R80, R81.reuse, UR4 ;  /* 0x0000000451507c36 */ /* 0x040fe20008000000 */
[----:B------:R-:W-:Y:S01]  /*4bad0*/  ULDC UR4, c[0x0][0x248] ;  /* 0x0000920000047ab9 */ /* 0x000fe20000000800 */
[----:B------:R-:W-:Y:S01]  /*4bae0*/  IMAD.X R85, R82, 0x1, R49, P3 ;  /* 0x0000000152557824 */ /* 0x000fe200018e0631 */
[----:B------:R0:W-:Y:S01]  /*4baf0*/  STL.64 [R1+0x6c8], R88 ;  /* 0x0006c85801007387 */ /* 0x0001e20000100a00 */
[----:B------:R-:W-:Y:S01]  /*4bb00*/  VIADD R79, R80, UR4 ;  /* 0x00000004504f7c36 */ /* 0x000fe20008000000 */
[----:B------:R-:W-:Y:S02]  /*4bb10*/  ULDC UR4, c[0x0][0x248] ;  /* 0x0000920000047ab9 */ /* 0x000fe40000000800 */
        /* <DEDUP_REMOVED lines=208> */
[----:B------:R-:W-:Y:S02]  /*4c820*/  IMAD.X R65, R59, 0x1, R48, P5 ;  /* 0x000000013b417824 */ /* 0x000fe400028e0630 */
[C---:B------:R-:W-:Y:S01]  /*4c830*/  VIADD R56, R57.reuse, UR50 ;  /* 0x0000003239387c36 */ /* 0x040fe20008000000 */
[----:B------:R-:W-:Y:S01]  /*4c840*/  STL.64 [R1+0x610], R66 ;  /* 0x0006104201007387 */ /* 0x000fe20000100a00 */
[----:B------:R-:W-:Y:S01]  /*4c850*/  IMAD.X R61, R58, 0x1, R49, P3 ;  /* 0x000000013a3d7824 */ /* 0x000fe200018e0631 */
[----:B------:R-:W-:Y:S02]  /*4c860*/  ULDC UR50, c[0x0][0x248] ;  /* 0x0000920000327ab9 */ /* 0x000fe40000000800 */
[----:B------:R0:W-:Y:S04]  /*4c870*/  STL.64 [R1+0x608], R64 ;  /* 0x0006084001007387 */ /* 0x0001e80000100a00 */
[----:B------:R1:W-:Y:S04]  /*4c880*/  STL.64 [R1+0x538], R62 ;  /* 0x0005383e01007387 */ /* 0x0003e80000100a00 */
[----:B------:R4:W-:Y:S01]  /*4c890*/  STL.64 [R1+0x568], R60 ;  /* 0x0005683c01007387 */ /* 0x0009e20000100a00 */
[----:B0-----:R-:W-:-:S02]  /*4c8a0*/  IADD3 R64, P4, R57, R51, RZ ;  /* 0x0000003339407210 */ /* 0x001fc40007f9e0ff */
[----:B------:R-:W-:Y:S02]  /*4c8b0*/  SHF.R.S32.HI R57, RZ, 0x1f, R56 ;  /* 0x0000001fff397819 */ /* 0x000fe40000011438 */
[----:B-1----:R-:W-:Y:S01]  /*4c8c0*/  IADD3 R62, P5, R56, R51, RZ ;  /* 0x00000033383e7210 */ /* 0x002fe20007fbe0ff */
[----:B------:R-:W-:Y:S01]  /*4c8d0*/  IMAD.X R65, R58, 0x1, R48, P4 ;  /* 0x000000013a417824 */ /* 0x000fe200020e0630 */
[----:B----4-:R-:W-:-:S03]  /*4c8e0*/  IADD3 R60, P3, R56, R52, RZ ;  /* 0x00000034383c7210 */ /* 0x010fc60007f7e0ff */
[C---:B------:R-:W-:Y:S02]  /*4c8f0*/  IMAD.X R63, R57.reuse, 0x1, R48, P5 ;  /* 0x00000001393f7824 */ /* 0x040fe400028e0630 */
[----:B------:R-:W-:Y:S01]  /*4c900*/  VIADD R55, R56, UR53 ;  /* 0x0000003538377c36 */ /* 0x000fe20008000000 */
[----:B------:R-:W-:Y:S01]  /*4c910*/  STL.64 [R1+0x600], R64 ;  /* 0x0006004001007387 */ /* 0x000fe20000100a00 */
[----:B------:R-:W-:Y:S01]  /*4c920*/  IMAD.X R61, R57, 0x1, R49, P3 ;  /* 0x00000001393d7824 */ /* 0x000fe200018e0631 */
[----:B------:R-:W-:Y:S02]  /*4c930*/  ULDC UR53, c[0x0][0x248] ;  /* 0x0000920000357ab9 */ /* 0x000fe40000000800 */
[----:B------:R0:W-:Y:S01]  /*4c940*/  STL.64 [R1+0x5f8], R62 ;  /* 0x0005f83e01007387 */ /* 0x0001e20000100a00 */
[----:B------:R-:W-:Y:S01]  /*4c950*/  VIADD R53, R55, UR9 ;  /* 0x0000000937357c36 */ /* 0x000fe20008000000 */
[----:B------:R-:W-:Y:S01]  /*4c960*/  SHF.R.S32.HI R56, RZ, 0x1f, R55 ;  /* 0x0000001fff387819 */ /* 0x000fe20000011437 */
[----:B------:R-:W-:Y:S01]  /*4c970*/  ULDC UR9, c[0x0][0x248] ;  /* 0x0000920000097ab9 */ /* 0x000fe20000000800 */
[----:B------:R1:W-:Y:S02]  /*4c980*/  STL.64 [R1+0x540], R60 ;  /* 0x0005403c01007387 */ /* 0x0003e40000100a00 */
[----:B------:R-:W-:-:S02]  /*4c990*/  IADD3 R58, P5, R53, R51, RZ ;  /* 0x00000033353a7210 */ /* 0x000fc40007fbe0ff */
[C---:B0-----:R-:W-:Y:S02]  /*4c9a0*/  IADD3 R62, P4, R55.reuse, R51, RZ ;  /* 0x00000033373e7210 */ /* 0x041fe40007f9e0ff */
[----:B-1----:R-:W-:Y:S02]  /*4c9b0*/  IADD3 R60, P3, R55, R52, RZ ;  /* 0x00000034373c7210 */ /* 0x002fe40007f7e0ff */
[----:B------:R-:W-:-:S03]  /*4c9c0*/  SHF.R.S32.HI R55, RZ, 0x1f, R53 ;  /* 0x0000001fff377819 */ /* 0x000fc60000011435 */
[C---:B------:R-:W-:Y:S02]  /*4c9d0*/  IMAD.X R61, R56.reuse, 0x1, R49, P3 ;  /* 0x00000001383d7824 */ /* 0x040fe400018e0631 */
[--C-:B------:R-:W-:Y:S02]  /*4c9e0*/  IMAD.X R63, R56, 0x1, R48.reuse, P4 ;  /* 0x00000001383f7824 */ /* 0x100fe400020e0630 */
[----:B------:R-:W-:Y:S01]  /*4c9f0*/  IMAD.X R59, R55, 0x1, R48, P5 ;  /* 0x00000001373b7824 */ /* 0x000fe200028e0630 */
[----:B------:R0:W-:Y:S01]  /*4ca00*/  STL.64 [R1+0x560], R60 ;  /* 0x0005603c01007387 */ /* 0x0001e20000100a00 */
[C---:B------:R-:W-:Y:S01]  /*4ca10*/  VIADD R54, R53.reuse, UR6 ;  /* 0x0000000635367c36 */ /* 0x040fe20008000000 */
[----:B------:R-:W-:Y:S02]  /*4ca20*/  ULDC UR6, c[0x0][0x248] ;  /* 0x0000920000067ab9 */ /* 0x000fe40000000800 */
[----:B------:R-:W-:Y:S04]  /*4ca30*/  STL.64 [R1+0x5f0], R62 ;  /* 0x0005f03e01007387 */ /* 0x000fe80000100a00 */
[----:B------:R1:W-:Y:S01]  /*4ca40*/  STL.64 [R1+0x5e8], R58 ;  /* 0x0005e83a01007387 */ /* 0x0003e20000100a00 */
[----:B0-----:R-:W-:-:S02]  /*4ca50*/  IADD3 R60, P3, R53, R52, RZ ;  /* 0x00000034353c7210 */ /* 0x001fc40007f7e0ff */
[----:B------:R-:W-:-:S03]  /*4ca60*/  SHF.R.S32.HI R53, RZ, 0x1f, R54 ;  /* 0x0000001fff357819 */ /* 0x000fc60000011436 */
[--C-:B------:R-:W-:Y:S01]  /*4ca70*/  IMAD.X R61, R55, 0x1, R49.reuse, P3 ;  /* 0x00000001373d7824 */ /* 0x100fe200018e0631 */
[C---:B------:R-:W-:Y:S02]  /*4ca80*/  IADD3 R56, P3, R54.reuse, R52, RZ ;  /* 0x0000003436387210 */ /* 0x040fe40007f7e0ff */
[C---:B-1----:R-:W-:Y:S01]  /*4ca90*/  IADD3 R58, P4, R54.reuse, R51, RZ ;  /* 0x00000033363a7210 */ /* 0x042fe20007f9e0ff */
[----:B------:R-:W-:Y:S01]  /*4caa0*/  VIADD R50, R54, UR5 ;  /* 0x0000000536327c36 */ /* 0x000fe20008000000 */
[----:B------:R-:W-:Y:S01]  /*4cab0*/  STL.64 [R1+0x550], R60 ;  /* 0x0005503c01007387 */ /* 0x000fe20000100a00 */
[----:B------:R-:W-:Y:S01]  /*4cac0*/  IMAD.X R57, R53, 0x1, R49, P3 ;  /* 0x0000000135397824 */ /* 0x000fe200018e0631 */
[----:B------:R-:W-:Y:S01]  /*4cad0*/  LOP3.LUT R9, R9, 0xffffdfff, RZ, 0xc0, !PT ;  /* 0xffffdfff09097812 */ /* 0x000fe200078ec0ff */
[----:B------:R-:W-:Y:S01]  /*4cae0*/  IMAD.X R59, R53, 0x1, R48, P4 ;  /* 0x00000001353b7824 */ /* 0x000fe200020e0630 */
[----:B------:R-:W-:Y:S01]  /*4caf0*/  SHF.R.S32.HI R55, RZ, 0x1f, R50 ;  /* 0x0000001fff377819 */ /* 0x000fe20000011432 */
[----:B------:R-:W-:-:S03]  /*4cb00*/  ULDC UR5, c[0x0][0x248] ;  /* 0x0000920000057ab9 */ /* 0x000fc60000000800 */
[----:B------:R0:W-:Y:S04]  /*4cb10*/  STL.64 [R1+0x5e0], R58 ;  /* 0x0005e03a01007387 */ /* 0x0001e80000100a00 */
[----:B------:R1:W-:Y:S01]  /*4cb20*/  STL.64 [R1+0x558], R56 ;  /* 0x0005583801007387 */ /* 0x0003e20000100a00 */
[C---:B------:R-:W-:Y:S01]  /*4cb30*/  VIADD R54, R50.reuse, UR4 ;  /* 0x0000000432367c36 */ /* 0x040fe20008000000 */
[----:B------:R-:W-:Y:S01]  /*4cb40*/  ULDC UR4, c[0x0][0x22c] ;  /* 0x00008b0000047ab9 */ /* 0x000fe20000000800 */
[C---:B0-----:R-:W-:Y:S02]  /*4cb50*/  IADD3 R58, P4, R50.reuse, R51, RZ ;  /* 0x00000033323a7210 */ /* 0x041fe40007f9e0ff */
[----:B-1----:R-:W-:-:S03]  /*4cb60*/  IADD3 R56, P3, R50, R52, RZ ;  /* 0x0000003432387210 */ /* 0x002fc60007f7e0ff */
[C---:B------:R-:W-:Y:S02]  /*4cb70*/  IMAD.X R59, R55.reuse, 0x1, R48, P4 ;  /* 0x00000001373b7824 */ /* 0x040fe400020e0630 */
[----:B------:R-:W-:-:S03]  /*4cb80*/  IMAD.X R57, R55, 0x1, R49, P3 ;  /* 0x0000000137397824 */ /* 0x000fc600018e0631 */
[----:B------:R0:W-:Y:S01]  /*4cb90*/  STL.64 [R1+0x548], R58 ;  /* 0x0005483a01007387 */ /* 0x0001e20000100a00 */
[----:B------:R-:W-:-:S03]  /*4cba0*/  SHF.R.S32.HI R53, RZ, 0x1f, R54 ;  /* 0x0000001fff357819 */ /* 0x000fc60000011436 */
        /* <DEDUP_REMOVED lines=19> */
[----:B------:R-:W-:Y:S01]  /*4cce0*/  LOP3.LUT R13, R13, 0x7fffffff, RZ, 0xc0, !PT ;  /* 0x7fffffff0d0d7812 */ /* 0x000fe200078ec0ff */
        /* <DEDUP_REMOVED lines=17> */
[----:B------:R-:W-:Y:S01]  /*4ce00*/  ULDC.64 UR42, c[0x0][0x228] ;  /* 0x00008a00002a7ab9 */ /* 0x000fe20000000a00 */
        /* <DEDUP_REMOVED lines=286> */
[----:B------:R-:W-:Y:S01]  /*4dff0*/  UMOV UR11, UR14 ;  /* 0x0000000e000b7c82 */ /* 0x000fe20008000000 */
[----:B------:R-:W-:Y:S01]  /*4e000*/  IMAD.U32 R66, RZ, RZ, UR27 ;  /* 0x0000001bff427e24 */ /* 0x000fe2000f8e00ff */
        /* <DEDUP_REMOVED lines=108> */
[----:B------:R-:W-:Y:S01]  /*4e6d0*/  VIADD R54, R50, UR6 ;  /* 0x0000000632367c36 */ /* 0x000fe20008000000 */
[----:B------:R-:W-:Y:S01]  /*4e6e0*/  SHF.R.S32.HI R55, RZ, 0x1f, R50 ;  /* 0x0000001fff377819 */ /* 0x000fe20000011432 */
[----:B------:R-:W-:Y:S01]  /*4e6f0*/  IMAD.X R57, R53, 0x1, R49, P3 ;  /* 0x0000000135397824 */ /* 0x000fe200018e0631 */
[----:B------:R0:W-:Y:S01]  /*4e700*/  STL.64 [R1+0xf0], R58 ;  /* 0x0000f03a01007387 */ /* 0x0001e20000100a00 */
[----:B------:R-:W-:Y:S01]  /*4e710*/  UMOV UR13, UR8 ;  /* 0x00000008000d7c82 */ /* 0x000fe20008000000 */
[-C--:B------:R-:W-:Y:S01]  /*4e720*/  IADD3 R62, P3, R54, R51.reuse, RZ ;  /* 0x00000033363e7210 */ /* 0x080fe20007f7e0ff */
[----:B------:R-:W-:Y:S01]  /*4e730*/  ULDC UR6, c[0x0][0x22c] ;  /* 0x00008b0000067ab9 */ /* 0x000fe20000000800 */
[----:B------:R1:W-:Y:S01]  /*4e740*/  STL.64 [R1+0xe8], R56 ;  /* 0x0000e83801007387 */ /* 0x0003e20000100a00 */
[----:B0-----:R-:W-:-:S02]  /*4e750*/  IADD3 R58, P4, R50, R51, RZ ;  /* 0x00000033323a7210 */ /* 0x001fc40007f9e0ff */
[-C--:B-1----:R-:W-:Y:S02]  /*4e760*/  IADD3 R56, P5, R50, R52.reuse, RZ ;  /* 0x0000003432387210 */ /* 0x082fe40007fbe0ff */
[----:B------:R-:W-:Y:S01]  /*4e770*/  SHF.R.S32.HI R50, RZ, 0x1f, R54 ;  /* 0x0000001fff327819 */ /* 0x000fe20000011436 */
[----:B------:R-:W-:Y:S01]  /*4e780*/  IMAD.X R59, R55, 0x1, R48, P4 ;  /* 0x00000001373b7824 */ /* 0x000fe200020e0630 */
[----:B------:R-:W-:-:S03]  /*4e790*/  IADD3 R60, P4, R54, R52, RZ ;  /* 0x00000034363c7210 */ /* 0x000fc60007f9e0ff */
[C---:B------:R-:W-:Y:S01]  /*4e7a0*/  IMAD.X R63, R50.reuse, 0x1, R48, P3 ;  /* 0x00000001323f7824 */ /* 0x040fe200018e0630 */
[----:B------:R-:W-:Y:S01]  /*4e7b0*/  ISETP.GE.AND P3, PT, R3, UR13, PT ;  /* 0x0000000d03007c0c */ /* 0x000fe2000bf66270 */
[----:B------:R-:W-:-:S03]  /*4e7c0*/  IMAD.X R61, R50, 0x1, R49, P4 ;  /* 0x00000001323d7824 */ /* 0x000fc600020e0631 */
[----:B------:R-:W-:Y:S02]  /*4e7d0*/  ISETP.LT.AND P4, PT, R0, UR43, !P3 ;  /* 0x0000002b00007c0c */ /* 0x000fe4000df81270 */
[----:B------:R-:W-:Y:S01]  /*4e7e0*/  ISETP.LT.AND P3, PT, R4, UR11, !P2 ;  /* 0x0000000b04007c0c */ /* 0x000fe2000d761270 */
[----:B------:R-:W-:Y:S01]  /*4e7f0*/  UMOV UR8, UR9 ;  /* 0x0000000900087c82 */ /* 0x000fe20008000000 */
[----:B------:R-:W-:Y:S01]  /*4e800*/  UMOV UR9, UR15 ;  /* 0x0000000f00097c82 */ /* 0x000fe20008000000 */
[----:B------:R-:W-:Y:S02]  /*4e810*/  ULDC.64 UR14, c[0x0][0x228] ;  /* 0x00008a00000e7ab9 */ /* 0x000fe40000000a00 */
[----:B------:R-:W-:Y:S02]  /*4e820*/  UMOV UR25, UR14 ;  /* 0x0000000e00197c82 */ /* 0x000fe40008000000 */
[----:B------:R-:W-:-:S04]  /*4e830*/  ISETP.LT.AND P2, PT, R3, UR25, !P2 ;  /* 0x0000001903007c0c */ /* 0x000fc8000d741270 */
[----:B------:R-:W-:Y:S01]  /*4e840*/  @P4 LOP3.LUT R9, R9, 0x2000, RZ, 0xfc, !PT ;  /* 0x0000200009094812 */ /* 0x000fe200078efcff */
[----:B------:R-:W-:Y:S01]  /*4e850*/  IMAD.U32 R73, RZ, RZ, UR15 ;  /* 0x0000000fff497e24 */ /* 0x000fe2000f8e00ff */
[----:B------:R-:W-:Y:S02]  /*4e860*/  ULDC.64 UR14, c[0x0][0x228] ;  /* 0x00008a00000e7ab9 */ /* 0x000fe40000000a00 */
[----:B------:R-:W-:Y:S01]  /*4e870*/  LOP3.LUT R9, R9, 0xffffefff, RZ, 0xc0, !PT ;  /* 0xffffefff09097812 */ /* 0x000fe200078ec0ff */
[----:B------:R-:W-:-:S03]  /*4e880*/  UMOV UR23, UR14 ;  /* 0x0000000e00177c82 */ /* 0x000fc60008000000 */
[----:B------:R-:W-:Y:S02]  /*4e890*/  @P3 LOP3.LUT R9, R9, 0x1000, RZ, 0xfc, !PT ;  /* 0x0000100009093812 */ /* 0x000fe400078efcff */
[----:B------:R-:W-:Y:S02]  /*4e8a0*/  ISETP.LT.AND P3, PT, R4, UR23, !P1 ;  /* 0x0000001704007c0c */ /* 0x000fe4000cf61270 */
[----:B------:R-:W-:Y:S01]  /*4e8b0*/  LOP3.LUT R9, R9, 0xfffff7ff, RZ, 0xc0, !PT ;  /* 0xfffff7ff09097812 */ /* 0x000fe200078ec0ff */
[----:B------:R-:W-:Y:S01]  /*4e8c0*/  IMAD.U32 R72, RZ, RZ, UR15 ;  /* 0x0000000fff487e24 */ /* 0x000fe2000f8e00ff */
[----:B------:R-:W-:Y:S02]  /*4e8d0*/  ULDC.64 UR14, c[0x0][0x228] ;  /* 0x00008a00000e7ab9 */ /* 0x000fe40000000a00 */
[----:B------:R-:W-:Y:S01]  /*4e8e0*/  @P2 LOP3.LUT R9, R9, 0x800, RZ, 0xfc, !PT ;  /* 0x0000080009092812 */ /* 0x000fe200078efcff */
[----:B------:R-:W-:Y:S02]  /*4e8f0*/  UMOV UR21, UR14 ;  /* 0x0000000e00157c82 */ /* 0x000fe40008000000 */
[----:B------:R-:W-:-:S02]  /*4e900*/  ISETP.LT.AND P2, PT, R3, UR21, !P1 ;  /* 0x0000001503007c0c */ /* 0x000fc4000cf41270 */
[----:B------:R-:W-:Y:S01]  /*4e910*/  LOP3.LUT R9, R9, 0xfffffbff, RZ, 0xc0, !PT ;  /* 0xfffffbff09097812 */ /* 0x000fe200078ec0ff */
[----:B------:R-:W-:Y:S01]  /*4e920*/  IMAD.U32 R71, RZ, RZ, UR15 ;  /* 0x0000000fff477e24 */ /* 0x000fe2000f8e00ff */
[----:B------:R-:W-:Y:S02]  /*4e930*/  ULDC.64 UR14, c[0x0][0x228] ;  /* 0x00008a00000e7ab9 */ /* 0x000fe40000000a00 */
[----:B------:R-:W-:Y:S01]  /*4e940*/  @P3 LOP3.LUT R9, R9, 0x400, RZ, 0xfc, !PT ;  /* 0x0000040009093812 */ /* 0x000fe200078efcff */
[----:B------:R-:W-:Y:S02]  /*4e950*/  UMOV UR20, UR14 ;  /* 0x0000000e00147c82 */ /* 0x000fe40008000000 */
[----:B------:R-:W-:Y:S01]  /*4e960*/  ISETP.LT.AND P1, PT, R4, UR20, !P0 ;  /* 0x0000001404007c0c */ /* 0x000fe2000c721270 */
[----:B------:R-:W-:Y:S01]  /*4e970*/  IMAD.U32 R70, RZ, RZ, UR15 ;  /* 0x0000000fff467e24 */ /* 0x000fe2000f8e00ff */
[----:B------:R-:W-:Y:S01]  /*4e980*/  LOP3.LUT R9, R9, 0xfffffdff, RZ, 0xc0, !PT ;  /* 0xfffffdff09097812 */ /* 0x000fe200078ec0ff */
[----:B------:R-:W-:Y:S01]  /*4e990*/  ULDC.64 UR14, c[0x0][0x228] ;  /* 0x00008a00000e7ab9 */ /* 0x000fe20000000a00 */
[----:B------:R-:W-:Y:S01]  /*4e9a0*/  VIADD R53, R54, UR5 ;  /* 0x0000000536357c36 */ /* 0x000fe20008000000 */
[----:B------:R-:W-:Y:S01]  /*4e9b0*/  UMOV UR19, UR14 ;  /* 0x0000000e00137c82 */ /* 0x000fe20008000000 */
[----:B------:R-:W-:Y:S01]  /*4e9c0*/  @P2 LOP3.LUT R9, R9, 0x200, RZ, 0xfc, !PT ;  /* 0x0000020009092812 */ /* 0x000fe200078efcff */
[----:B------:R-:W-:Y:S01]  /*4e9d0*/  IMAD.X R57, R55, 0x1, R49, P5 ;  /* 0x0000000137397824 */ /* 0x000fe200028e0631 */
[----:B------:R-:W-:Y:S01]  /*4e9e0*/  ISETP.LT.AND P0, PT, R3, UR19, !P0 ;  /* 0x0000001303007c0c */ /* 0x000fe2000c701270 */
[----:B------:R0:W-:Y:S01]  /*4e9f0*/  STL.64 [R1+0xe0], R58 ;  /* 0x0000e03a01007387 */ /* 0x0001e20000100a00 */
[----:B------:R-:W-:Y:S01]  /*4ea00*/  LOP3.LUT R9, R9, 0xfffffeff, RZ, 0xc0, !PT ;  /* 0xfffffeff09097812 */ /* 0x000fe200078ec0ff */
[----:B------:R-:W-:Y:S01]  /*4ea10*/  IMAD.U32 R69, RZ, RZ, UR15 ;  /* 0x0000000fff457e24 */ /* 0x000fe2000f8e00ff */
[----:B------:R-:W-:Y:S01]  /*4ea20*/  ULDC.64 UR14, c[0x0][0x228] ;  /* 0x00008a00000e7ab9 */ /* 0x000fe20000000a00 */
[----:B------:R-:W-:Y:S01]  /*4ea30*/  ULDC UR5, c[0x0][0x22c] ;  /* 0x00008b0000057ab9 */ /* 0x000fe20000000800 */
[----:B------:R-:W-:Y:S01]  /*4ea40*/  @P1 LOP3.LUT R9, R9, 0x100, RZ, 0xfc, !PT ;  /* 0x0000010009091812 */ /* 0x000fe200078efcff */
[----:B------:R-:W-:Y:S01]  /*4ea50*/  VIADD R50, R0, 0x53 ;  /* 0x0000005300327836 */ /* 0x000fe20000000000 */
[----:B------:R-:W-:Y:S01]  /*4ea60*/  UMOV UR43, UR9 ;  /* 0x00000009002b7c82 */ /* 0x000fe20008000000 */
[----:B------:R-:W-:Y:S01]  /*4ea70*/  ULDC.64 UR20, c[0x0][0x228] ;  /* 0x00008a0000147ab9 */ /* 0x000fe20000000a00 */
[----:B0-----:R-:W-:-:S02]  /*4ea80*/  IADD3 R58, P5, R53, R51, RZ ;  /* 0x00000033353a7210 */ /* 0x001fc40007fbe0ff */
[----:B------:R-:W-:Y:S02]  /*4ea90*/  SHF.R.S32.HI R51, RZ, 0x1f, R53 ;  /* 0x0000001fff337819 */ /* 0x000fe40000011435 */
[----:B------:R-:W-:-:S03]  /*4eaa0*/  LOP3.LUT R9, R9, 0xffffff7f, RZ, 0xc0, !PT ;  /* 0xffffff7f09097812 */ /* 0x000fc600078ec0ff */
[----:B------:R-:W-:Y:S02]  /*4eab0*/  IMAD.X R59, R51, 0x1, R48, P5 ;  /* 0x00000001333b7824 */ /* 0x000fe400028e0630 */
[----:B------:R-:W-:Y:S01]  /*4eac0*/  VIADD R48, R0, 0x55 ;  /* 0x0000005500307836 */ /* 0x000fe20000000000 */
[----:B------:R-:W-:Y:S01]  /*4ead0*/  @P0 LOP3.LUT R9, R9, 0x80, RZ, 0xfc, !PT ;  /* 0x0000008009090812 */ /* 0x000fe200078efcff */
[----:B------:R-:W-:-:S03]  /*4eae0*/  UMOV UR17, UR14 ;  /* 0x0000000e00117c82 */ /* 0x000fc60008000000 */
[----:B------:R-:W-:Y:S01]  /*4eaf0*/  ISETP.GE.AND P0, PT, R48, UR7, PT ;  /* 0x0000000730007c0c */ /* 0x000fe2000bf06270 */
[----:B------:R-:W-:Y:S01]  /*4eb00*/  IMAD.U32 R68, RZ, RZ, UR15 ;  /* 0x0000000fff447e24 */ /* 0x000fe2000f8e00ff */
[----:B------:R-:W-:Y:S02]  /*4eb10*/  ULDC.64 UR14, c[0x0][0x228] ;  /* 0x00008a00000e7ab9 */ /* 0x000fe40000000a00 */
[----:B------:R-:W-:Y:S01]  /*4eb20*/  ISETP.LT.AND P2, PT, R4, UR17, !P0 ;  /* 0x0000001104007c0c */ /* 0x000fe2000c741270 */
[----:B------:R-:W-:Y:S01]  /*4eb30*/  IMAD.U32 R67, RZ, RZ, UR15 ;  /* 0x0000000fff437e24 */ /* 0x000fe2000f8e00ff */
[----:B------:R0:W-:Y:S01]  /*4eb40*/  STL.64 [R1+0xd8], R56 ;  /* 0x0000d83801007387 */ /* 0x0001e20000100a00 */
[----:B------:R-:W-:Y:S01]  /*4eb50*/  UMOV UR15, UR14 ;  /* 0x0000000e000f7c82 */ /* 0x000fe20008000000 */
[----:B------:R-:W-:Y:S02]  /*4eb60*/  LOP3.LUT R9, R9, 0xffffffbf, RZ, 0xc0, !PT ;  /* 0xffffffbf09097812 */ /* 0x000fe400078ec0ff */
[----:B------:R-:W-:-:S02]  /*4eb70*/  ISETP.LT.AND P1, PT, R3, UR15, !P0 ;  /* 0x0000000f03007c0c */ /* 0x000fc4000c721270 */
[----:B0-----:R-:W-:-:S05]  /*4eb80*/  IADD3 R56, P6, R53, R52, RZ ;  /* 0x0000003435387210 */ /* 0x001fca0007fde0ff */
[----:B------:R-:W-:Y:S01]  /*4eb90*/  @P2 LOP3.LUT R9, R9, 0x40, RZ, 0xfc, !PT ;  /* 0x0000004009092812 */ /* 0x000fe200078efcff */
[----:B------:R-:W-:Y:S02]  /*4eba0*/  IMAD.X R57, R51, 0x1, R49, P6 ;  /* 0x0000000133397824 */ /* 0x000fe400030e0631 */
[----:B------:R-:W-:Y:S01]  /*4ebb0*/  VIADD R49, R0, 0x54 ;  /* 0x0000005400317836 */ /* 0x000fe20000000000 */
[----:B------:R-:W-:Y:S01]  /*4ebc0*/  LOP3.LUT R9, R9, 0xffffffdf, RZ, 0xc0, !PT ;  /* 0xffffffdf09097812 */ /* 0x000fe200078ec0ff */
[----:B------:R-:W-:Y:S01]  /*4ebd0*/  UMOV UR14, UR26 ;  /* 0x0000001a000e7c82 */ /* 0x000fe20008000000 */
[----:B------:R-:W-:Y:S02]  /*4ebe0*/  ULDC.64 UR26, c[0x0][0x228] ;  /* 0x00008a00001a7ab9 */ /* 0x000fe40000000a00 */
[----:B------:R-:W-:Y:S02]  /*4ebf0*/  ISETP.GE.AND P0, PT, R49, UR5, PT ;  /* 0x0000000531007c0c */ /* 0x000fe4000bf06270 */
[----:B------:R-:W-:-:S02]  /*4ec00*/  @P1 LOP3.LUT R9, R9, 0x20, RZ, 0xfc, !PT ;  /* 0x0000002009091812 */ /* 0x000fc400078efcff */
[----:B------:R-:W-:Y:S01]  /*4ec10*/  ISETP.LT.AND P1, PT, R4, UR14, !P0 ;  /* 0x0000000e04007c0c */ /* 0x000fe2000c721270 */
[----:B------:R-:W-:Y:S01]  /*4ec20*/  UMOV UR13, UR26 ;  /* 0x0000001a000d7c82 */ /* 0x000fe20008000000 */
[----:B------:R-:W-:Y:S01]  /*4ec30*/  LOP3.LUT R9, R9, 0xffffffef, RZ, 0xc0, !PT ;  /* 0xffffffef09097812 */ /* 0x000fe200078ec0ff */
[----:B------:R-:W-:Y:S01]  /*4ec40*/  IMAD.U32 R65, RZ, RZ, UR27 ;  /* 0x0000001bff417e24 */ /* 0x000fe2000f8e00ff */
[----:B------:R-:W-:Y:S01]  /*4ec50*/  ISETP.LT.AND P0, PT, R3, UR13, !P0 ;  /* 0x0000000d03007c0c */ /* 0x000fe2000c701270 */
[----:B------:R-:W-:Y:S01]  /*4ec60*/  ULDC.64 UR26, c[0x0][0x228] ;  /* 0x00008a00001a7ab9 */ /* 0x000fe20000000a00 */
[C---:B------:R-:W-:Y:S02]  /*4ec70*/  VIADD R51, R0.reuse, 0x52 ;  /* 0x0000005200337836 */ /* 0x040fe40000000000 */
[C---:B------:R-:W-:Y:S02]  /*4ec80*/  VIADD R54, R0.reuse, 0x4f ;  /* 0x0000004f00367836 */ /* 0x040fe40000000000 */
[C---:B------:R-:W-:Y:S01]  /*4ec90*/  VIADD R55, R0.reuse, 0x4e ;  /* 0x0000004e00377836 */ /* 0x040fe20000000000 */
[----:B------:R-:W-:Y:S01]  /*4eca0*/  STL.64 [R1+0xd0], R62 ;  /* 0x0000d03e01007387 */ /* 0x000fe20000100a00 */
[C---:B------:R-:W-:Y:S01]  /*4ecb0*/  VIADD R52, R0.reuse, 0x51 ;  /* 0x0000005100347836 */ /* 0x040fe20000000000 */
[----:B------:R-:W-:Y:S01]  /*4ecc0*/  @P1 LOP3.LUT R9, R9, 0x10, RZ, 0xfc, !PT ;  /* 0x0000001009091812 */ /* 0x000fe200078efcff */
[----:B------:R-:W-:Y:S01]  /*4ecd0*/  UMOV UR11, UR26 ;  /* 0x0000001a000b7c82 */ /* 0x000fe20008000000 */
[----:B------:R-:W-:Y:S01]  /*4ece0*/  VIADD R53, R0, 0x50 ;  /* 0x0000005000357836 */ /* 0x000fe20000000000 */
[----:B------:R-:W4:Y:S01]  /*4ecf0*/  LDL.LU R126, [R1+0x1900] ;  /* 0x00190000017e7983 */ /* 0x000f220000300800 */
[----:B------:R-:W-:Y:S01]  /*4ed00*/  LOP3.LUT R9, R9, 0xfffffff7, RZ, 0xc0, !PT ;  /* 0xfffffff709097812 */ /* 0x000fe200078ec0ff */
[----:B------:R-:W-:-:S03]  /*4ed10*/  ULDC.64 UR14, c[0x0][0x228] ;  /* 0x00008a00000e7ab9 */ /* 0x000fc60000000a00 */
[----:B------:R-:W-:Y:S02]  /*4ed20*/  @P0 LOP3.LUT R9, R9, 0x8, RZ, 0xfc, !PT ;  /* 0x0000000809090812 */ /* 0x000fe400078efcff */
[----:B------:R-:W-:Y:S01]  /*4ed30*/  ISETP.GE.AND P0, PT, R50, UR4, PT ;  /* 0x0000000432007c0c */ /* 0x000fe2000bf06270 */
[----:B------:R-:W-:-:S03]  /*4ed40*/  ULDC.64 UR4, c[0x0][0x228] ;  /* 0x00008a0000047ab9 */ /* 0x000fc60000000a00 */
[----:B------:R-:W-:Y:S02]  /*4ed50*/  ISETP.LT.AND P1, PT, R4, UR11, !P0 ;  /* 0x0000000b04007c0c */ /* 0x000fe4000c721270 */
[----:B------:R-:W-:Y:S02]  /*4ed60*/  ISETP.LT.AND P0, PT, R3, UR44, !P0 ;  /* 0x0000002c03007c0c */ /* 0x000fe4000c701270 */
[----:B------:R-:W-:-:S09]  /*4ed70*/  LOP3.LUT R9, R9, 0xfffffffb, RZ, 0xc0, !PT ;  /* 0xfffffffb09097812 */ /* 0x000fd200078ec0ff */
[----:B------:R-:W-:-:S04]  /*4ed80*/  @P1 LOP3.LUT R9, R9, 0x4, RZ, 0xfc, !PT ;  /* 0x0000000409091812 */ /* 0x000fc800078efcff */
[----:B------:R-:W-:-:S04]  /*4ed90*/  LOP3.LUT R9, R9, 0xfffffffd, RZ, 0xc0, !PT ;  /* 0xfffffffd09097812 */ /* 0x000fc800078ec0ff */
[----:B------:R-:W-:Y:S02]  /*4eda0*/  @P0 LOP3.LUT R9, R9, 0x2, RZ, 0xfc, !PT ;  /* 0x0000000209090812 */ /* 0x000fe400078efcff */
[----:B------:R-:W-:Y:S01]  /*4edb0*/  ISETP.GE.AND P0, PT, R51, UR6, PT ;  /* 0x0000000633007c0c */ /* 0x000fe2000bf06270 */
[----:B------:R-:W-:-:S03]  /*4edc0*/  ULDC.64 UR6, c[0x0][0x228] ;  /* 0x00008a0000067ab9 */ /* 0x000fc60000000a00 */
[----:B------:R-:W-:Y:S02]  /*4edd0*/  ISETP.LT.AND P1, PT, R4, UR46, !P0 ;  /* 0x0000002e04007c0c */ /* 0x000fe4000c721270 */
[----:B------:R-:W-:Y:S02]  /*4ede0*/  ISETP.LT.AND P0, PT, R3, UR48, !P0 ;  /* 0x0000003003007c0c */ /* 0x000fe4000c701270 */
[----:B------:R-:W-:-:S11]  /*4edf0*/  LOP3.LUT R9, R9, 0xfffffffe, RZ, 0xc0, !PT ;  /* 0xfffffffe09097812 */ /* 0x000fd600078ec0ff */
[----:B------:R-:W-:Y:S02]  /*4ee00*/  @P0 LOP3.LUT R13, R13, 0x80000000, RZ, 0xfc, !PT ;  /* 0x800000000d0d0812 */ /* 0x000fe400078efcff */
[----:B------:R-:W-:Y:S01]  /*4ee10*/  ISETP.GE.AND P0, PT, R52, UR10, PT ;  /* 0x0000000a34007c0c */ /* 0x000fe2000bf06270 */
[----:B------:R-:W-:Y:S01]  /*4ee20*/  UMOV UR44, UR8 ;  /* 0x00000008002c7c82 */ /* 0x000fe20008000000 */
[----:B------:R-:W-:Y:S01]  /*4ee30*/  @P1 LOP3.LUT R9, R9, 0x1, RZ, 0xfc, !PT ;  /* 0x0000000109091812 */ /* 0x000fe200078efcff */
[----:B------:R-:W-:Y:S01]  /*4ee40*/  ULDC.64 UR8, c[0x0][0x228] ;  /* 0x00008a0000087ab9 */ /* 0x000fe20000000a00 */
[----:B------:R-:W-:Y:S01]  /*4ee50*/  ISETP.LT.AND P2, PT, R4, UR50, !P0 ;  /* 0x0000003204007c0c */ /* 0x000fe2000c741270 */
[----:B------:R-:W-:Y:S01]  /*4ee60*/  ULDC.64 UR10, c[0x0][0x228] ;  /* 0x00008a00000a7ab9 */ /* 0x000fe20000000a00 */
[----:B------:R-:W-:Y:S02]  /*4ee70*/  ISETP.LT.AND P1, PT, R3, UR52, !P0 ;  /* 0x0000003403007c0c */ /* 0x000fe4000c721270 */
[----:B------:R-:W-:-:S02]  /*4ee80*/  LOP3.LUT R13, R13, 0xbfffffff, RZ, 0xc0, !PT ;  /* 0xbfffffff0d0d7812 */ /* 0x000fc400078ec0ff */
[----:B------:R-:W-:Y:S01]  /*4ee90*/  ISETP.GE.AND P0, PT, R53, UR12, PT ;  /* 0x0000000c35007c0c */ /* 0x000fe2000bf06270 */
[----:B------:R0:W-:Y:S01]  /*4eea0*/  STL.64 [R1+0xc8], R60 ;  /* 0x0000c83c01007387 */ /* 0x0001e20000100a00 */
[----:B------:R-:W-:-:S05]  /*4eeb0*/  ULDC.64 UR12, c[0x0][0x228] ;  /* 0x00008a00000c7ab9 */ /* 0x000fca0000000a00 */
[----:B------:R-:W-:-:S04]  /*4eec0*/  @P2 LOP3.LUT R13, R13, 0x40000000, RZ, 0xfc, !PT ;  /* 0x400000000d0d2812 */ /* 0x000fc800078efcff */
[----:B------:R-:W-:-:S04]  /*4eed0*/  LOP3.LUT R13, R13, 0xdfffffff, RZ, 0xc0, !PT ;  /* 0xdfffffff0d0d7812 */ /* 0x000fc800078ec0ff */
[----:B------:R-:W-:Y:S02]  /*4eee0*/  @P1 LOP3.LUT R13, R13, 0x20000000, RZ, 0xfc, !PT ;  /* 0x200000000d0d1812 */ /* 0x000fe400078efcff */
[----:B------:R-:W-:Y:S02]  /*4eef0*/  ISETP.LT.AND P1, PT, R4, UR54, !P0 ;  /* 0x0000003604007c0c */ /* 0x000fe4000c721270 */
[----:B------:R-:W-:Y:S02]  /*4ef00*/  ISETP.LT.AND P0, PT, R3, UR60, !P0 ;  /* 0x0000003c03007c0c */ /* 0x000fe4000c701270 */
[----:B------:R-:W-:-:S09]  /*4ef10*/  LOP3.LUT R13, R13, 0xefffffff, RZ, 0xc0, !PT ;  /* 0xefffffff0d0d7812 */ /* 0x000fd200078ec0ff */
[----:B------:R-:W-:-:S04]  /*4ef20*/  @P1 LOP3.LUT R13, R13, 0x10000000, RZ, 0xfc, !PT ;  /* 0x100000000d0d1812 */ /* 0x000fc800078efcff */
[----:B------:R-:W-:-:S04]  /*4ef30*/  LOP3.LUT R13, R13, 0xf7ffffff, RZ, 0xc0, !PT ;  /* 0xf7ffffff0d0d7812 */ /* 0x000fc800078ec0ff */
[----:B------:R-:W-:Y:S02]  /*4ef40*/  @P0 LOP3.LUT R13, R13, 0x8000000, RZ, 0xfc, !PT ;  /* 0x080000000d0d0812 */ /* 0x000fe400078efcff */
[----:B------:R-:W-:Y:S01]  /*4ef50*/  ISETP.GE.AND P0, PT, R54, UR16, PT ;  /* 0x0000001036007c0c */ /* 0x000fe2000bf06270 */
[----:B------:R1:W-:Y:S01]  /*4ef60*/  STL.64 [R1+0xc0], R58 ;  /* 0x0000c03a01007387 */ /* 0x0003e20000100a00 */
[----:B------:R-:W-:Y:S01]  /*4ef70*/  LOP3.LUT R13, R13, 0xfbffffff, RZ, 0xc0, !PT ;  /* 0xfbffffff0d0d7812 */ /* 0x000fe200078ec0ff */
[----:B------:R-:W-:Y:S01]  /*4ef80*/  ULDC.64 UR16, c[0x0][0x228] ;  /* 0x00008a0000107ab9 */ /* 0x000fe20000000a00 */
[----:B------:R-:W-:Y:S02]  /*4ef90*/  ISETP.LT.AND P2, PT, R4, UR4, !P0 ;  /* 0x0000000404007c0c */ /* 0x000fe4000c741270 */
[----:B------:R-:W-:Y:S01]  /*4efa0*/  ISETP.LT.AND P1, PT, R3, UR6, !P0 ;  /* 0x0000000603007c0c */ /* 0x000fe2000c721270 */
[----:B------:R2:W-:Y:S01]  /*4efb0*/  STL.64 [R1+0xb8], R56 ;  /* 0x0000b83801007387 */ /* 0x0005e20000100a00 */
[----:B------:R-:W-:Y:S01]  /*4efc0*/  ISETP.GE.AND P0, PT, R55, UR18, PT ;  /* 0x0000001237007c0c */ /* 0x000fe2000bf06270 */
[----:B------:R-:W-:Y:S01]  /*4efd0*/  ULDC.64 UR18, c[0x0][0x228] ;  /* 0x00008a0000127ab9 */ /* 0x000fe20000000a00 */
[----:B------:R-:W-:Y:S01]  /*4efe0*/  IMAD.U32 R64, RZ, RZ, UR27 ;  /* 0x0000001bff407e24 */ /* 0x000fe2000f8e00ff */
[----:B------:R-:W-:Y:S01]  /*4eff0*/  ULDC.64 UR26, c[0x0][0x228] ;  /* 0x00008a00001a7ab9 */ /* 0x000fe20000000a00 */
[C---:B0-----:R-:W-:Y:S01]  /*4f000*/  VIADD R60, R0.reuse, 0x49 ;  /* 0x00000049003c7836 */ /* 0x041fe20000000000 */
[----:B------:R-:W-:Y:S01]  /*4f010*/  ULDC UR4, c[0x0][0x22c] ;  /* 0x00008b0000047ab9 */ /* 0x000fe20000000800 */
[----:B-1----:R-:W-:Y:S01]  /*4f020*/  VIADD R58, R0, 0x4b ;  /* 0x0000004b003a7836 */ /* 0x002fe20000000000 */
[----:B------:R-:W-:-:S02]  /*4f030*/  ULDC UR6, c[0x0][0x228] ;  /* 0x00008a0000067ab9 */ /* 0x000fc40000000800 */
[----:B------:R-:W-:-:S04]  /*4f040*/  @P2 LOP3.LUT R13, R13, 0x4000000, RZ, 0xfc, !PT ;  /* 0x040000000d0d2812 */ /* 0x000fc800078efcff */
[----:B------:R-:W-:-:S04]  /*4f050*/  LOP3.LUT R13, R13, 0xfdffffff, RZ, 0xc0, !PT ;  /* 0xfdffffff0d0d7812 */ /* 0x000fc800078ec0ff */
[----:B------:R-:W-:Y:S02]  /*4f060*/  @P1 LOP3.LUT R13, R13, 0x2000000, RZ, 0xfc, !PT ;  /* 0x020000000d0d1812 */ /* 0x000fe400078efcff */
[----:B------:R-:W-:Y:S01]  /*4f070*/  ISETP.LT.AND P1, PT, R4, UR8, !P0 ;  /* 0x0000000804007c0c */ /* 0x000fe2000c721270 */
[C---:B--2---:R-:W-:Y:S01]  /*4f080*/  VIADD R56, R0.reuse, 0x4d ;  /* 0x0000004d00387836 */ /* 0x044fe20000000000 */
[----:B------:R-:W-:Y:S01]  /*4f090*/  ISETP.LT.AND P0, PT, R3, UR10, !P0 ;  /* 0x0000000a03007c0c */ /* 0x000fe2000c701270 */
[C---:B------:R-:W-:Y:S01]  /*4f0a0*/  VIADD R57, R0.reuse, 0x4c ;  /* 0x0000004c00397836 */ /* 0x040fe20000000000 */
[----:B------:R-:W-:Y:S01]  /*4f0b0*/  LOP3.LUT R13, R13, 0xfeffffff, RZ, 0xc0, !PT ;  /* 0xfeffffff0d0d7812 */ /* 0x000fe200078ec0ff */
[C---:B------:R-:W-:Y:S01]  /*4f0c0*/  VIADD R59, R0.reuse, 0x4a ;  /* 0x0000004a003b7836 */ /* 0x040fe20000000000 */
[----:B------:R-:W-:Y:S01]  /*4f0d0*/  ULDC UR8, c[0x0][0x228] ;  /* 0x00008a0000087ab9 */ /* 0x000fe20000000800 */
[----:B------:R-:W-:Y:S01]  /*4f0e0*/  VIADD R61, R0, 0x48 ;  /* 0x00000048003d7836 */ /* 0x000fe20000000000 */
[----:B------:R-:W-:Y:S01]  /*4f0f0*/  LOP3.LUT R14, R14, 0x7fffffff, RZ, 0xc0, !PT ;  /* 0x7fffffff0e0e7812 */ /* 0x000fe200078ec0ff */
[C---:B------:R-:W-:Y:S01]  /*4f100*/  VIADD R62, R0.reuse, 0x47 ;  /* 0x00000047003e7836 */ /* 0x040fe20000000000 */
[----:B------:R-:W-:Y:S01]  /*4f110*/  LOP3.LUT R15, R15, 0x7fffffff, RZ, 0xc0, !PT ;  /* 0x7fffffff0f0f7812 */ /* 0x000fe200078ec0ff */
[C---:B------:R-:W-:Y:S01]  /*4f120*/  VIADD R63, R0.reuse, 0x46 ;  /* 0x00000046003f7836 */ /* 0x040fe20000000000 */
[----:B---3--:R-:W-:Y:S01]  /*4f130*/  LOP3.LUT R17, R17, 0x7fffffff, RZ, 0xc0, !PT ;  /* 0x7fffffff11117812 */ /* 0x008fe200078ec0ff */
[C---:B------:R-:W-:Y:S01]  /*4f140*/  VIADD R48, R0.reuse, 0x45 ;  /* 0x0000004500307836 */ /* 0x040fe20000000000 */
[----:B------:R-:W-:Y:S01]  /*4f150*/  @P1 LOP3.LUT R13, R13, 0x1000000, RZ, 0xfc, !PT ;  /* 0x010000000d0d1812 */ /* 0x000fe200078efcff */
[----:B------:R-:W-:Y:S01]  /*4f160*/  VIADD R49, R0, 0x43 ;  /* 0x0000004300317836 */ /* 0x000fe20000000000 */
[----:B------:R-:W-:-:S02]  /*4f170*/  ULDC UR10, c[0x0][0x22c] ;  /* 0x00008b00000a7ab9 */ /* 0x000fc40000000800 */
[----:B------:R-:W-:-:S04]  /*4f180*/  LOP3.LUT R13, R13, 0xff7fffff, RZ, 0xc0, !PT ;  /* 0xff7fffff0d0d7812 */ /* 0x000fc800078ec0ff */
[----:B------:R-:W-:Y:S02]  /*4f190*/  @P0 LOP3.LUT R13, R13, 0x800000, RZ, 0xfc, !PT ;  /* 0x008000000d0d0812 */ /* 0x000fe400078efcff */
[----:B------:R-:W-:Y:S01]  /*4f1a0*/  ISETP.GE.AND P0, PT, R56, UR22, PT ;  /* 0x0000001638007c0c */ /* 0x000fe2000bf06270 */
[----:B------:R-:W-:-:S03]  /*4f1b0*/  ULDC.64 UR22, c[0x0][0x228] ;  /* 0x00008a0000167ab9 */ /* 0x000fc60000000a00 */
[----:B------:R-:W-:Y:S01]  /*4f1c0*/  ISETP.LT.AND P2, PT, R4, UR12, !P0 ;  /* 0x0000000c04007c0c */ /* 0x000fe2000c741270 */
[----:B------:R-:W-:Y:S01]  /*4f1d0*/  ULDC UR12, c[0x0][0x228] ;  /* 0x00008a00000c7ab9 */ /* 0x000fe20000000800 */
[----:B------:R-:W-:Y:S01]  /*4f1e0*/  ISETP.LT.AND P1, PT, R3, UR14, !P0 ;  /* 0x0000000e03007c0c */ /* 0x000fe2000c721270 */
[----:B------:R-:W-:Y:S01]  /*4f1f0*/  ULDC UR14, c[0x0][0x22c] ;  /* 0x00008b00000e7ab9 */ /* 0x000fe20000000800 */
[----:B------:R-:W-:Y:S02]  /*4f200*/  LOP3.LUT R13, R13, 0xffbfffff, RZ, 0xc0, !PT ;  /* 0xffbfffff0d0d7812 */ /* 0x000fe400078ec0ff */
[----:B------:R-:W-:Y:S01]  /*4f210*/  ISETP.GE.AND P0, PT, R57, UR24, PT ;  /* 0x0000001839007c0c */ /* 0x000fe2000bf06270 */
[----:B------:R-:W-:-:S06]  /*4f220*/  ULDC.64 UR24, c[0x0][0x228] ;  /* 0x00008a0000187ab9 */ /* 0x000fcc0000000a00 */
[----:B------:R-:W-:-:S04]  /*4f230*/  @P2 LOP3.LUT R13, R13, 0x400000, RZ, 0xfc, !PT ;  /* 0x004000000d0d2812 */ /* 0x000fc800078efcff */
[----:B------:R-:W-:-:S04]  /*4f240*/  LOP3.LUT R13, R13, 0xffdfffff, RZ, 0xc0, !PT ;  /* 0xffdfffff0d0d7812 */ /* 0x000fc800078ec0ff */
[----:B------:R-:W-:Y:S02]  /*4f250*/  @P1 LOP3.LUT R13, R13, 0x200000, RZ, 0xfc, !PT ;  /* 0x002000000d0d1812 */ /* 0x000fe400078efcff */
[----:B------:R-:W-:Y:S01]  /*4f260*/  ISETP.LT.AND P1, PT, R4, UR16, !P0 ;  /* 0x0000001004007c0c */ /* 0x000fe2000c721270 */
[----:B------:R-:W-:Y:S01]  /*4f270*/  ULDC UR16, c[0x0][0x228] ;  /* 0x00008a0000107ab9 */ /* 0x000fe20000000800 */
[----:B------:R-:W-:Y:S01]  /*4f280*/  ISETP.LT.AND P0, PT, R3, UR18, !P0 ;  /* 0x0000001203007c0c */ /* 0x000fe2000c701270 */
[----:B------:R-:W-:Y:S01]  /*4f290*/  ULDC UR18, c[0x0][0x22c] ;  /* 0x00008b0000127ab9 */ /* 0x000fe20000000800 */
[----:B------:R-:W-:-:S09]  /*4f2a0*/  LOP3.LUT R13, R13, 0xffefffff, RZ, 0xc0, !PT ;  /* 0xffefffff0d0d7812 */ /* 0x000fd200078ec0ff */
[----:B------:R-:W-:-:S04]  /*4f2b0*/  @P1 LOP3.LUT R13, R13, 0x100000, RZ, 0xfc, !PT ;  /* 0x001000000d0d1812 */ /* 0x000fc800078efcff */
        /* <DEDUP_REMOVED lines=49> */
[----:B------:R-:W-:-:S07]  /*4f5d0*/  ISETP.GE.AND P0, PT, R63, UR59, PT ;  /* 0x0000003b3f007c0c */ /* 0x000fce000bf06270 */
        /* <DEDUP_REMOVED lines=11> */
[----:B------:R-:W-:Y:S02]  /*4f690*/  ISETP.GE.AND P0, PT, R48, UR4, PT ;  /* 0x0000000430007c0c */ /* 0x000fe4000bf06270 */
[----:B------:R-:W-:Y:S01]  /*4f6a0*/  LOP3.LUT R13, R13, 0xffffffbf, RZ, 0xc0, !PT ;  /* 0xffffffbf0d0d7812 */ /* 0x000fe200078ec0ff */
[----:B------:R-:W-:Y:S01]  /*4f6b0*/  VIADD R48, R0, 0x44 ;  /* 0x0000004400307836 */ /* 0x000fe20000000000 */
[----:B------:R-:W-:Y:S01]  /*4f6c0*/  ISETP.LT.AND P1, PT, R4, UR6, !P0 ;  /* 0x0000000604007c0c */ /* 0x000fe2000c721270 */
[----:B------:R-:W-:Y:S01]  /*4f6d0*/  ULDC UR4, c[0x0][0x22c] ;  /* 0x00008b0000047ab9 */ /* 0x000fe20000000800 */
[----:B------:R-:W-:Y:S01]  /*4f6e0*/  ISETP.LT.AND P0, PT, R3, UR8, !P0 ;  /* 0x0000000803007c0c */ /* 0x000fe2000c701270 */
[----:B------:R-:W-:Y:S01]  /*4f6f0*/  ULDC UR6, c[0x0][0x228] ;  /* 0x00008a0000067ab9 */ /* 0x000fe20000000800 */
[----:B------:R-:W-:-:S09]  /*4f700*/  ULDC UR8, c[0x0][0x228] ;  /* 0x00008a0000087ab9 */ /* 0x000fd20000000800 */
[----:B------:R-:W-:-:S04]  /*4f710*/  @P1 LOP3.LUT R13, R13, 0x40, RZ, 0xfc, !PT ;  /* 0x000000400d0d1812 */ /* 0x000fc800078efcff */
[----:B------:R-:W-:-:S04]  /*4f720*/  LOP3.LUT R13, R13, 0xffffffdf, RZ, 0xc0, !PT ;  /* 0xffffffdf0d0d7812 */ /* 0x000fc800078ec0ff */
[----:B------:R-:W-:Y:S02]  /*4f730*/  @P0 LOP3.LUT R13, R13, 0x20, RZ, 0xfc, !PT ;  /* 0x000000200d0d0812 */ /* 0x000fe400078efcff */
[----:B------:R-:W-:Y:S01]  /*4f740*/  ISETP.GE.AND P0, PT, R48, UR4, PT ;  /* 0x0000000430007c0c */ /* 0x000fe2000bf06270 */
[----:B------:R-:W-:-:S03]  /*4f750*/  ULDC UR4, c[0x0][0x22c] ;  /* 0x00008b0000047ab9 */ /* 0x000fc60000000800 */
        /* <DEDUP_REMOVED lines=9> */
[----:B------:R-:W-:Y:S01]  /*4f7f0*/  VIADD R48, R0, 0x42 ;  /* 0x0000004200307836 */ /* 0x000fe20000000000 */
[----:B------:R-:W-:Y:S01]  /*4f800*/  LOP3.LUT R13, R13, 0xfffffffb, RZ, 0xc0, !PT ;  /* 0xfffffffb0d0d7812 */ /* 0x000fe200078ec0ff */
[----:B------:R-:W-:Y:S01]  /*4f810*/  ULDC UR4, c[0x0][0x22c] ;  /* 0x00008b0000047ab9 */ /* 0x000fe20000000800 */
[----:B------:R-:W-:Y:S01]  /*4f820*/  ISETP.LT.AND P1, PT, R4, UR6, !P0 ;  /* 0x0000000604007c0c */ /* 0x000fe2000c721270 */
[----:B------:R-:W-:Y:S01]  /*4f830*/  ULDC UR6, c[0x0][0x228] ;  /* 0x00008a0000067ab9 */ /* 0x000fe20000000800 */
[----:B------:R-:W-:Y:S01]  /*4f840*/  ISETP.LT.AND P0, PT, R3, UR8, !P0 ;  /* 0x0000000803007c0c */ /* 0x000fe2000c701270 */
[----:B------:R-:W-:-:S10]  /*4f850*/  ULDC UR8, c[0x0][0x228] ;  /* 0x00008a0000087ab9 */ /* 0x000fd40000000800 */
[----:B------:R-:W-:-:S04]  /*4f860*/  @P1 LOP3.LUT R13, R13, 0x4, RZ, 0xfc, !PT ;  /* 0x000000040d0d1812 */ /* 0x000fc800078efcff */
[----:B------:R-:W-:-:S04]  /*4f870*/  LOP3.LUT R13, R13, 0xfffffffd, RZ, 0xc0, !PT ;  /* 0xfffffffd0d0d7812 */ /* 0x000fc800078ec0ff */
[----:B------:R-:W-:Y:S02]  /*4f880*/  @P0 LOP3.LUT R13, R13, 0x2, RZ, 0xfc, !PT ;  /* 0x000000020d0d0812 */ /* 0x000fe400078efcff */
[----:B------:R-:W-:Y:S01]  /*4f890*/  ISETP.GE.AND P0, PT, R48, UR4, PT ;  /* 0x0000000430007c0c */ /* 0x000fe2000bf06270 */
[----:B------:R-:W-:Y:S01]  /*4f8a0*/  VIADD R49, R0, 0x41 ;  /* 0x0000004100317836 */ /* 0x000fe20000000000 */
[----:B------:R-:W-:Y:S02]  /*4f8b0*/  ULDC UR4, c[0x0][0x22c] ;  /* 0x00008b0000047ab9 */ /* 0x000fe40000000800 */
[----:B------:R-:W-:Y:S01]  /*4f8c0*/  ISETP.LT.AND P1, PT, R4, UR6, !P0 ;  /* 0x0000000604007c0c */ /* 0x000fe2000c721270 */
[----:B------:R-:W-:Y:S01]  /*4f8d0*/  ULDC UR6, c[0x0][0x228] ;  /* 0x00008a0000067ab9 */ /* 0x000fe20000000800 */
[----:B------:R-:W-:Y:S01]  /*4f8e0*/  ISETP.LT.AND P0, PT, R3, UR8, !P0 ;  /* 0x0000000803007c0c */ /* 0x000fe2000c701270 */
[----:B------:R-:W-:Y:S01]  /*4f8f0*/  ULDC UR8, c[0x0][0x228] ;  /* 0x00008a0000087ab9 */ /* 0x000fe20000000800 */
[----:B------:R-:W-:-:S11]  /*4f900*/  LOP3.LUT R13, R13, 0xfffffffe, RZ, 0xc0, !PT ;  /* 0xfffffffe0d0d7812 */ /* 0x000fd600078ec0ff */
[----:B------:R-:W-:Y:S02]  /*4f910*/  @P0 LOP3.LUT R14, R14, 0x80000000, RZ, 0xfc, !PT ;  /* 0x800000000e0e0812 */ /* 0x000fe400078efcff */
[----:B------:R-:W-:Y:S01]  /*4f920*/  ISETP.GE.AND P0, PT, R49, UR4, PT ;  /* 0x0000000431007c0c */ /* 0x000fe2000bf06270 */
[----:B------:R-:W-:Y:S01]  /*4f930*/  ULDC UR4, c[0x0][0x228] ;  /* 0x00008a0000047ab9 */ /* 0x000fe20000000800 */
[----:B------:R-:W-:Y:S02]  /*4f940*/  @P1 LOP3.LUT R13, R13, 0x1, RZ, 0xfc, !PT ;  /* 0x000000010d0d1812 */ /* 0x000fe400078efcff */
[----:B------:R-:W-:Y:S01]  /*4f950*/  ISETP.LT.AND P1, PT, R4, UR6, !P0 ;  /* 0x0000000604007c0c */ /* 0x000fe2000c721270 */
[----:B------:R-:W-:Y:S01]  /*4f960*/  VIADD R48, R0, 0x40 ;  /* 0x0000004000307836 */ /* 0x000fe20000000000 */
[----:B------:R-:W-:Y:S01]  /*4f970*/  ISETP.LT.AND P0, PT, R3, UR8, !P0 ;  /* 0x0000000803007c0c */ /* 0x000fe2000c701270 */
[----:B------:R-:W-:Y:S01]  /*4f980*/  ULDC UR6, c[0x0][0x228] ;  /* 0x00008a0000067ab9 */ /* 0x000fe20000000800 */
[----:B------:R-:W-:Y:S01]  /*4f990*/  LOP3.LUT R14, R14, 0xbfffffff, RZ, 0xc0, !PT ;  /* 0xbfffffff0e0e7812 */ /* 0x000fe200078ec0ff */
[----:B------:R-:W-:-:S08]  /*4f9a0*/  ULDC UR8, c[0x0][0x228] ;  /* 0x00008a0000087ab9 */ /* 0x000fd00000000800 */
[----:B------:R-:W-:-:S04]  /*4f9b0*/  @P1 LOP3.LUT R14, R14, 0x40000000, RZ, 0xfc, !PT ;  /* 0x400000000e0e1812 */ /* 0x000fc800078efcff */
[----:B------:R-:W-:-:S04]  /*4f9c0*/  LOP3.LUT R14, R14, 0xdfffffff, RZ, 0xc0, !PT ;  /* 0xdfffffff0e0e7812 */ /* 0x000fc800078ec0ff */
[----:B------:R-:W-:Y:S02]  /*4f9d0*/  @P0 LOP3.LUT R14, R14, 0x20000000, RZ, 0xfc, !PT ;  /* 0x200000000e0e0812 */ /* 0x000fe400078efcff */
[C---:B------:R-:W-:Y:S01]  /*4f9e0*/  ISETP.GE.AND P0, PT, R0.reuse, UR44, PT ;  /* 0x0000002c00007c0c */ /* 0x040fe2000bf06270 */
[----:B------:R-:W-:Y:S01]  /*4f9f0*/  VIADD R49, R0, 0x1 ;  /* 0x0000000100317836 */ /* 0x000fe20000000000 */
[----:B------:R-:W-:Y:S01]  /*4fa00*/  LOP3.LUT R14, R14, 0xefffffff, RZ, 0xc0, !PT ;  /* 0xefffffff0e0e7812 */ /* 0x000fe200078ec0ff */
[----:B------:R-:W-:Y:S01]  /*4fa10*/  ULDC UR44, c[0x0][0x22c] ;  /* 0x00008b00002c7ab9 */ /* 0x000fe20000000800 */
[----:B------:R-:W-:Y:S01]  /*4fa20*/  ISETP.LT.AND P0, PT, R4, UR4, !P0 ;  /* 0x0000000404007c0c */ /* 0x000fe2000c701270 */
[----:B------:R-:W-:-:S12]  /*4fa30*/  ULDC UR4, c[0x0][0x22c] ;  /* 0x00008b0000047ab9 */ /* 0x000fd80000000800 */
[----:B------:R-:W-:Y:S02]  /*4fa40*/  @P0 LOP3.LUT R14, R14, 0x10000000, RZ, 0xfc, !PT ;  /* 0x100000000e0e0812 */ /* 0x000fe400078efcff */
[----:B------:R-:W-:Y:S01]  /*4fa50*/  ISETP.GE.AND P0, PT, R48, UR4, PT ;  /* 0x0000000430007c0c */ /* 0x000fe2000bf06270 */
[----:B------:R-:W-:-:S03]  /*4fa60*/  ULDC UR4, c[0x0][0x228] ;  /* 0x00008a0000047ab9 */ /* 0x000fc60000000800 */
[----:B------:R-:W-:Y:S01]  /*4fa70*/  ISETP.LT.AND P1, PT, R4, UR6, !P0 ;  /* 0x0000000604007c0c */ /* 0x000fe2000c721270 */
[----:B------:R-:W-:Y:S01]  /*4fa80*/  ULDC UR6, c[0x0][0x228] ;  /* 0x00008a0000067ab9 */ /* 0x000fe20000000800 */
[----:B------:R-:W-:Y:S02]  /*4fa90*/  ISETP.LT.AND P0, PT, R3, UR8, !P0 ;  /* 0x0000000803007c0c */ /* 0x000fe4000c701270 */
[----:B------:R-:W-:Y:S01]  /*4faa0*/  LOP3.LUT R14, R14, 0xf7ffffff, RZ, 0xc0, !PT ;  /* 0xf7ffffff0e0e7812 */ /* 0x000fe200078ec0ff */
[----:B------:R-:W-:Y:S01]  /*4fab0*/  VIADD R48, R0, 0x3f ;  /* 0x0000003f00307836 */ /* 0x000fe20000000000 */
[----:B------:R-:W-:-:S07]  /*4fac0*/  ULDC UR8, c[0x0][0x228] ;  /* 0x00008a0000087ab9 */ /* 0x000fce0000000800 */
        /* <DEDUP_REMOVED lines=60> */
[----:B------:R-:W-:Y:S02]  /*4fe90*/  ISETP.LT.AND P1, PT, R4, UR6, !P0 ;  /* 0x0000000604007c0c */ /* 0x000fe4000c721270 */
[----:B------:R-:W-:Y:S01]  /*4fea0*/  LOP3.LUT R14, R14, 0xfffeffff, RZ, 0xc0, !PT ;  /* 0xfffeffff0e0e7812 */ /* 0x000fe200078ec0ff */
[----:B------:R-:W-:Y:S01]  /*4feb0*/  VIADD R48, R0, 0x3c ;  /* 0x0000003c00307836 */ /* 0x000fe20000000000 */
[----:B------:R-:W-:Y:S01]  /*4fec0*/  ISETP.LT.AND P0, PT, R3, UR8, !P0 ;  /* 0x0000000803007c0c */ /* 0x000fe2000c701270 */
[----:B------:R-:W-:Y:S01]  /*4fed0*/  ULDC UR8, c[0x0][0x228] ;  /* 0x00008a0000087ab9 */ /* 0x000fe20000000800 */
        /* <DEDUP_REMOVED lines=77> */
[----:B------:R-:W-:-:S11]  /*503b0*/  ULDC UR44, c[0x0][0x22c] ;  /* 0x00008b00002c7ab9 */ /* 0x000fd60000000800 */
[----:B------:R-:W-:Y:S02]  /*503c0*/  @P0 LOP3.LUT R15, R15, 0x80000000, RZ, 0xfc, !PT ;  /* 0x800000000f0f0812 */ /* 0x000fe400078efcff */
[----:B------:R-:W-:Y:S02]  /*503d0*/  ISETP.GE.AND P0, PT, R48, UR4, PT ;  /* 0x0000000430007c0c */ /* 0x000fe4000bf06270 */
[----:B------:R-:W-:Y:S02]  /*503e0*/  @P1 LOP3.LUT R14, R14, 0x4, RZ, 0xfc, !PT ;  /* 0x000000040e0e1812 */ /* 0x000fe400078efcff */
[----:B------:R-:W-:Y:S01]  /*503f0*/  LOP3.LUT R15, R15, 0xbfffffff, RZ, 0xc0, !PT ;  /* 0xbfffffff0f0f7812 */ /* 0x000fe200078ec0ff */
[----:B------:R-:W-:Y:S01]  /*50400*/  VIADD R48, R0, 0x38 ;  /* 0x0000003800307836 */ /* 0x000fe20000000000 */
[----:B------:R-:W-:Y:S01]  /*50410*/  ISETP.LT.AND P1, PT, R4, UR8, !P0 ;  /* 0x0000000804007c0c */ /* 0x000fe2000c721270 */
[----:B------:R-:W-:Y:S01]  /*50420*/  ULDC UR8, c[0x0][0x228] ;  /* 0x00008a0000087ab9 */ /* 0x000fe20000000800 */
[----:B------:R-:W-:Y:S01]  /*50430*/  ISETP.LT.AND P0, PT, R3, UR12, !P0 ;  /* 0x0000000c03007c0c */ /* 0x000fe2000c701270 */
[----:B------:R-:W-:Y:S01]  /*50440*/  ULDC UR12, c[0x0][0x228] ;  /* 0x00008a00000c7ab9 */ /* 0x000fe20000000800 */
[----:B------:R-:W-:Y:S01]  /*50450*/  LOP3.LUT R14, R14, 0xfffffffe, RZ, 0xc0, !PT ;  /* 0xfffffffe0e0e7812 */ /* 0x000fe200078ec0ff */
[----:B------:R-:W-:-:S10]  /*50460*/  ULDC UR4, c[0x0][0x22c] ;  /* 0x00008b0000047ab9 */ /* 0x000fd40000000800 */
        /* <DEDUP_REMOVED lines=20> */
[----:B------:R-:W-:Y:S01]  /*505b0*/  LOP3.LUT R16, R16, 0x7fffffff, RZ, 0xc0, !PT ;  /* 0x7fffffff10107812 */ /* 0x000fe200078ec0ff */
[----:B------:R-:W-:-:S08]  /*505c0*/  ULDC UR8, c[0x0][0x22c] ;  /* 0x00008b0000087ab9 */ /* 0x000fd00000000800 */
        /* <DEDUP_REMOVED lines=142> */
[----:B------:R-:W-:-:S02]  /*50eb0*/  LOP3.LUT R12, R12, 0x7fffffff, RZ, 0xc0, !PT ;  /* 0x7fffffff0c0c7812 */ /* 0x000fc400078ec0ff */
[----:B------:R-:W-:Y:S02]  /*50ec0*/  LOP3.LUT R10, R10, 0x7fffffff, RZ, 0xc0, !PT ;  /* 0x7fffffff0a0a7812 */ /* 0x000fe400078ec0ff */
[----:B------:R-:W-:Y:S02]  /*50ed0*/  LOP3.LUT R11, R11, 0x7fffffff, RZ, 0xc0, !PT ;  /* 0x7fffffff0b0b7812 */ /* 0x000fe400078ec0ff */
[----:B------:R-:W-:Y:S02]  /*50ee0*/  LOP3.LUT R2, R2, 0x7fffffff, RZ, 0xc0, !PT ;  /* 0x7fffffff02027812 */ /* 0x000fe400078ec0ff */
[----:B------:R-:W-:Y:S02]  /*50ef0*/  LOP3.LUT R5, R5, 0x7fffffff, RZ, 0xc0, !PT ;  /* 0x7fffffff05057812 */ /* 0x000fe400078ec0ff */
[----:B------:R-:W-:Y:S01]  /*50f00*/  LOP3.LUT R6, R6, 0xbfffffff, RZ, 0xc0, !PT ;  /* 0xbfffffff06067812 */ /* 0x000fe200078ec0ff */
[----:B------:R-:W-:Y:S01]  /*50f10*/  UMOV UR46, UR43 ;  /* 0x0000002b002e7c82 */ /* 0x000fe20008000000 */
[----:B------:R-:W-:Y:S01]  /*50f20*/  @P0 LOP3.LUT R17, R17, 0x80000000, RZ, 0xfc, !PT ;  /* 0x8000000011110812 */ /* 0x000fe200078efcff */
[----:B------:R-:W-:Y:S01]  /*50f30*/  ULDC UR43, c[0x0][0x22c] ;  /* 0x00008b00002b7ab9 */ /* 0x000fe20000000800 */
[----:B------:R-:W-:Y:S01]  /*50f40*/  ISETP.GE.AND P0, PT, R48, UR26, PT ;  /* 0x0000001a30007c0c */ /* 0x000fe2000bf06270 */
[----:B------:R-:W-:Y:S01]  /*50f50*/  ULDC UR26, c[0x0][0x228] ;  /* 0x00008a00001a7ab9 */ /* 0x000fe20000000800 */
[----:B------:R-:W-:Y:S01]  /*50f60*/  @P1 LOP3.LUT R15, R15, 0x4, RZ, 0xfc, !PT ;  /* 0x000000040f0f1812 */ /* 0x000fe200078efcff */
[----:B------:R-:W-:Y:S01]  /*50f70*/  ULDC UR44, c[0x0][0x22c] ;  /* 0x00008b00002c7ab9 */ /* 0x000fe20000000800 */
[----:B------:R-:W-:-:S02]  /*50f80*/  ISETP.LT.AND P1, PT, R4, UR30, !P0 ;  /* 0x0000001e04007c0c */ /* 0x000fc4000c721270 */
[----:B------:R-:W-:Y:S01]  /*50f90*/  LOP3.LUT R17, R17, 0xbfffffff, RZ, 0xc0, !PT ;  /* 0xbfffffff11117812 */ /* 0x000fe200078ec0ff */
[----:B------:R-:W-:Y:S01]  /*50fa0*/  VIADD R48, R0, 0x30 ;  /* 0x0000003000307836 */ /* 0x000fe20000000000 */
[----:B------:R-:W-:Y:S01]  /*50fb0*/  ISETP.LT.AND P0, PT, R3, UR38, !P0 ;  /* 0x0000002603007c0c */ /* 0x000fe2000c701270 */
[----:B------:R-:W-:Y:S01]  /*50fc0*/  ULDC UR38, c[0x0][0x228] ;  /* 0x00008a0000267ab9 */ /* 0x000fe20000000800 */
[----:B------:R-:W-:Y:S01]  /*50fd0*/  LOP3.LUT R15, R15, 0xfffffffe, RZ, 0xc0, !PT ;  /* 0xfffffffe0f0f7812 */ /* 0x000fe200078ec0ff */
[----:B------:R-:W-:-:S06]  /*50fe0*/  ULDC UR30, c[0x0][0x22c] ;  /* 0x00008b00001e7ab9 */ /* 0x000fcc0000000800 */
[----:B------:R-:W-:-:S04]  /*50ff0*/  @P1 LOP3.LUT R15, R15, 0x1, RZ, 0xfc, !PT ;  /* 0x000000010f0f1812 */ /* 0x000fc800078efcff */
        /* <DEDUP_REMOVED lines=16> */
[----:B------:R-:W-:Y:S01]  /*51100*/  VIADD R48, R0, 0x2f ;  /* 0x0000002f00307836 */ /* 0x000fe20000000000 */
        /* <DEDUP_REMOVED lines=67> */
[----:B------:R-:W-:Y:S01]  /*51540*/  VIADD R48, R0, 0x2c ;  /* 0x0000002c00307836 */ /* 0x000fe20000000000 */
[----:B------:R-:W-:-:S08]  /*51550*/  ULDC UR14, c[0x0][0x22c] ;  /* 0x00008b00000e7ab9 */ /* 0x000fd00000000800 */
        /* <DEDUP_REMOVED lines=75> */
[----:B------:R-:W-:-:S11]  /*51a10*/  LOP3.LUT R17, R17, 0xfffffffb, RZ, 0xc0, !PT ;  /* 0xfffffffb11117812 */ /* 0x000fd600078ec0ff */
[----:B------:R-:W-:Y:S02]  /*51a20*/  @P0 LOP3.LUT R16, R16, 0x80000000, RZ, 0xfc, !PT ;  /* 0x8000000010100812 */ /* 0x000fe400078efcff */
[----:B------:R-:W-:Y:S01]  /*51a30*/  ISETP.GE.AND P0, PT, R48, UR32, PT ;  /* 0x0000002030007c0c */ /* 0x000fe2000bf06270 */
[----:B------:R-:W-:Y:S01]  /*51a40*/  VIADD R49, R0, 0x18 ;  /* 0x0000001800317836 */ /* 0x000fe20000000000 */
[----:B------:R-:W-:Y:S01]  /*51a50*/  @P1 LOP3.LUT R17, R17, 0x4, RZ, 0xfc, !PT ;  /* 0x0000000411111812 */ /* 0x000fe200078efcff */
[----:B------:R-:W-:Y:S01]  /*51a60*/  ULDC UR32, c[0x0][0x228] ;  /* 0x00008a0000207ab9 */ /* 0x000fe20000000800 */
[----:B------:R-:W-:Y:S02]  /*51a70*/  ISETP.LT.AND P1, PT, R4, UR34, !P0 ;  /* 0x0000002204007c0c */ /* 0x000fe4000c721270 */
        /* <DEDUP_REMOVED lines=354> */
[----:B------:R-:W-:-:S10]  /*530a0*/  ULDC UR38, c[0x0][0x228] ;  /* 0x00008a0000267ab9 */ /* 0x000fd40000000800 */
        /* <DEDUP_REMOVED lines=458> */
[----:B------:R-:W-:Y:S01]  /*54d50*/  VIADD R48, R0, 0x93 ;  /* 0x0000009300307836 */ /* 0x000fe20000000000 */
        /* <DEDUP_REMOVED lines=136> */
[----:B------:R-:W-:-:S04]  /*555e0*/  ISETP.GE.AND P0, PT, R48, UR43, PT ;  /* 0x0000002b30007c0c */ /* 0x000fc8000bf06270 */
        /* <DEDUP_REMOVED lines=41> */
[----:B------:R-:W-:-:S04]  /*55880*/  ISETP.GE.AND P0, PT, R49, UR40, PT ;  /* 0x0000002831007c0c */ /* 0x000fc8000bf06270 */
[----:B------:R-:W-:Y:S01]  /*55890*/  ISETP.LT.AND P1, PT, R3, UR36, !P0 ;  /* 0x0000002403007c0c */ /* 0x000fe2000c721270 */
[----:B------:R-:W-:Y:S01]  /*558a0*/  ULDC UR36, c[0x0][0x228] ;  /* 0x00008a0000247ab9 */ /* 0x000fe20000000800 */
[----:B------:R-:W-:Y:S01]  /*558b0*/  ISETP.LT.AND P0, PT, R4, UR38, !P0 ;  /* 0x0000002604007c0c */ /* 0x000fe2000c701270 */
[----:B------:R-:W-:Y:S01]  /*558c0*/  ULDC UR38, c[0x0][0x228] ;  /* 0x00008a0000267ab9 */ /* 0x000fe20000000800 */
[----:B------:R-:W-:-:S11]  /*558d0*/  LOP3.LUT R6, R6, 0xfffffffe, RZ, 0xc0, !PT ;  /* 0xfffffffe06067812 */ /* 0x000fd600078ec0ff */
[----:B------:R-:W-:Y:S02]  /*558e0*/  @P0 LOP3.LUT R7, R7, 0x40000000, RZ, 0xfc, !PT ;  /* 0x4000000007070812 */ /* 0x000fe400078efcff */
[----:B------:R-:W-:Y:S02]  /*558f0*/  ISETP.GE.AND P0, PT, R48, UR42, PT ;  /* 0x0000002a30007c0c */ /* 0x000fe4000bf06270 */
        /* <DEDUP_REMOVED lines=17> */
[----:B------:R-:W-:Y:S01]  /*55a10*/  VIADD R49, R0, 0xa6 ;  /* 0x000000a600317836 */ /* 0x000fe20000000000 */
[----:B------:R-:W-:-:S09]  /*55a20*/  R2UR UR42, R73 ;  /* 0x00000000492a72ca */ /* 0x000fd200000e0000 */
[----:B------:R-:W-:Y:S01]  /*55a30*/  @P1 LOP3.LUT R7, R7, 0x2000000, RZ, 0xfc, !PT ;  /* 0x0200000007071812 */ /* 0x000fe200078efcff */
[----:B------:R-:W-:Y:S01]  /*55a40*/  VIADD R85, R0, 0xdb ;  /* 0x000000db00557836 */ /* 0x000fe20000000000 */
[----:B------:R-:W-:Y:S01]  /*55a50*/  UMOV UR40, UR46 ;  /* 0x0000002e00287c82 */ /* 0x000fe20008000000 */
[----:B------:R-:W-:Y:S01]  /*55a60*/  R2UR UR43, R72 ;  /* 0x00000000482b72ca */ /* 0x000fe200000e0000 */
[C---:B------:R-:W-:Y:S01]  /*55a70*/  VIADD R84, R0.reuse, 0xdc ;  /* 0x000000dc00547836 */ /* 0x040fe20000000000 */
[----:B------:R-:W-:Y:S01]  /*55a80*/  LOP3.LUT R7, R7, 0xff7fffff, RZ, 0xc0, !PT ;  /* 0xff7fffff07077812 */ /* 0x000fe200078ec0ff */
[----:B------:R-:W-:Y:S01]  /*55a90*/  VIADD R83, R0, 0xdd ;  /* 0x000000dd00537836 */ /* 0x000fe20000000000 */
[----:B------:R-:W-:Y:S01]  /*55aa0*/  LOP3.LUT R6, R6, 0xff7fffff, RZ, 0xc0, !PT ;  /* 0xff7fffff06067812 */ /* 0x000fe200078ec0ff */
[C---:B------:R-:W-:Y:S01]  /*55ab0*/  VIADD R82, R0.reuse, 0xde ;  /* 0x000000de00527836 */ /* 0x040fe20000000000 */
[----:B------:R-:W-:Y:S02]  /*55ac0*/  @P0 LOP3.LUT R7, R7, 0x800000, RZ, 0xfc, !PT ;  /* 0x0080000007070812 */ /* 0x000fe400078efcff */
[----:B------:R-:W-:Y:S01]  /*55ad0*/  R2UR UR48, R69 ;  /* 0x00000000453072ca */ /* 0x000fe200000e0000 */
[----:B------:R-:W-:Y:S01]  /*55ae0*/  VIADD R81, R0, 0xdf ;  /* 0x000000df00517836 */ /* 0x000fe20000000000 */
[----:B------:R-:W-:Y:S01]  /*55af0*/  ISETP.GE.AND P0, PT, R48, UR6, PT ;  /* 0x0000000630007c0c */ /* 0x000fe2000bf06270 */
[----:B------:R-:W-:Y:S01]  /*55b00*/  ULDC UR6, c[0x0][0x228] ;  /* 0x00008a0000067ab9 */ /* 0x000fe20000000800 */
[----:B------:R-:W-:Y:S01]  /*55b10*/  R2UR UR44, R71 ;  /* 0x00000000472c72ca */ /* 0x000fe200000e0000 */
[----:B------:R-:W-:Y:S01]  /*55b20*/  VIADD R80, R0, 0xe0 ;  /* 0x000000e000507836 */ /* 0x000fe20000000000 */
[----:B------:R-:W-:Y:S01]  /*55b30*/  ISETP.LT.AND P1, PT, R3, UR4, !P0 ;  /* 0x0000000403007c0c */ /* 0x000fe2000c721270 */
[----:B------:R-:W-:Y:S01]  /*55b40*/  ULDC UR4, c[0x0][0x228] ;  /* 0x00008a0000047ab9 */ /* 0x000fe20000000800 */
[----:B------:R-:W-:-:S02]  /*55b50*/  ISETP.LT.AND P0, PT, R4, UR36, !P0 ;  /* 0x0000002404007c0c */ /* 0x000fc4000c701270 */
[----:B------:R-:W-:Y:S01]  /*55b60*/  R2UR UR50, R68 ;  /* 0x00000000443272ca */ /* 0x000fe200000e0000 */
[C---:B------:R-:W-:Y:S01]  /*55b70*/  VIADD R79, R0.reuse, 0xe1 ;  /* 0x000000e1004f7836 */ /* 0x040fe20000000000 */
[----:B------:R-:W-:Y:S01]  /*55b80*/  LOP3.LUT R7, R7, 0xffbfffff, RZ, 0xc0, !PT ;  /* 0xffbfffff07077812 */ /* 0x000fe200078ec0ff */
[----:B------:R-:W-:Y:S01]  /*55b90*/  VIADD R48, R0, 0xa7 ;  /* 0x000000a700307836 */ /* 0x000fe20000000000 */
[----:B------:R-:W-:Y:S02]  /*55ba0*/  R2UR UR46, R70 ;  /* 0x00000000462e72ca */ /* 0x000fe400000e0000 */
[----:B------:R-:W-:Y:S02]  /*55bb0*/  R2UR UR52, R67 ;  /* 0x00000000433472ca */ /* 0x000fe400000e0000 */
[----:B------:R-:W-:Y:S01]  /*55bc0*/  LOP3.LUT R5, R5, 0xfffffffd, RZ, 0xc0, !PT ;  /* 0xfffffffd05057812 */ /* 0x000fe200078ec0ff */
[----:B------:R-:W-:Y:S01]  /*55bd0*/  VIADD R78, R0, 0xe2 ;  /* 0x000000e2004e7836 */ /* 0x000fe20000000000 */
[----:B------:R-:W-:-:S02]  /*55be0*/  @P1 LOP3.LUT R7, R7, 0x400000, RZ, 0xfc, !PT ;  /* 0x0040000007071812 */ /* 0x000fc400078efcff */
[----:B------:R-:W-:Y:S01]  /*55bf0*/  R2UR UR54, R66 ;  /* 0x00000000423672ca */ /* 0x000fe200000e0000 */
[C---:B------:R-:W-:Y:S01]  /*55c00*/  VIADD R77, R0.reuse, 0xe3 ;  /* 0x000000e3004d7836 */ /* 0x040fe20000000000 */
[----:B------:R-:W-:Y:S02]  /*55c10*/  LOP3.LUT R7, R7, 0xffefffff, RZ, 0xc0, !PT ;  /* 0xffefffff07077812 */ /* 0x000fe400078ec0ff */
[----:B------:R-:W-:Y:S01]  /*55c20*/  R2UR UR59, R65 ;  /* 0x00000000413b72ca */ /* 0x000fe200000e0000 */
[C---:B------:R-:W-:Y:S01]  /*55c30*/  VIADD R54, R0.reuse, 0xfa ;  /* 0x000000fa00367836 */ /* 0x040fe20000000000 */
[----:B------:R-:W-:Y:S01]  /*55c40*/  @P0 LOP3.LUT R7, R7, 0x100000, RZ, 0xfc, !PT ;  /* 0x0010000007070812 */ /* 0x000fe200078efcff */
[----:B------:R-:W-:Y:S01]  /*55c50*/  VIADD R76, R0, 0xe4 ;  /* 0x000000e4004c7836 */ /* 0x000fe20000000000 */
[----:B------:R-:W-:Y:S02]  /*55c60*/  ISETP.GE.AND P0, PT, R49, UR8, PT ;  /* 0x0000000831007c0c */ /* 0x000fe4000bf06270 */
[----:B------:R-:W-:Y:S01]  /*55c70*/  R2UR UR60, R64 ;  /* 0x00000000403c72ca */ /* 0x000fe200000e0000 */
[----:B------:R-:W-:Y:S01]  /*55c80*/  VIADD R53, R0, 0xfb ;  /* 0x000000fb00357836 */ /* 0x000fe20000000000 */
[----:B------:R-:W-:Y:S01]  /*55c90*/  ISETP.LT.AND P1, PT, R3, UR4, !P0 ;  /* 0x0000000403007c0c */ /* 0x000fe2000c721270 */
[----:B------:R-:W-:Y:S01]  /*55ca0*/  ULDC UR4, c[0x0][0x228] ;  /* 0x00008a0000047ab9 */ /* 0x000fe20000000800 */
[----:B------:R-:W-:Y:S01]  /*55cb0*/  ISETP.LT.AND P0, PT, R4, UR6, !P0 ;  /* 0x0000000604007c0c */ /* 0x000fe2000c701270 */
[----:B------:R-:W-:Y:S01]  /*55cc0*/  ULDC UR6, c[0x0][0x228] ;  /* 0x00008a0000067ab9 */ /* 0x000fe20000000800 */
[----:B------:R-:W-:Y:S01]  /*55cd0*/  LOP3.LUT R7, R7, 0xfffbffff, RZ, 0xc0, !PT ;  /* 0xfffbffff07077812 */ /* 0x000fe200078ec0ff */
[----:B------:R-:W-:Y:S01]  /*55ce0*/  VIADD R49, R0, 0xa8 ;  /* 0x000000a800317836 */ /* 0x000fe20000000000 */
[----:B------:R-:W-:Y:S01]  /*55cf0*/  ISETP.GE.AND P5, PT, R54, UR31, PT ;  /* 0x0000001f36007c0c */ /* 0x000fe2000bfa6270 */
[----:B------:R-:W-:Y:S01]  /*55d00*/  VIADD R75, R0, 0xe5 ;  /* 0x000000e5004b7836 */ /* 0x000fe20000000000 */
[----:B------:R-:W-:Y:S01]  /*55d10*/  LOP3.LUT R190, R190, 0xffffbfff, RZ, 0xc0, !PT ;  /* 0xffffbfffbebe7812 */ /* 0x000fe200078ec0ff */
[C---:B------:R-:W-:Y:S01]  /*55d20*/  VIADD R74, R0.reuse, 0xe6 ;  /* 0x000000e6004a7836 */ /* 0x040fe20000000000 */
[----:B------:R-:W-:Y:S01]  /*55d30*/  ULDC UR8, c[0x0][0x22c] ;  /* 0x00008b0000087ab9 */ /* 0x000fe20000000800 */
[----:B------:R-:W-:-:S02]  /*55d40*/  VIADD R121, R0, 0xb6 ;  /* 0x000000b600797836 */ /* 0x000fc40000000000 */
[C---:B------:R-:W-:Y:S01]  /*55d50*/  VIADD R123, R0.reuse, 0xb4 ;  /* 0x000000b4007b7836 */ /* 0x040fe20000000000 */
[----:B------:R-:W-:Y:S01]  /*55d60*/  @P1 LOP3.LUT R7, R7, 0x40000, RZ, 0xfc, !PT ;  /* 0x0004000007071812 */ /* 0x000fe200078efcff */
[C---:B------:R-:W-:Y:S02]  /*55d70*/  VIADD R72, R0.reuse, 0xe8 ;  /* 0x000000e800487836 */ /* 0x040fe40000000000 */
[C---:B------:R-:W-:Y:S01]  /*55d80*/  VIADD R120, R0.reuse, 0xb7 ;  /* 0x000000b700787836 */ /* 0x040fe20000000000 */
[----:B------:R-:W-:Y:S01]  /*55d90*/  LOP3.LUT R7, R7, 0xfffeffff, RZ, 0xc0, !PT ;  /* 0xfffeffff07077812 */ /* 0x000fe200078ec0ff */
[C---:B------:R-:W-:Y:S02]  /*55da0*/  VIADD R71, R0.reuse, 0xe9 ;  /* 0x000000e900477836 */ /* 0x040fe40000000000 */
[C---:B------:R-:W-:Y:S01]  /*55db0*/  VIADD R119, R0.reuse, 0xb8 ;  /* 0x000000b800777836 */ /* 0x040fe20000000000 */
[----:B------:R-:W-:Y:S01]  /*55dc0*/  @P0 LOP3.LUT R7, R7, 0x10000, RZ, 0xfc, !PT ;  /* 0x0001000007070812 */ /* 0x000fe200078efcff */
[----:B------:R-:W-:Y:S01]  /*55dd0*/  VIADD R73, R0, 0xe7 ;  /* 0x000000e700497836 */ /* 0x000fe20000000000 */
[----:B------:R-:W-:Y:S01]  /*55de0*/  ISETP.GE.AND P0, PT, R48, UR10, PT ;  /* 0x0000000a30007c0c */ /* 0x000fe2000bf06270 */
[C---:B------:R-:W-:Y:S01]  /*55df0*/  VIADD R122, R0.reuse, 0xb5 ;  /* 0x000000b5007a7836 */ /* 0x040fe20000000000 */
[----:B------:R-:W-:Y:S01]  /*55e00*/  LOP3.LUT R7, R7, 0xffffbfff, RZ, 0xc0, !PT ;  /* 0xffffbfff07077812 */ /* 0x000fe200078ec0ff */
[----:B------:R-:W-:Y:S01]  /*55e10*/  VIADD R48, R0, 0xa9 ;  /* 0x000000a900307836 */ /* 0x000fe20000000000 */
[----:B------:R-:W-:Y:S01]  /*55e20*/  ISETP.LT.AND P1, PT, R3, UR4, !P0 ;  /* 0x0000000403007c0c */ /* 0x000fe2000c721270 */
[----:B------:R-:W-:Y:S01]  /*55e30*/  ULDC UR4, c[0x0][0x228] ;  /* 0x00008a0000047ab9 */ /* 0x000fe20000000800 */
[----:B------:R-:W-:Y:S01]  /*55e40*/  ISETP.LT.AND P0, PT, R4, UR6, !P0 ;  /* 0x0000000604007c0c */ /* 0x000fe2000c701270 */
[----:B------:R-:W-:Y:S01]  /*55e50*/  ULDC UR6, c[0x0][0x228] ;  /* 0x00008a0000067ab9 */ /* 0x000fe20000000800 */
[----:B------:R-:W-:Y:S01]  /*55e60*/  ISETP.GE.AND P4, PT, R53, UR33, PT ;  /* 0x0000002135007c0c */ /* 0x000fe2000bf86270 */
[----:B------:R-:W-:Y:S01]  /*55e70*/  VIADD R118, R0, 0xb9 ;  /* 0x000000b900767836 */ /* 0x000fe20000000000 */
[----:B------:R-:W-:Y:S01]  /*55e80*/  @P5 LOP3.LUT R190, R190, 0x4000, RZ, 0xfc, !PT ;  /* 0x00004000bebe5812 */ /* 0x000fe200078efcff */
[----:B------:R-:W-:Y:S01]  /*55e90*/  VIADD R117, R0, 0xba ;  /* 0x000000ba00757836 */ /* 0x000fe20000000000 */
[----:B------:R-:W-:Y:S01]  /*55ea0*/  ISETP.GE.AND P2, PT, R72, UR49, PT ;  /* 0x0000003148007c0c */ /* 0x000fe2000bf46270 */
[----:B------:R-:W-:Y:S01]  /*55eb0*/  ULDC UR49, c[0x0][0x22c] ;  /* 0x00008b0000317ab9 */ /* 0x000fe20000000800 */
[C---:B------:R-:W-:Y:S01]  /*55ec0*/  VIADD R116, R0.reuse, 0xbb ;  /* 0x000000bb00747836 */ /* 0x040fe20000000000 */
[----:B------:R-:W-:Y:S01]  /*55ed0*/  ULDC UR10, c[0x0][0x22c] ;  /* 0x00008b00000a7ab9 */ /* 0x000fe20000000800 */
[C---:B------:R-:W-:Y:S01]  /*55ee0*/  VIADD R115, R0.reuse, 0xbc ;  /* 0x000000bc00737836 */ /* 0x040fe20000000000 */
[----:B------:R-:W-:Y:S01]  /*55ef0*/  @P1 LOP3.LUT R7, R7, 0x4000, RZ, 0xfc, !PT ;  /* 0x0000400007071812 */ /* 0x000fe200078efcff */
[----:B------:R-:W-:-:S02]  /*55f00*/  VIADD R114, R0, 0xbd ;  /* 0x000000bd00727836 */ /* 0x000fc40000000000 */
[C---:B------:R-:W-:Y:S01]  /*55f10*/  VIADD R113, R0.reuse, 0xbe ;  /* 0x000000be00717836 */ /* 0x040fe20000000000 */
[----:B------:R-:W-:Y:S01]  /*55f20*/  LOP3.LUT R7, R7, 0xffffefff, RZ, 0xc0, !PT ;  /* 0xffffefff07077812 */ /* 0x000fe200078ec0ff */
[C---:B------:R-:W-:Y:S02]  /*55f30*/  VIADD R112, R0.reuse, 0xbf ;  /* 0x000000bf00707836 */ /* 0x040fe40000000000 */
[C---:B------:R-:W-:Y:S01]  /*55f40*/  VIADD R111, R0.reuse, 0xc0 ;  /* 0x000000c0006f7836 */ /* 0x040fe20000000000 */
[----:B------:R-:W-:Y:S01]  /*55f50*/  @P0 LOP3.LUT R7, R7, 0x1000, RZ, 0xfc, !PT ;  /* 0x0000100007070812 */ /* 0x000fe200078efcff */
[C---:B------:R-:W-:Y:S01]  /*55f60*/  VIADD R110, R0.reuse, 0xc1 ;  /* 0x000000c1006e7836 */ /* 0x040fe20000000000 */
        /* <DEDUP_REMOVED lines=8> */
[----:B------:R-:W-:Y:S01]  /*55ff0*/  LOP3.LUT R190, R190, 0xffff7fff, RZ, 0xc0, !PT ;  /* 0xffff7fffbebe7812 */ /* 0x000fe200078ec0ff */
[C---:B------:R-:W-:Y:S01]  /*56000*/  VIADD R108, R0.reuse, 0xc3 ;  /* 0x000000c3006c7836 */ /* 0x040fe20000000000 */
[----:B------:R-:W-:Y:S01]  /*56010*/  ISETP.GE.AND P5, PT, R123, UR49, PT ;  /* 0x000000317b007c0c */ /* 0x000fe2000bfa6270 */
[----:B------:R-:W-:Y:S01]  /*56020*/  ULDC UR49, c[0x0][0x22c] ;  /* 0x00008b0000317ab9 */ /* 0x000fe20000000800 */
        /* <DEDUP_REMOVED lines=20> */
[----:B------:R-:W-:Y:S01]  /*56170*/  @P4 LOP3.LUT R190, R190, 0x8000, RZ, 0xfc, !PT ;  /* 0x00008000bebe4812 */ /* 0x000fe200078efcff */
[C---:B------:R-:W-:Y:S01]  /*56180*/  VIADD R98, R0.reuse, 0xcd ;  /* 0x000000cd00627836 */ /* 0x040fe20000000000 */
[----:B------:R-:W-:Y:S01]  /*56190*/  ULDC UR14, c[0x0][0x22c] ;  /* 0x00008b00000e7ab9 */ /* 0x000fe20000000800 */
[----:B------:R-:W-:-:S02]  /*561a0*/  VIADD R97, R0, 0xce ;  /* 0x000000ce00617836 */ /* 0x000fc40000000000 */
[C---:B------:R-:W-:Y:S02]  /*561b0*/  VIADD R96, R0.reuse, 0xcf ;  /* 0x000000cf00607836 */ /* 0x040fe40000000000 */
[C---:B------:R-:W-:Y:S02]  /*561c0*/  VIADD R95, R0.reuse, 0xd0 ;  /* 0x000000d0005f7836 */ /* 0x040fe40000000000 */
[C---:B------:R-:W-:Y:S01]  /*561d0*/  VIADD R94, R0.reuse, 0xd1 ;  /* 0x000000d1005e7836 */ /* 0x040fe20000000000 */
[----:B------:R-:W-:Y:S01]  /*561e0*/  @P1 LOP3.LUT R7, R7, 0x80, RZ, 0xfc, !PT ;  /* 0x0000008007071812 */ /* 0x000fe200078efcff */
[C---:B------:R-:W-:Y:S02]  /*561f0*/  VIADD R93, R0.reuse, 0xd2 ;  /* 0x000000d2005d7836 */ /* 0x040fe40000000000 */
[C---:B------:R-:W-:Y:S01]  /*56200*/  VIADD R92, R0.reuse, 0xd3 ;  /* 0x000000d3005c7836 */ /* 0x040fe20000000000 */
[----:B------:R-:W-:Y:S01]  /*56210*/  LOP3.LUT R7, R7, 0xffffffef, RZ, 0xc0, !PT ;  /* 0xffffffef07077812 */ /* 0x000fe200078ec0ff */
[----:B------:R-:W-:-:S02]  /*56220*/  VIADD R69, R0, 0xeb ;  /* 0x000000eb00457836 */ /* 0x000fc40000000000 */
        /* <DEDUP_REMOVED lines=11> */
[----:B------:R-:W-:Y:S01]  /*562e0*/  ULDC UR16, c[0x0][0x22c] ;  /* 0x00008b0000107ab9 */ /* 0x000fe20000000800 */
[----:B------:R-:W-:Y:S01]  /*562f0*/  LOP3.LUT R2, R2, 0xfffffffd, RZ, 0xc0, !PT ;  /* 0xfffffffd02027812 */ /* 0x000fe200078ec0ff */
[C---:B------:R-:W-:Y:S01]  /*56300*/  VIADD R62, R0.reuse, 0xf2 ;  /* 0x000000f2003e7836 */ /* 0x040fe20000000000 */
[----:B------:R-:W0:Y:S01]  /*56310*/  S2R R125, SR_TID.X ;  /* 0x00000000007d7919 */ /* 0x000e220000002100 */
[C---:B------:R-:W-:Y:S01]  /*56320*/  VIADD R89, R0.reuse, 0xd6 ;  /* 0x000000d600597836 */ /* 0x040fe20000000000 */
[----:B------:R-:W-:Y:S01]  /*56330*/  ULDC UR36, c[0x0][0x22c] ;  /* 0x00008b0000247ab9 */ /* 0x000fe20000000800 */
[----:B------:R-:W-:Y:S01]  /*56340*/  VIADD R61, R0, 0xf3 ;  /* 0x000000f3003d7836 */ /* 0x000fe20000000000 */
[----:B------:R-:W-:-:S02]  /*56350*/  ULDC UR38, c[0x0][0x228] ;  /* 0x00008a0000267ab9 */ /* 0x000fc40000000800 */
        /* <DEDUP_REMOVED lines=86> */
[----:B------:R-:W-:Y:S01]  /*568c0*/  VIADD R64, R0, 0xf0 ;  /* 0x000000f000407836 */ /* 0x000fe20000000000 */
        /* <DEDUP_REMOVED lines=25> */
[----:B------:R-:W-:Y:S01]  /*56a60*/  ULDC UR40, c[0x0][0x22c] ;  /* 0x00008b0000287ab9 */ /* 0x000fe20000000800 */
[----:B------:R-:W-:Y:S01]  /*56a70*/  ISETP.GE.AND P1, PT, R84, UR42, PT ;  /* 0x0000002a54007c0c */ /* 0x000fe2000bf26270 */
[----:B------:R-:W-:-:S10]  /*56a80*/  ULDC UR42, c[0x0][0x22c] ;  /* 0x00008b00002a7ab9 */ /* 0x000fd40000000800 */
[----:B------:R-:W-:Y:S02]  /*56a90*/  @P0 LOP3.LUT R6, R6, 0x800000, RZ, 0xfc, !PT ;  /* 0x0080000006060812 */ /* 0x000fe400078efcff */
[----:B------:R-:W-:Y:S01]  /*56aa0*/  ISETP.GE.AND P0, PT, R83, UR43, PT ;  /* 0x0000002b53007c0c */ /* 0x000fe2000bf06270 */
[----:B------:R-:W-:Y:S01]  /*56ab0*/  ULDC UR43, c[0x0][0x22c] ;  /* 0x00008b00002b7ab9 */ /* 0x000fe20000000800 */
[----:B------:R-:W-:-:S04]  /*56ac0*/  LOP3.LUT R6, R6, 0xfdffffff, RZ, 0xc0, !PT ;  /* 0xfdffffff06067812 */ /* 0x000fc800078ec0ff */
        /* <DEDUP_REMOVED lines=14> */
[----:B------:R-:W-:-:S04]  /*56bb0*/  ULDC UR50, c[0x0][0x22c] ;  /* 0x00008b0000327ab9 */ /* 0x000fc80000000800 */
        /* <DEDUP_REMOVED lines=19> */
[----:B------:R-:W-:Y:S02]  /*56cf0*/  LOP3.LUT R5, R5, 0xffffdfff, RZ, 0xc0, !PT ;  /* 0xffffdfff05057812 */ /* 0x000fe400078ec0ff */
[----:B------:R-:W-:Y:S01]  /*56d00*/  ISETP.GE.AND P4, PT, R121, UR45, PT ;  /* 0x0000002d79007c0c */ /* 0x000fe2000bf86270 */
[----:B------:R-:W-:Y:S01]  /*56d10*/  ULDC UR45, c[0x0][0x22c] ;  /* 0x00008b00002d7ab9 */ /* 0x000fe20000000800 */
[----:B------:R-:W-:Y:S02]  /*56d20*/  @P0 LOP3.LUT R5, R5, 0x2000, RZ, 0xfc, !PT ;  /* 0x0000200005050812 */ /* 0x000fe400078efcff */
[----:B------:R-:W-:-:S02]  /*56d30*/  LOP3.LUT R8, R8, 0xfffffffe, RZ, 0xc0, !PT ;  /* 0xfffffffe08087812 */ /* 0x000fc400078ec0ff */
[----:B------:R-:W-:Y:S02]  /*56d40*/  LOP3.LUT R5, R5, 0xffff7fff, RZ, 0xc0, !PT ;  /* 0xffff7fff05057812 */ /* 0x000fe400078ec0ff */
[----:B------:R-:W-:Y:S02]  /*56d50*/  LOP3.LUT R8, R8, 0xfffffffd, RZ, 0xc0, !PT ;  /* 0xfffffffd08087812 */ /* 0x000fe400078ec0ff */
[----:B------:R-:W-:Y:S02]  /*56d60*/  @P1 LOP3.LUT R5, R5, 0x8000, RZ, 0xfc, !PT ;  /* 0x0000800005051812 */ /* 0x000fe400078efcff */
[----:B------:R-:W-:Y:S01]  /*56d70*/  ISETP.GE.AND P1, PT, R71, UR51, PT ;  /* 0x0000003347007c0c */ /* 0x000fe2000bf26270 */
[----:B------:R-:W-:Y:S01]  /*56d80*/  ULDC UR51, c[0x0][0x22c] ;  /* 0x00008b0000337ab9 */ /* 0x000fe20000000800 */
[----:B------:R-:W-:Y:S02]  /*56d90*/  @P4 LOP3.LUT R8, R8, 0x2, RZ, 0xfc, !PT ;  /* 0x0000000208084812 */ /* 0x000fe400078efcff */
[----:B------:R-:W-:Y:S01]  /*56da0*/  ISETP.GE.AND P4, PT, R120, UR51, PT ;  /* 0x0000003378007c0c */ /* 0x000fe2000bf86270 */
[----:B------:R-:W-:Y:S01]  /*56db0*/  ULDC UR51, c[0x0][0x22c] ;  /* 0x00008b0000337ab9 */ /* 0x000fe20000000800 */
[----:B------:R-:W-:-:S04]  /*56dc0*/  @P5 LOP3.LUT R8, R8, 0x1, RZ, 0xfc, !PT ;  /* 0x0000000108085812 */ /* 0x000fc800078efcff */
[----:B------:R-:W-:-:S07]  /*56dd0*/  LOP3.LUT R8, R8, 0xffffffdf, RZ, 0xc0, !PT ;  /* 0xffffffdf08087812 */ /* 0x000fce00078ec0ff */
[----:B------:R-:W-:Y:S02]  /*56de0*/  @P4 LOP3.LUT R8, R8, 0x20, RZ, 0xfc, !PT ;  /* 0x0000002008084812 */ /* 0x000fe400078efcff */
[----:B------:R-:W-:Y:S01]  /*56df0*/  ISETP.GE.AND P4, PT, R119, UR49, PT ;  /* 0x0000003177007c0c */ /* 0x000fe2000bf86270 */
[----:B------:R-:W-:Y:S01]  /*56e00*/  ULDC UR49, c[0x0][0x22c] ;  /* 0x00008b0000317ab9 */ /* 0x000fe20000000800 */
[----:B------:R-:W-:Y:S01]  /*56e10*/  ISETP.GE.AND P0, PT, R73, UR47, PT ;  /* 0x0000002f49007c0c */ /* 0x000fe2000bf06270 */
[----:B------:R-:W-:Y:S01]  /*56e20*/  ULDC UR47, c[0x0][0x22c] ;  /* 0x00008b00002f7ab9 */ /* 0x000fe20000000800 */
[----:B------:R-:W-:Y:S02]  /*56e30*/  LOP3.LUT R8, R8, 0xfffffdff, RZ, 0xc0, !PT ;  /* 0xfffffdff08087812 */ /* 0x000fe400078ec0ff */
[----:B------:R-:W-:Y:S01]  /*56e40*/  ISETP.GE.AND P6, PT, R122, UR47, PT ;  /* 0x0000002f7a007c0c */ /* 0x000fe2000bfc6270 */
[----:B------:R-:W-:-:S06]  /*56e50*/  ULDC UR47, c[0x0][0x22c] ;  /* 0x00008b00002f7ab9 */ /* 0x000fcc0000000800 */
[----:B------:R-:W-:Y:S02]  /*56e60*/  @P4 LOP3.LUT R8, R8, 0x200, RZ, 0xfc, !PT ;  /* 0x0000020008084812 */ /* 0x000fe400078efcff */
[----:B------:R-:W-:Y:S01]  /*56e70*/  ISETP.GE.AND P4, PT, R118, UR47, PT ;  /* 0x0000002f76007c0c */ /* 0x000fe2000bf86270 */
[----:B------:R-:W-:Y:S01]  /*56e80*/  ULDC UR47, c[0x0][0x22c] ;  /* 0x00008b00002f7ab9 */ /* 0x000fe20000000800 */
[----:B------:R-:W-:-:S11]  /*56e90*/  LOP3.LUT R8, R8, 0xffffefff, RZ, 0xc0, !PT ;  /* 0xffffefff08087812 */ /* 0x000fd600078ec0ff */
[----:B------:R-:W-:Y:S02]  /*56ea0*/  @P4 LOP3.LUT R8, R8, 0x1000, RZ, 0xfc, !PT ;  /* 0x0000100008084812 */ /* 0x000fe400078efcff */
[----:B------:R-:W-:Y:S01]  /*56eb0*/  ISETP.GE.AND P4, PT, R117, UR45, PT ;  /* 0x0000002d75007c0c */ /* 0x000fe2000bf86270 */
[----:B------:R-:W-:Y:S01]  /*56ec0*/  ULDC UR45, c[0x0][0x22c] ;  /* 0x00008b00002d7ab9 */ /* 0x000fe20000000800 */
[----:B------:R-:W-:-:S11]  /*56ed0*/  LOP3.LUT R8, R8, 0xffff7fff, RZ, 0xc0, !PT ;  /* 0xffff7fff08087812 */ /* 0x000fd600078ec0ff */
[----:B------:R-:W-:Y:S02]  /*56ee0*/  @P4 LOP3.LUT R8, R8, 0x8000, RZ, 0xfc, !PT ;  /* 0x0000800008084812 */ /* 0x000fe400078efcff */
[----:B------:R-:W-:Y:S02]  /*56ef0*/  ISETP.GE.AND P4, PT, R116, UR51, PT ;  /* 0x0000003374007c0c */ /* 0x000fe4000bf86270 */
        /* <DEDUP_REMOVED lines=23> */
[----:B------:R-:W-:-:S13]  /*57070*/  ISETP.GE.AND P4, PT, R108, UR50, PT ;  /* 0x000000326c007c0c */ /* 0x000fda000bf86270 */
        /* <DEDUP_REMOVED lines=38> */
[----:B------:R-:W-:Y:S02]  /*572e0*/  LOP3.LUT R7, R7, 0x7fffffff, RZ, 0xc0, !PT ;  /* 0x7fffffff07077812 */ /* 0x000fe400078ec0ff */
[----:B------:R-:W-:-:S09]  /*572f0*/  LOP3.LUT R5, R5, 0xfffdffff, RZ, 0xc0, !PT ;  /* 0xfffdffff05057812 */ /* 0x000fd200078ec0ff */
[----:B------:R-:W-:Y:S02]  /*57300*/  @P4 LOP3.LUT R7, R7, 0x80000000, RZ, 0xfc, !PT ;  /* 0x8000000007074812 */ /* 0x000fe400078efcff */
[----:B------:R-:W-:Y:S02]  /*57310*/  ISETP.GE.AND P4, PT, R94, UR18, PT ;  /* 0x000000125e007c0c */ /* 0x000fe4000bf86270 */
[----:B------:R-:W-:Y:S02]  /*57320*/  @P0 LOP3.LUT R5, R5, 0x20000, RZ, 0xfc, !PT ;  /* 0x0002000005050812 */ /* 0x000fe400078efcff */
[----:B------:R-:W-:Y:S02]  /*57330*/  LOP3.LUT R6, R6, 0xfffffffd, RZ, 0xc0, !PT ;  /* 0xfffffffd06067812 */ /* 0x000fe400078ec0ff */
[----:B------:R-:W-:-:S04]  /*57340*/  LOP3.LUT R5, R5, 0xfff7ffff, RZ, 0xc0, !PT ;  /* 0xfff7ffff05057812 */ /* 0x000fc800078ec0ff */
[----:B------:R-:W-:-:S03]  /*57350*/  @P2 LOP3.LUT R5, R5, 0x80000, RZ, 0xfc, !PT ;  /* 0x0008000005052812 */ /* 0x000fc600078efcff */
[----:B------:R-:W-:Y:S02]  /*57360*/  @P4 LOP3.LUT R6, R6, 0x2, RZ, 0xfc, !PT ;  /* 0x0000000206064812 */ /* 0x000fe400078efcff */
[----:B------:R-:W-:Y:S02]  /*57370*/  ISETP.GE.AND P4, PT, R93, UR20, PT ;  /* 0x000000145d007c0c */ /* 0x000fe4000bf86270 */
[----:B------:R-:W-:Y:S02]  /*57380*/  ISETP.GE.AND P0, PT, R70, UR53, PT ;  /* 0x0000003546007c0c */ /* 0x000fe4000bf06270 */
[----:B------:R-:W-:Y:S02]  /*57390*/  LOP3.LUT R5, R5, 0xffdfffff, RZ, 0xc0, !PT ;  /* 0xffdfffff05057812 */ /* 0x000fe400078ec0ff */
[----:B------:R-:W-:Y:S02]  /*573a0*/  LOP3.LUT R6, R6, 0xfffffff7, RZ, 0xc0, !PT ;  /* 0xfffffff706067812 */ /* 0x000fe400078ec0ff */
[----:B------:R-:W-:-:S02]  /*573b0*/  @P1 LOP3.LUT R5, R5, 0x200000, RZ, 0xfc, !PT ;  /* 0x0020000005051812 */ /* 0x000fc400078efcff */
[----:B------:R-:W-:Y:S02]  /*573c0*/  ISETP.GE.AND P2, PT, R69, UR55, PT ;  /* 0x0000003745007c0c */ /* 0x000fe4000bf46270 */
[----:B------:R-:W-:Y:S02]  /*573d0*/  LOP3.LUT R5, R5, 0xff7fffff, RZ, 0xc0, !PT ;  /* 0xff7fffff05057812 */ /* 0x000fe400078ec0ff */
[----:B------:R-:W-:Y:S02]  /*573e0*/  @P4 LOP3.LUT R6, R6, 0x8, RZ, 0xfc, !PT ;  /* 0x0000000806064812 */ /* 0x000fe400078efcff */
[----:B------:R-:W-:Y:S02]  /*573f0*/  ISETP.GE.AND P4, PT, R92, UR22, PT ;  /* 0x000000165c007c0c */ /* 0x000fe4000bf86270 */
[----:B------:R-:W-:Y:S02]  /*57400*/  @P0 LOP3.LUT R5, R5, 0x800000, RZ, 0xfc, !PT ;  /* 0x0080000005050812 */ /* 0x000fe400078efcff */
[----:B------:R-:W-:-:S02]  /*57410*/  ISETP.GE.AND P1, PT, R68, UR61, PT ;  /* 0x0000003d44007c0c */ /* 0x000fc4000bf26270 */
[----:B------:R-:W-:Y:S02]  /*57420*/  LOP3.LUT R5, R5, 0xfbffffff, RZ, 0xc0, !PT ;  /* 0xfbffffff05057812 */ /* 0x000fe400078ec0ff */
[----:B------:R-:W-:Y:S02]  /*57430*/  LOP3.LUT R6, R6, 0xffffffdf, RZ, 0xc0, !PT ;  /* 0xffffffdf06067812 */ /* 0x000fe400078ec0ff */
[----:B------:R-:W-:Y:S02]  /*57440*/  @P2 LOP3.LUT R5, R5, 0x4000000, RZ, 0xfc, !PT ;  /* 0x0400000005052812 */ /* 0x000fe400078efcff */
[----:B------:R-:W-:Y:S02]  /*57450*/  ISETP.GE.AND P2, PT, R66, UR7, PT ;  /* 0x0000000742007c0c */ /* 0x000fe4000bf46270 */
[----:B------:R-:W-:Y:S02]  /*57460*/  ISETP.GE.AND P0, PT, R67, UR5, PT ;  /* 0x0000000543007c0c */ /* 0x000fe4000bf06270 */
[----:B------:R-:W-:-:S02]  /*57470*/  LOP3.LUT R5, R5, 0xdfffffff, RZ, 0xc0, !PT ;  /* 0xdfffffff05057812 */ /* 0x000fc400078ec0ff */
[----:B------:R-:W-:Y:S02]  /*57480*/  @P4 LOP3.LUT R6, R6, 0x20, RZ, 0xfc, !PT ;  /* 0x0000002006064812 */ /* 0x000fe400078efcff */
[----:B------:R-:W-:Y:S02]  /*57490*/  ISETP.GE.AND P4, PT, R91, UR24, PT ;  /* 0x000000185b007c0c */ /* 0x000fe4000bf86270 */
[----:B------:R-:W-:Y:S02]  /*574a0*/  @P1 LOP3.LUT R5, R5, 0x20000000, RZ, 0xfc, !PT ;  /* 0x2000000005051812 */ /* 0x000fe400078efcff */
[----:B------:R-:W-:Y:S02]  /*574b0*/  ISETP.GE.AND P1, PT, R65, UR9, PT ;  /* 0x0000000941007c0c */ /* 0x000fe4000bf26270 */
[----:B------:R-:W-:Y:S02]  /*574c0*/  LOP3.LUT R5, R5, 0xbfffffff, RZ, 0xc0, !PT ;  /* 0xbfffffff05057812 */ /* 0x000fe400078ec0ff */
[----:B------:R-:W-:-:S02]  /*574d0*/  @P2 LOP3.LUT R2, R2, 0x2, RZ, 0xfc, !PT ;  /* 0x0000000202022812 */ /* 0x000fc400078efcff */
[----:B------:R-:W-:Y:S02]  /*574e0*/  LOP3.LUT R6, R6, 0xffffff7f, RZ, 0xc0, !PT ;  /* 0xffffff7f06067812 */ /* 0x000fe400078ec0ff */
[----:B------:R-:W-:Y:S02]  /*574f0*/  @P0 LOP3.LUT R5, R5, 0x40000000, RZ, 0xfc, !PT ;  /* 0x4000000005050812 */ /* 0x000fe400078efcff */
[----:B------:R-:W-:Y:S02]  /*57500*/  ISETP.GE.AND P0, PT, R64, UR11, PT ;  /* 0x0000000b40007c0c */ /* 0x000fe4000bf06270 */
[----:B------:R-:W-:Y:S02]  /*57510*/  LOP3.LUT R2, R2, 0xfffffff7, RZ, 0xc0, !PT ;  /* 0xfffffff702027812 */ /* 0x000fe400078ec0ff */
[----:B------:R-:W-:Y:S02]  /*57520*/  @P4 LOP3.LUT R6, R6, 0x80, RZ, 0xfc, !PT ;  /* 0x0000008006064812 */ /* 0x000fe400078efcff */
[----:B------:R-:W-:-:S02]  /*57530*/  ISETP.GE.AND P4, PT, R90, UR26, PT ;  /* 0x0000001a5a007c0c */ /* 0x000fc4000bf86270 */
[----:B------:R-:W-:Y:S02]  /*57540*/  @P1 LOP3.LUT R2, R2, 0x8, RZ, 0xfc, !PT ;  /* 0x0000000802021812 */ /* 0x000fe400078efcff */
[----:B------:R-:W-:Y:S02]  /*57550*/  ISETP.GE.AND P2, PT, R63, UR13, PT ;  /* 0x0000000d3f007c0c */ /* 0x000fe4000bf46270 */
[----:B------:R-:W-:Y:S02]  /*57560*/  LOP3.LUT R2, R2, 0xffffffdf, RZ, 0xc0, !PT ;  /* 0xffffffdf02027812 */ /* 0x000fe400078ec0ff */
[----:B------:R-:W-:Y:S02]  /*57570*/  LOP3.LUT R6, R6, 0xfffffdff, RZ, 0xc0, !PT ;  /* 0xfffffdff06067812 */ /* 0x000fe400078ec0ff */
[----:B------:R-:W-:Y:S02]  /*57580*/  @P0 LOP3.LUT R2, R2, 0x20, RZ, 0xfc, !PT ;  /* 0x0000002002020812 */ /* 0x000fe400078efcff */
[----:B------:R-:W-:-:S02]  /*57590*/  ISETP.GE.AND P1, PT, R62, UR15, PT ;  /* 0x0000000f3e007c0c */ /* 0x000fc4000bf26270 */
[----:B------:R-:W-:Y:S02]  /*575a0*/  @P4 LOP3.LUT R6, R6, 0x200, RZ, 0xfc, !PT ;  /* 0x0000020006064812 */ /* 0x000fe400078efcff */
[----:B------:R-:W-:Y:S02]  /*575b0*/  ISETP.GE.AND P4, PT, R89, UR28, PT ;  /* 0x0000001c59007c0c */ /* 0x000fe4000bf86270 */
[----:B------:R-:W-:-:S04]  /*575c0*/  LOP3.LUT R2, R2, 0xffffff7f, RZ, 0xc0, !PT ;  /* 0xffffff7f02027812 */ /* 0x000fc800078ec0ff */
[----:B------:R-:W-:Y:S02]  /*575d0*/  @P2 LOP3.LUT R2, R2, 0x80, RZ, 0xfc, !PT ;  /* 0x0000008002022812 */ /* 0x000fe400078efcff */
[----:B------:R-:W-:Y:S02]  /*575e0*/  ISETP.GE.AND P0, PT, R61, UR17, PT ;  /* 0x000000113d007c0c */ /* 0x000fe4000bf06270 */
[----:B------:R-:W-:Y:S02]  /*575f0*/  LOP3.LUT R2, R2, 0xfffffdff, RZ, 0xc0, !PT ;  /* 0xfffffdff02027812 */ /* 0x000fe400078ec0ff */
[----:B------:R-:W-:Y:S02]  /*57600*/  LOP3.LUT R6, R6, 0xfffff7ff, RZ, 0xc0, !PT ;  /* 0xfffff7ff06067812 */ /* 0x000fe400078ec0ff */
[----:B------:R-:W-:Y:S02]  /*57610*/  @P1 LOP3.LUT R2, R2, 0x200, RZ, 0xfc, !PT ;  /* 0x0000020002021812 */ /* 0x000fe400078efcff */
[----:B------:R-:W-:-:S02]  /*57620*/  @P4 LOP3.LUT R6, R6, 0x800, RZ, 0xfc, !PT ;  /* 0x0000080006064812 */ /* 0x000fc400078efcff */
[----:B------:R-:W-:Y:S02]  /*57630*/  ISETP.GE.AND P4, PT, R88, UR30, PT ;  /* 0x0000001e58007c0c */ /* 0x000fe4000bf86270 */
[----:B------:R-:W-:Y:S02]  /*57640*/  ISETP.GE.AND P2, PT, R60, UR19, PT ;  /* 0x000000133c007c0c */ /* 0x000fe4000bf46270 */
[----:B------:R-:W-:Y:S02]  /*57650*/  LOP3.LUT R2, R2, 0xfffff7ff, RZ, 0xc0, !PT ;  /* 0xfffff7ff02027812 */ /* 0x000fe400078ec0ff */
[----:B------:R-:W-:Y:S02]  /*57660*/  LOP3.LUT R6, R6, 0xffffbfff, RZ, 0xc0, !PT ;  /* 0xffffbfff06067812 */ /* 0x000fe400078ec0ff */
[----:B------:R-:W-:Y:S02]  /*57670*/  @P0 LOP3.LUT R2, R2, 0x800, RZ, 0xfc, !PT ;  /* 0x0000080002020812 */ /* 0x000fe400078efcff */
[----:B------:R-:W-:-:S02]  /*57680*/  ISETP.GE.AND P1, PT, R59, UR21, PT ;  /* 0x000000153b007c0c */ /* 0x000fc4000bf26270 */
[----:B------:R-:W-:Y:S02]  /*57690*/  LOP3.LUT R2, R2, 0xffffdfff, RZ, 0xc0, !PT ;  /* 0xffffdfff02027812 */ /* 0x000fe400078ec0ff */
[----:B------:R-:W-:Y:S02]  /*576a0*/  @P4 LOP3.LUT R6, R6, 0x4000, RZ, 0xfc, !PT ;  /* 0x0000400006064812 */ /* 0x000fe400078efcff */
[----:B------:R-:W-:Y:S02]  /*576b0*/  ISETP.GE.AND P4, PT, R87, UR32, PT ;  /* 0x0000002057007c0c */ /* 0x000fe4000bf86270 */
[----:B------:R-:W-:Y:S02]  /*576c0*/  @P2 LOP3.LUT R2, R2, 0x2000, RZ, 0xfc, !PT ;  /* 0x0000200002022812 */ /* 0x000fe400078efcff */
[----:B------:R-:W-:Y:S02]  /*576d0*/  ISETP.GE.AND P0, PT, R58, UR23, PT ;  /* 0x000000173a007c0c */ /* 0x000fe4000bf06270 */
[----:B------:R-:W-:Y:S01]  /*576e0*/  LOP3.LUT R2, R2, 0xfffeffff, RZ, 0xc0, !PT ;  /* 0xfffeffff02027812 */ /* 0x000fe200078ec0ff */
[----:B------:R-:W-:Y:S01]  /*576f0*/  VIADD R57, R0, 0xf7 ;  /* 0x000000f700397836 */ /* 0x000fe20000000000 */
[----:B------:R-:W-:Y:S01]  /*57700*/  LOP3.LUT R6, R6, 0xfffdffff, RZ, 0xc0, !PT ;  /* 0xfffdffff06067812 */ /* 0x000fe200078ec0ff */
[----:B------:R-:W-:Y:S01]  /*57710*/  VIADD R86, R0, 0xd9 ;  /* 0x000000d900567836 */ /* 0x000fe20000000000 */
[----:B------:R-:W-:-:S02]  /*57720*/  @P1 LOP3.LUT R2, R2, 0x10000, RZ, 0xfc, !PT ;  /* 0x0001000002021812 */ /* 0x000fc400078efcff */
[----:B------:R-:W-:Y:S02]  /*57730*/  ISETP.GE.AND P2, PT, R57, UR25, PT ;  /* 0x0000001939007c0c */ /* 0x000fe4000bf46270 */
[----:B------:R-:W-:Y:S02]  /*57740*/  LOP3.LUT R2, R2, 0xfff7ffff, RZ, 0xc0, !PT ;  /* 0xfff7ffff02027812 */ /* 0x000fe400078ec0ff */
[----:B------:R-:W-:Y:S01]  /*57750*/  @P4 LOP3.LUT R6, R6, 0x20000, RZ, 0xfc, !PT ;  /* 0x0002000006064812 */ /* 0x000fe200078efcff */
[----:B------:R-:W-:Y:S01]  /*57760*/  VIADD R56, R0, 0xf8 ;  /* 0x000000f800387836 */ /* 0x000fe20000000000 */
[----:B------:R-:W-:Y:S02]  /*57770*/  ISETP.GE.AND P4, PT, R86, UR34, PT ;  /* 0x0000002256007c0c */ /* 0x000fe4000bf86270 */
[----:B------:R-:W-:Y:S02]  /*57780*/  @P0 LOP3.LUT R2, R2, 0x80000, RZ, 0xfc, !PT ;  /* 0x0008000002020812 */ /* 0x000fe400078efcff */
[----:B------:R-:W-:Y:S01]  /*57790*/  ISETP.GE.AND P1, PT, R56, UR27, PT ;  /* 0x0000001b38007c0c */ /* 0x000fe2000bf26270 */
[----:B------:R-:W-:Y:S01]  /*577a0*/  VIADD R55, R0, 0xf9 ;  /* 0x000000f900377836 */ /* 0x000fe20000000000 */
[----:B------:R-:W-:Y:S01]  /*577b0*/  LOP3.LUT R2, R2, 0xffefffff, RZ, 0xc0, !PT ;  /* 0xffefffff02027812 */ /* 0x000fe200078ec0ff */
[----:B------:R-:W-:Y:S01]  /*577c0*/  VIADD R52, R0, 0xfc ;  /* 0x000000fc00347836 */ /* 0x000fe20000000000 */
[----:B------:R-:W-:Y:S01]  /*577d0*/  LOP3.LUT R6, R6, 0xfffbffff, RZ, 0xc0, !PT ;  /* 0xfffbffff06067812 */ /* 0x000fe200078ec0ff */
[----:B------:R-:W-:-:S02]  /*577e0*/  VIADD R51, R0, 0xfd ;  /* 0x000000fd00337836 */ /* 0x000fc40000000000 */
[C---:B------:R-:W-:Y:S02]  /*577f0*/  VIADD R50, R0.reuse, 0xfe ;  /* 0x000000fe00327836 */ /* 0x040fe40000000000 */
[C---:B------:R-:W-:Y:S02]  /*57800*/  VIADD R49, R0.reuse, 0xff ;  /* 0x000000ff00317836 */ /* 0x040fe40000000000 */
[----:B------:R-:W-:Y:S01]  /*57810*/  VIADD R0, R0, 0xda ;  /* 0x000000da00007836 */ /* 0x000fe20000000000 */
[----:B------:R-:W-:Y:S02]  /*57820*/  @P2 LOP3.LUT R2, R2, 0x100000, RZ, 0xfc, !PT ;  /* 0x0010000002022812 */ /* 0x000fe400078efcff */
[----:B------:R-:W-:Y:S02]  /*57830*/  @P4 LOP3.LUT R6, R6, 0x40000, RZ, 0xfc, !PT ;  /* 0x0004000006064812 */ /* 0x000fe400078efcff */
[----:B------:R-:W-:Y:S02]  /*57840*/  ISETP.GE.AND P0, PT, R55, UR29, PT ;  /* 0x0000001d37007c0c */ /* 0x000fe4000bf06270 */
[----:B------:R-:W-:-:S02]  /*57850*/  ISETP.GE.AND P4, PT, R0, UR36, PT ;  /* 0x0000002400007c0c */ /* 0x000fc4000bf86270 */
[----:B------:R-:W-:Y:S02]  /*57860*/  ISETP.LT.AND P5, PT, R3, UR38, !P5 ;  /* 0x0000002603007c0c */ /* 0x000fe4000efa1270 */
[----:B------:R-:W-:-:S04]  /*57870*/  LOP3.LUT R2, R2, 0xff7fffff, RZ, 0xc0, !PT ;  /* 0xff7fffff02027812 */ /* 0x000fc800078ec0ff */
[----:B------:R-:W-:Y:S01]  /*57880*/  @P1 LOP3.LUT R2, R2, 0x800000, RZ, 0xfc, !PT ;  /* 0x0080000002021812 */ /* 0x000fe200078efcff */
[----:B0-----:R-:W-:Y:S01]  /*57890*/  IMAD.SHL.U32 R124, R125, 0x40, RZ ;  /* 0x000000407d7c7824 */ /* 0x001fe200078e00ff */
[----:B------:R-:W-:Y:S02]  /*578a0*/  LOP3.LUT R6, R6, 0xffdfffff, RZ, 0xc0, !PT ;  /* 0xffdfffff06067812 */ /* 0x000fe400078ec0ff */
[----:B------:R-:W-:Y:S02]  /*578b0*/  LOP3.LUT R2, R2, 0xfdffffff, RZ, 0xc0, !PT ;  /* 0xfdffffff02027812 */ /* 0x000fe400078ec0ff */
[----:B------:R-:W-:Y:S02]  /*578c0*/  LOP3.LUT R8, R8, 0xfffffffb, RZ, 0xc0, !PT ;  /* 0xfffffffb08087812 */ /* 0x000fe400078ec0ff */
[----:B------:R-:W-:Y:S02]  /*578d0*/  @P0 LOP3.LUT R2, R2, 0x2000000, RZ, 0xfc, !PT ;  /* 0x0200000002020812 */ /* 0x000fe400078efcff */
[----:B------:R-:W-:-:S02]  /*578e0*/  @P4 LOP3.LUT R6, R6, 0x200000, RZ, 0xfc, !PT ;  /* 0x0020000006064812 */ /* 0x000fc400078efcff */
[----:B------:R-:W-:Y:S02]  /*578f0*/  @P5 LOP3.LUT R8, R8, 0x4, RZ, 0xfc, !PT ;  /* 0x0000000408085812 */ /* 0x000fe400078efcff */
[----:B----4-:R-:W-:Y:S02]  /*57900*/  LOP3.LUT R48, R126, 0xf0, RZ, 0xc0, !PT ;  /* 0x000000f07e307812 */ /* 0x010fe400078ec0ff */
[----:B------:R-:W-:Y:S02]  /*57910*/  LOP3.LUT R124, R124, 0x400, RZ, 0xc0, !PT ;  /* 0x000004007c7c7812 */ /* 0x000fe400078ec0ff */
[----:B------:R-:W-:Y:S02]  /*57920*/  ISETP.GE.AND P3, PT, R52, UR35, PT ;  /* 0x0000002334007c0c */ /* 0x000fe4000bf66270 */
[----:B------:R-:W-:Y:S02]  /*57930*/  ISETP.GE.AND P2, PT, R51, UR37, PT ;  /* 0x0000002533007c0c */ /* 0x000fe4000bf46270 */
[----:B------:R-:W-:-:S02]  /*57940*/  ISETP.GE.AND P1, PT, R50, UR39, PT ;  /* 0x0000002732007c0c */ /* 0x000fc4000bf26270 */
[----:B------:R-:W-:Y:S02]  /*57950*/  ISETP.GE.AND P0, PT, R49, UR41, PT ;  /* 0x0000002931007c0c */ /* 0x000fe4000bf06270 */
[C---:B------:R-:W-:Y:S02]  /*57960*/  LOP3.LUT P4, RZ, R190.reuse, 0x8000, RZ, 0xc0, !PT ;  /* 0x00008000beff7812 */ /* 0x040fe4000788c0ff */
[----:B------:R-:W-:Y:S01]  /*57970*/  LOP3.LUT P5, RZ, R190, 0x4000, RZ, 0xc0, !PT ;  /* 0x00004000beff7812 */ /* 0x000fe200078ac0ff */
[----:B------:R-:W2:Y:S01]  /*57980*/  LDL.LU R170, [R1+0xf24] ;  /* 0x000f240001aa7983 */ /* 0x000ea20000300800 */
[----:B------:R-:W-:Y:S01]  /*57990*/  IADD3 R0, R124, UR58, R48 ;  /* 0x0000003a7c007c10 */ /* 0x000fe2000fffe030 */
[----:B------:R-:W-:Y:S01]  /*579a0*/  IMAD.SHL.U32 R55, R125, 0x8, RZ ;  /* 0x000000087d377824 */ /* 0x000fe200078e00ff */
[----:B------:R-:W-:Y:S01]  /*579b0*/  BAR.SYNC.DEFER_BLOCKING 0x0 ;  /* 0x0000000000007b1d */ /* 0x000fe20000010000 */
[----:B------:R-:W-:Y:S02]  /*579c0*/  LOP3.LUT R9, R9, 0xffefffff, RZ, 0xc0, !PT ;  /* 0xffefffff09097812 */ /* 0x000fe400078ec0ff */
[----:B------:R-:W-:-:S02]  /*579d0*/  LOP3.LUT R190, R190, 0xffffffdf, RZ, 0xc0, !PT ;  /* 0xffffffdfbebe7812 */ /* 0x000fc400078ec0ff */
[----:B------:R-:W-:Y:S01]  /*579e0*/  LOP3.LUT R191, R191, 0xdfffffff, RZ, 0xc0, !PT ;  /* 0xdfffffffbfbf7812 */ /* 0x000fe200078ec0ff */
[----:B------:R-:W-:Y:S01]  /*579f0*/  ULDC UR4, c[0x0][0x228] ;  /* 0x00008a0000047ab9 */ /* 0x000fe20000000800 */
[----:B------:R-:W-:Y:S01]  /*57a00*/  ULDC UR5, c[0x0][0x228] ;  /* 0x00008a0000057ab9 */ /* 0x000fe20000000800 */
[----:B------:R-:W3:Y:S01]  /*57a10*/  LDL.LU R155, [R1+0xf20] ;  /* 0x000f2000019b7983 */ /* 0x000ee20000300800 */
[----:B------:R-:W-:-:S03]  /*57a20*/  ULDC UR6, c[0x0][0x228] ;  /* 0x00008a0000067ab9 */ /* 0x000fc60000000800 */
[----:B------:R-:W4:Y:S04]  /*57a30*/  LDL.LU R149, [R1+0x110c] ;  /* 0x00110c0001957983 */ /* 0x000f280000300800 */
[----:B------:R-:W2:Y:S04]  /*57a40*/  LDL.LU R148, [R1+0xf90] ;  /* 0x000f900001947983 */ /* 0x000ea80000300800 */
[----:B------:R-:W3:Y:S04]  /*57a50*/  LDL.LU R147, [R1+0xf94] ;  /* 0x000f940001937983 */ /* 0x000ee80000300800 */
[----:B------:R-:W4:Y:S04]  /*57a60*/  LDL.LU R146, [R1+0xfcc] ;  /* 0x000fcc0001927983 */ /* 0x000f280000300800 */
[----:B------:R-:W2:Y:S04]  /*57a70*/  LDL.LU R164, [R1+0x11f8] ;  /* 0x0011f80001a47983 */ /* 0x000ea80000300800 */
[----:B------:R-:W2:Y:S04]  /*57a80*/  LDL.LU R161, [R1+0x11d4] ;  /* 0x0011d40001a17983 */ /* 0x000ea80000300800 */
[----:B------:R-:W2:Y:S04]  /*57a90*/  LDL.LU R162, [R1+0x11cc] ;  /* 0x0011cc0001a27983 */ /* 0x000ea80000300800 */
[----:B------:R-:W3:Y:S04]  /*57aa0*/  LDL.LU R145, [R1+0x1114] ;  /* 0x0011140001917983 */ /* 0x000ee80000300800 */
[----:B------:R-:W4:Y:S04]  /*57ab0*/  LDL.LU R144, [R1+0x1118] ;  /* 0x0011180001907983 */ /* 0x000f280000300800 */
[----:B------:R-:W2:Y:S04]  /*57ac0*/  LDL.LU R150, [R1+0xe6c] ;  /* 0x000e6c0001967983 */ /* 0x000ea80000300800 */
        /* <DEDUP_REMOVED lines=14> */
[----:B------:R-:W3:Y:S04]  /*57bb0*/  LDL.LU R169, [R1+0x11ec] ;  /* 0x0011ec0001a97983 */ /* 0x000ee80000300800 */
[----:B------:R-:W3:Y:S04]  /*57bc0*/  LDL.LU R143, [R1+0xfb0] ;  /* 0x000fb000018f7983 */ /* 0x000ee80000300800 */
[----:B------:R-:W2:Y:S04]  /*57bd0*/  LDL.LU R156, [R1+0xe98] ;  /* 0x000e9800019c7983 */ /* 0x000ea80000300800 */
[----:B------:R-:W2:Y:S04]  /*57be0*/  LDL.LU R163, [R1+0xf34] ;  /* 0x000f340001a37983 */ /* 0x000ea80000300800 */
[----:B------:R-:W2:Y:S04]  /*57bf0*/  LDL.LU R172, [R1+0xf30] ;  /* 0x000f300001ac7983 */ /* 0x000ea80000300800 */
[----:B------:R-:W2:Y:S01]  /*57c00*/  LDL.LU R174, [R1+0x1128] ;  /* 0x0011280001ae7983 */ /* 0x000ea20000300800 */
[----:B------:R-:W-:-:S02]  /*57c10*/  @P6 LOP3.LUT R9, R9, 0x100000, RZ, 0xfc, !PT ;  /* 0x0010000009096812 */ /* 0x000fc400078efcff */
[----:B------:R-:W-:Y:S01]  /*57c20*/  LOP3.LUT P6, RZ, R14, 0x10000000, RZ, 0xc0, !PT ;  /* 0x100000000eff7812 */ /* 0x000fe200078cc0ff */
[----:B------:R-:W-:Y:S01]  /*57c30*/  STL.64 [R1+0x1948], R10 ;  /* 0x0019480a01007387 */ /* 0x000fe20000100a00 */
[----:B------:R-:W-:-:S03]  /*57c40*/  LOP3.LUT R9, R9, 0xfff7ffff, RZ, 0xc0, !PT ;  /* 0xfff7ffff09097812 */ /* 0x000fc600078ec0ff */
[----:B------:R-:W-:Y:S01]  /*57c50*/  STL.64 [R1+0x1940], R250 ;  /* 0x001940fa01007387 */ /* 0x000fe20000100a00 */
[----:B------:R-:W-:-:S03]  /*57c60*/  @P5 LOP3.LUT R9, R9, 0x80000, RZ, 0xfc, !PT ;  /* 0x0008000009095812 */ /* 0x000fc600078efcff */
[----:B------:R-:W-:Y:S01]  /*57c70*/  STL.64 [R1+0x1938], R248 ;  /* 0x001938f801007387 */ /* 0x000fe20000100a00 */
[C---:B------:R-:W-:Y:S02]  /*57c80*/  LOP3.LUT P5, RZ, R9.reuse, 0x2000, RZ, 0xc0, !PT ;  /* 0x0000200009ff7812 */ /* 0x040fe400078ac0ff */
[----:B------:R-:W-:Y:S01]  /*57c90*/  LOP3.LUT R9, R9, 0xfffbffff, RZ, 0xc0, !PT ;  /* 0xfffbffff09097812 */ /* 0x000fe200078ec0ff */
[----:B------:R-:W-:Y:S03]  /*57ca0*/  STL.64 [R1+0x1930], R246 ;  /* 0x001930f601007387 */ /* 0x000fe60000100a00 */
[----:B------:R-:W-:Y:S01]  /*57cb0*/  @P4 LOP3.LUT R9, R9, 0x40000, RZ, 0xfc, !PT ;  /* 0x0004000009094812 */ /* 0x000fe200078efcff */
[----:B------:R0:W-:Y:S03]  /*57cc0*/  STL.64 [R1+0x1928], R244 ;  /* 0x001928f401007387 */ /* 0x0001e60000100a00 */
[----:B------:R-:W-:Y:S01]  /*57cd0*/  LOP3.LUT R9, R9, 0xfffdffff, RZ, 0xc0, !PT ;  /* 0xfffdffff09097812 */ /* 0x000fe200078ec0ff */
[----:B------:R-:W-:Y:S03]  /*57ce0*/  STL.64 [R1+0x1920], R242 ;  /* 0x001920f201007387 */ /* 0x000fe60000100a00 */
[----:B------:R-:W-:Y:S01]  /*57cf0*/  @P3 LOP3.LUT R9, R9, 0x20000, RZ, 0xfc, !PT ;  /* 0x0002000009093812 */ /* 0x000fe200078efcff */
[----:B------:R-:W-:Y:S03]  /*57d00*/  STL.64 [R1+0x1918], R2 ;  /* 0x0019180201007387 */ /* 0x000fe60000100a00 */
[----:B------:R-:W-:Y:S01]  /*57d10*/  LOP3.LUT R9, R9, 0xfffeffff, RZ, 0xc0, !PT ;  /* 0xfffeffff09097812 */ /* 0x000fe200078ec0ff */
[----:B------:R1:W-:Y:S03]  /*57d20*/  STL.64 [R1+0x1910], R4 ;  /* 0x0019100401007387 */ /* 0x0003e60000100a00 */
[----:B------:R-:W-:Y:S01]  /*57d30*/  @P0 LOP3.LUT R9, R9, 0x10000, RZ, 0xfc, !PT ;  /* 0x0001000009090812 */ /* 0x000fe200078efcff */
[----:B------:R-:W-:Y:S03]  /*57d40*/  STL.64 [R1+0x1908], R6 ;  /* 0x0019080601007387 */ /* 0x000fe60000100a00 */
[----:B------:R-:W-:Y:S01]  /*57d50*/  LOP3.LUT R9, R9, 0xffff7fff, RZ, 0xc0, !PT ;  /* 0xffff7fff09097812 */ /* 0x000fe200078ec0ff */
[----:B------:R-:W2:Y:S03]  /*57d60*/  LDL.LU R142, [R1+0xfac] ;  /* 0x000fac00018e7983 */ /* 0x000ea60000300800 */
[----:B------:R-:W-:-:S04]  /*57d70*/  @P2 LOP3.LUT R9, R9, 0x8000, RZ, 0xfc, !PT ;  /* 0x0000800009092812 */ /* 0x000fc800078efcff */
[----:B------:R-:W-:-:S04]  /*57d80*/  LOP3.LUT R9, R9, 0xffffbfff, RZ, 0xc0, !PT ;  /* 0xffffbfff09097812 */ /* 0x000fc800078ec0ff */
[----:B------:R-:W-:Y:S02]  /*57d90*/  @P1 LOP3.LUT R9, R9, 0x4000, RZ, 0xfc, !PT ;  /* 0x0000400009091812 */ /* 0x000fe400078efcff */
[----:B---3--:R-:W-:Y:S01]  /*57da0*/  PRMT R169, R169, 0x5410, R143 ;  /* 0x00005410a9a97816 */ /* 0x008fe2000000008f */
[----:B----4-:R-:W-:Y:S02]  /*57db0*/  IMAD.MOV.U32 R143, RZ, RZ, R144 ;  /* 0x000000ffff8f7224 */ /* 0x010fe400078e0090 */
[----:B------:R-:W-:Y:S02]  /*57dc0*/  IMAD.MOV.U32 R144, RZ, RZ, R145 ;  /* 0x000000ffff907224 */ /* 0x000fe400078e0091 */
[----:B------:R-:W-:Y:S02]  /*57dd0*/  IMAD.MOV.U32 R145, RZ, RZ, R146 ;  /* 0x000000ffff917224 */ /* 0x000fe400078e0092 */
[----:B------:R-:W-:Y:S02]  /*57de0*/  IMAD.MOV.U32 R146, RZ, RZ, R147 ;  /* 0x000000ffff927224 */ /* 0x000fe400078e0093 */
[----:B--2---:R-:W-:-:S02]  /*57df0*/  IMAD.MOV.U32 R147, RZ, RZ, R148 ;  /* 0x000000ffff937224 */ /* 0x004fc400078e0094 */
[----:B------:R-:W-:Y:S02]  /*57e00*/  IMAD.MOV.U32 R148, RZ, RZ, R149 ;  /* 0x000000ffff947224 */ /* 0x000fe400078e0095 */
[----:B------:R-:W-:Y:S02]  /*57e10*/  IMAD.MOV.U32 R149, RZ, RZ, R155 ;  /* 0x000000ffff957224 */ /* 0x000fe400078e009b */
[----:B------:R-:W-:Y:S02]  /*57e20*/  IMAD.MOV.U32 R155, RZ, RZ, R170 ;  /* 0x000000ffff9b7224 */ /* 0x000fe400078e00aa */
[----:B------:R-:W2:Y:S02]  /*57e30*/  LDL.LU R170, [R1+0x11e8] ;  /* 0x0011e80001aa7983 */ /* 0x000ea40000300800 */
[----:B--2---:R-:W-:Y:S02]  /*57e40*/  PRMT R170, R170, 0x5410, R142 ;  /* 0x00005410aaaa7816 */ /* 0x004fe4000000008e */
[----:B------:R-:W2:Y:S02]  /*57e50*/  LDL.LU R142, [R1+0xe88] ;  /* 0x000e8800018e7983 */ /* 0x000ea40000300800 */
[----:B--2---:R-:W-:-:S02]  /*57e60*/  LOP3.LUT R53, R142, 0xffff, RZ, 0xc0, !PT ;  /* 0x0000ffff8e357812 */ /* 0x004fc400078ec0ff */
[----:B------:R-:W2:Y:S02]  /*57e70*/  LDL.LU R142, [R1+0xe7c] ;  /* 0x000e7c00018e7983 */ /* 0x000ea40000300800 */
[----:B--2---:R-:W-:Y:S02]  /*57e80*/  LOP3.LUT R52, R142, 0xffff, RZ, 0xc0, !PT ;  /* 0x0000ffff8e347812 */ /* 0x004fe400078ec0ff */
[----:B------:R-:W2:Y:S02]  /*57e90*/  LDL.LU R142, [R1+0xe78] ;  /* 0x000e7800018e7983 */ /* 0x000ea40000300800 */
[----:B--2---:R-:W-:Y:S02]  /*57ea0*/  LOP3.LUT R51, R142, 0xffff, RZ, 0xc0, !PT ;  /* 0x0000ffff8e337812 */ /* 0x004fe400078ec0ff */
[----:B------:R-:W2:Y:S02]  /*57eb0*/  LDL.LU R142, [R1+0xe70] ;  /* 0x000e7000018e7983 */ /* 0x000ea40000300800 */
[----:B--2---:R-:W-:-:S02]  /*57ec0*/  LOP3.LUT R50, R142, 0xffff, RZ, 0xc0, !PT ;  /* 0x0000ffff8e327812 */ /* 0x004fc400078ec0ff */
[----:B------:R-:W2:Y:S01]  /*57ed0*/  LDL.LU R142, [R1+0xe64] ;  /* 0x000e6400018e7983 */ /* 0x000ea20000300800 */
[----:B------:R-:W-:Y:S02]  /*57ee0*/  IMAD.MOV.U32 R134, RZ, RZ, R145 ;  /* 0x000000ffff867224 */ /* 0x000fe400078e0091 */
[----:B------:R-:W-:Y:S02]  /*57ef0*/  IMAD.MOV.U32 R135, RZ, RZ, R146 ;  /* 0x000000ffff877224 */ /* 0x000fe400078e0092 */
[----:B------:R-:W-:Y:S01]  /*57f00*/  IMAD.MOV.U32 R138, RZ, RZ, R149 ;  /* 0x000000ffff8a7224 */ /* 0x000fe200078e0095 */
[----:B--2---:R-:W-:Y:S02]  /*57f10*/  LOP3.LUT R49, R142, 0xffff, RZ, 0xc0, !PT ;  /* 0x0000ffff8e317812 */ /* 0x004fe400078ec0ff */
[----:B------:R-:W2:Y:S04]  /*57f20*/  LDL.LU R142, [R1+0xe60] ;  /* 0x000e6000018e7983 */ /* 0x000ea80000300800 */
[----:B------:R-:W3:Y:S04]  /*57f30*/  LDL.LU R145, [R1+0xe84] ;  /* 0x000e840001917983 */ /* 0x000ee80000300800 */
[----:B------:R-:W4:Y:S04]  /*57f40*/  LDL.LU R146, [R1+0xe80] ;  /* 0x000e800001927983 */ /* 0x000f280000300800 */
[----:B------:R-:W3:Y:S01]  /*57f50*/  LDL.LU R149, [R1+0xe74] ;  /* 0x000e740001957983 */ /* 0x000ee20000300800 */
[----:B------:R-:W-:-:S02]  /*57f60*/  PRMT R140, R53, 0x3340, R50 ;  /* 0x00003340358c7816 */ /* 0x000fc40000000032 */
[----:B------:R-:W-:Y:S02]  /*57f70*/  SHF.R.U32.HI R139, RZ, 0x8, R50 ;  /* 0x00000008ff8b7819 */ /* 0x000fe40000011632 */
[----:B------:R-:W-:Y:S01]  /*57f80*/  SHF.R.U32.HI R50, RZ, 0x8, R51 ;  /* 0x00000008ff327819 */ /* 0x000fe20000011633 */
[----:B------:R-:W-:Y:S01]  /*57f90*/  IMAD.MOV.U32 R141, RZ, RZ, R144 ;  /* 0x000000ffff8d7224 */ /* 0x000fe200078e0090 */
[----:B------:R-:W-:Y:S01]  /*57fa0*/  SHF.R.U32.HI R54, RZ, 0x8, R53 ;  /* 0x00000008ff367819 */ /* 0x000fe20000011635 */
[----:B------:R-:W-:Y:S01]  /*57fb0*/  IMAD.MOV.U32 R144, RZ, RZ, R156 ;  /* 0x000000ffff907224 */ /* 0x000fe200078e009c */
[----:B------:R-:W-:Y:S02]  /*57fc0*/  LOP3.LUT R50, R50, 0xffff, RZ, 0xc0, !PT ;  /* 0x0000ffff32327812 */ /* 0x000fe400078ec0ff */
[----:B------:R-:W-:Y:S01]  /*57fd0*/  SHF.R.U32.HI R53, RZ, 0x8, R52 ;  /* 0x00000008ff357819 */ /* 0x000fe20000011634 */
[----:B------:R-:W-:Y:S01]  /*57fe0*/  IMAD.MOV.U32 R136, RZ, RZ, R147 ;  /* 0x000000ffff887224 */ /* 0x000fe200078e0093 */
[--C-:B------:R-:W-:Y:S01]  /*57ff0*/  SHF.R.U32.HI R147, RZ, 0x8, R49.reuse ;  /* 0x00000008ff937819 */ /* 0x100fe20000011631 */
[----:B------:R-:W-:Y:S01]  /*58000*/  IMAD.MOV.U32 R137, RZ, RZ, R148 ;  /* 0x000000ffff897224 */ /* 0x000fe200078e0094 */
[----:B------:R-:W-:-:S02]  /*58010*/  PRMT R148, R52, 0x3340, R49 ;  /* 0x0000334034947816 */ /* 0x000fc40000000031 */
[----:B------:R-:W-:Y:S02]  /*58020*/  LOP3.LUT R49, R53, 0xffff, RZ, 0xc0, !PT ;  /* 0x0000ffff35317812 */ /* 0x000fe400078ec0ff */
[----:B------:R-:W-:Y:S01]  /*58030*/  LOP3.LUT R52, R150, 0xffff, RZ, 0xc0, !PT ;  /* 0x0000ffff96347812 */ /* 0x000fe200078ec0ff */
[----:B------:R-:W-:Y:S01]  /*58040*/  IMAD.MOV.U32 R150, RZ, RZ, R174 ;  /* 0x000000ffff967224 */ /* 0x000fe200078e00ae */
[----:B--2---:R-:W-:Y:S01]  /*58050*/  LOP3.LUT R48, R142, 0xffff, RZ, 0xc0, !PT ;  /* 0x0000ffff8e307812 */ /* 0x004fe200078ec0ff */
[----:B------:R-:W-:-:S03]  /*58060*/  IMAD.MOV.U32 R142, RZ, RZ, R155 ;  /* 0x000000ffff8e7224 */ /* 0x000fc600078e009b */
[--C-:B------:R-:W-:Y:S02]  /*58070*/  SHF.R.U32.HI R155, RZ, 0x8, R48.reuse ;  /* 0x00000008ff9b7819 */ /* 0x100fe40000011630 */
[----:B------:R-:W-:Y:S02]  /*58080*/  PRMT R156, R51, 0x3340, R48 ;  /* 0x00003340339c7816 */ /* 0x000fe40000000030 */
[----:B------:R-:W-:Y:S02]  /*58090*/  LOP3.LUT R155, R155, 0xffff, RZ, 0xc0, !PT ;  /* 0x0000ffff9b9b7812 */ /* 0x000fe400078ec0ff */
[----:B------:R-:W-:Y:S02]  /*580a0*/  LOP3.LUT R48, R54, 0xffff, RZ, 0xc0, !PT ;  /* 0x0000ffff36307812 */ /* 0x000fe400078ec0ff */
[----:B----4-:R-:W-:Y:S01]  /*580b0*/  LOP3.LUT R54, R146, 0xffff, RZ, 0xc0, !PT ;  /* 0x0000ffff92367812 */ /* 0x010fe200078ec0ff */
[----:B------:R-:W-:Y:S01]  /*580c0*/  IMAD.MOV.U32 R146, RZ, RZ, R160 ;  /* 0x000000ffff927224 */ /* 0x000fe200078e00a0 */
[----:B------:R-:W-:Y:S01]  /*580d0*/  PRMT R155, R50, 0x3340, R155 ;  /* 0x00003340329b7816 */ /* 0x000fe2000000009b */
[----:B------:R-:W-:Y:S01]  /*580e0*/  IMAD.MOV.U32 R160, RZ, RZ, R168 ;  /* 0x000000ffffa07224 */ /* 0x000fe200078e00a8 */
[----:B------:R-:W-:Y:S01]  /*580f0*/  PRMT R50, R143, 0x5410, R142 ;  /* 0x000054108f327816 */ /* 0x000fe2000000008e */
[----:B------:R-:W-:Y:S01]  /*58100*/  IMAD.MOV.U32 R143, RZ, RZ, R175 ;  /* 0x000000ffff8f7224 */ /* 0x000fe200078e00af */
[----:B------:R-:W2:Y:S04]  /*58110*/  LDL.LU R168, [R1+0xf0c] ;  /* 0x000f0c0001a87983 */ /* 0x000ea80000300800 */
[----:B------:R-:W2:Y:S01]  /*58120*/  LDL.LU R175, [R1+0x10fc] ;  /* 0x0010fc0001af7983 */ /* 0x000ea20000300800 */
[----:B------:R-:W-:-:S02]  /*58130*/  LOP3.LUT R51, R55, 0x300, RZ, 0xc0, !PT ;  /* 0x0000030037337812 */ /* 0x000fc400078ec0ff */
[----:B---3--:R-:W-:-:S03]  /*58140*/  LOP3.LUT R53, R149, 0xffff, RZ, 0xc0, !PT ;  /* 0x0000ffff95357812 */ /* 0x008fc600078ec0ff */
[----:B------:R-:W-:Y:S01]  /*58150*/  IMAD.IADD R0, R0, 0x1, R51 ;  /* 0x0000000100007824 */ /* 0x000fe200078e0233 */
[----:B------:R-:W-:Y:S01]  /*58160*/  LOP3.LUT R51, R151, 0xffff, RZ, 0xc0, !PT ;  /* 0x0000ffff97337812 */ /* 0x000fe200078ec0ff */
[----:B------:R-:W-:-:S03]  /*58170*/  IMAD.MOV.U32 R149, RZ, RZ, R172 ;  /* 0x000000ffff957224 */ /* 0x000fc600078e00ac */
[--C-:B------:R-:W-:Y:S02]  /*58180*/  PRMT R174, R54, 0x3340, R51.reuse ;  /* 0x0000334036ae7816 */ /* 0x100fe40000000033 */
[----:B------:R-:W-:Y:S02]  /*58190*/  SHF.R.U32.HI R172, RZ, 0x8, R51 ;  /* 0x00000008ffac7819 */ /* 0x000fe40000011633 */
[----:B------:R-:W-:Y:S02]  /*581a0*/  PRMT R51, R166, 0x5410, R158 ;  /* 0x00005410a6337816 */ /* 0x000fe4000000009e */
[----:B------:R-:W3:Y:S04]  /*581b0*/  LDL.LU R158, [R1+0xf10] ;  /* 0x000f1000019e7983 */ /* 0x000ee80000300800 */
[----:B------:R-:W3:Y:S04]  /*581c0*/  LDL.LU R166, [R1+0x1100] ;  /* 0x0011000001a67983 */ /* 0x000ee80000300800 */
[----:B------:R-:W4:Y:S01]  /*581d0*/  LDL.LU R127, [R1+0xf14] ;  /* 0x000f1400017f7983 */ /* 0x000f220000300800 */
[----:B------:R-:W-:-:S03]  /*581e0*/  LOP3.LUT R139, R139, 0xffff, RZ, 0xc0, !PT ;  /* 0x0000ffff8b8b7812 */ /* 0x000fc600078ec0ff */
[----:B------:R-:W4:Y:S01]  /*581f0*/  LDL.LU R128, [R1+0x1104] ;  /* 0x0011040001807983 */ /* 0x000f220000300800 */
[----:B------:R-:W-:-:S03]  /*58200*/  LOP3.LUT R147, R147, 0xffff, RZ, 0xc0, !PT ;  /* 0x0000ffff93937812 */ /* 0x000fc600078ec0ff */
[----:B------:R-:W4:Y:S01]  /*58210*/  LDL.LU R129, [R1+0xf18] ;  /* 0x000f180001817983 */ /* 0x000f220000300800 */
[----:B------:R-:W-:-:S03]  /*58220*/  PRMT R164, R164, 0x5410, R134 ;  /* 0x00005410a4a47816 */ /* 0x000fc60000000086 */
[----:B------:R-:W4:Y:S01]  /*58230*/  LDL.LU R130, [R1+0x1108] ;  /* 0x0011080001827983 */ /* 0x000f220000300800 */
[----:B------:R-:W-:-:S03]  /*58240*/  PRMT R161, R161, 0x5410, R135 ;  /* 0x00005410a1a17816 */ /* 0x000fc60000000087 */
[----:B------:R-:W4:Y:S01]  /*58250*/  LDL.LU R131, [R1+0xf04] ;  /* 0x000f040001837983 */ /* 0x000f220000300800 */
[----:B------:R-:W-:-:S03]  /*58260*/  IMAD.MOV.U32 R142, RZ, RZ, R171 ;  /* 0x000000ffff8e7224 */ /* 0x000fc600078e00ab */
[----:B------:R-:W4:Y:S01]  /*58270*/  LDL.LU R132, [R1+0x10f4] ;  /* 0x0010f40001847983 */ /* 0x000f220000300800 */
[----:B------:R-:W-:-:S03]  /*58280*/  PRMT R139, R48, 0x3340, R139 ;  /* 0x00003340308b7816 */ /* 0x000fc6000000008b */
[----:B------:R-:W4:Y:S01]  /*58290*/  LDL.LU R133, [R1+0xf08] ;  /* 0x000f080001857983 */ /* 0x000f220000300800 */
[----:B------:R-:W-:-:S03]  /*582a0*/  PRMT R162, R162, 0x5410, R136 ;  /* 0x00005410a2a27816 */ /* 0x000fc60000000088 */
[----:B------:R-:W4:Y:S01]  /*582b0*/  LDL.LU R134, [R1+0x10f8] ;  /* 0x0010f80001867983 */ /* 0x000f220000300800 */
[----:B------:R-:W-:Y:S02]  /*582c0*/  PRMT R147, R49, 0x3340, R147 ;  /* 0x0000334031937816 */ /* 0x000fe40000000093 */
[----:B------:R-:W-:Y:S01]  /*582d0*/  PRMT R48, R137, 0x5410, R252 ;  /* 0x0000541089307816 */ /* 0x000fe200000000fc */
[----:B------:R-:W4:Y:S01]  /*582e0*/  LDL.LU R135, [R1+0xefc] ;  /* 0x000efc0001877983 */ /* 0x000f220000300800 */
[----:B------:R-:W-:-:S03]  /*582f0*/  PRMT R49, R141, 0x5410, R138 ;  /* 0x000054108d317816 */ /* 0x000fc6000000008a */
[----:B------:R-:W4:Y:S01]  /*58300*/  LDL.LU R136, [R1+0x10ec] ;  /* 0x0010ec0001887983 */ /* 0x000f220000300800 */
[----:B------:R-:W-:-:S03]  /*58310*/  PRMT R160, R160, 0x5410, R142 ;  /* 0x00005410a0a07816 */ /* 0x000fc6000000008e */
[----:B------:R-:W4:Y:S04]  /*58320*/  LDL.LU R137, [R1+0xef0] ;  /* 0x000ef00001897983 */ /* 0x000f280000300800 */
[----:B------:R-:W4:Y:S04]  /*58330*/  LDL.LU R138, [R1+0x10e4] ;  /* 0x0010e400018a7983 */ /* 0x000f280000300800 */
[----:B------:R-:W4:Y:S04]  /*58340*/  LDL.LU R141, [R1+0xef4] ;  /* 0x000ef400018d7983 */ /* 0x000f280000300800 */
[----:B------:R-:W4:Y:S01]  /*58350*/  LDL.LU R142, [R1+0x10e8] ;  /* 0x0010e800018e7983 */ /* 0x000f220000300800 */
[----:B------:R-:W-:Y:S01]  /*58360*/  LOP3.LUT R56, R144, 0xffff, RZ, 0xc0, !PT ;  /* 0x0000ffff90387812 */ /* 0x000fe200078ec0ff */
[----:B------:R-:W-:Y:S01]  /*58370*/  IMAD.MOV.U32 R144, RZ, RZ, R165 ;  /* 0x000000ffff907224 */ /* 0x000fe200078e00a5 */
[----:B------:R-:W-:Y:S01]  /*58380*/  LOP3.LUT R55, R145, 0xffff, RZ, 0xc0, !PT ;  /* 0x0000ffff91377812 */ /* 0x000fe200078ec0ff */
[----:B------:R-:W-:Y:S01]  /*58390*/  IMAD.MOV.U32 R151, RZ, RZ, R163 ;  /* 0x000000ffff977224 */ /* 0x000fe200078e00a3 */
[----:B------:R-:W-:-:S02]  /*583a0*/  SHF.R.U32.HI R57, RZ, 0x8, R56 ;  /* 0x00000008ff397819 */ /* 0x000fc40000011638 */
[--C-:B------:R-:W-:Y:S02]  /*583b0*/  PRMT R165, R56, 0x3340, R53.reuse ;  /* 0x0000334038a57816 */ /* 0x100fe40000000035 */
[----:B------:R-:W-:Y:S01]  /*583c0*/  SHF.R.U32.HI R163, RZ, 0x8, R53 ;  /* 0x00000008ffa37819 */ /* 0x000fe20000011635 */
[----:B------:R-:W-:Y:S01]  /*583d0*/  IMAD.MOV.U32 R145, RZ, RZ, R173 ;  /* 0x000000ffff917224 */ /* 0x000fe200078e00ad */
[----:B------:R-:W-:Y:S02]  /*583e0*/  SHF.R.U32.HI R53, RZ, 0x8, R54 ;  /* 0x00000008ff357819 */ /* 0x000fe40000011636 */
[----:B------:R-:W-:Y:S02]  /*583f0*/  SHF.R.U32.HI R56, RZ, 0x8, R55 ;  /* 0x00000008ff387819 */ /* 0x000fe40000011637 */
[--C-:B------:R-:W-:Y:S02]  /*58400*/  SHF.R.U32.HI R171, RZ, 0x8, R52.reuse ;  /* 0x00000008ffab7819 */ /* 0x100fe40000011634 */
[----:B------:R-:W-:-:S02]  /*58410*/  PRMT R173, R55, 0x3340, R52 ;  /* 0x0000334037ad7816 */ /* 0x000fc40000000034 */
[----:B------:R-:W-:Y:S02]  /*58420*/  LOP3.LUT R52, R57, 0xffff, RZ, 0xc0, !PT ;  /* 0x0000ffff39347812 */ /* 0x000fe400078ec0ff */
[----:B------:R-:W-:Y:S02]  /*58430*/  LOP3.LUT R163, R163, 0xffff, RZ, 0xc0, !PT ;  /* 0x0000ffffa3a37812 */ /* 0x000fe400078ec0ff */
        /* <DEDUP_REMOVED lines=10> */
[----:B------:R-:W-:Y:S02]  /*584e0*/  PRMT R55, R152, 0x5410, R151 ;  /* 0x0000541098377816 */ /* 0x000fe40000000097 */
[----:B------:R-:W-:Y:S02]  /*584f0*/  PRMT R56, R154, 0x5410, R153 ;  /* 0x000054109a387816 */ /* 0x000fe40000000099 */
[----:B------:R-:W-:Y:S02]  /*58500*/  PRMT R57, R159, 0x5410, R157 ;  /* 0x000054109f397816 */ /* 0x000fe4000000009d */
[----:B--2---:R-:W-:Y:S02]  /*58510*/  PRMT R58, R175, 0x5410, R168 ;  /* 0x00005410af3a7816 */ /* 0x004fe400000000a8 */
        /* <DEDUP_REMOVED lines=9> */
[----:B------:R-:W2:Y:S01]  /*585b0*/  LDL.LU R152, [R1+0x10d0] ;  /* 0x0010d00001987983 */ /* 0x000ea20000300800 */
[----:B---3--:R-:W-:-:S03]  /*585c0*/  PRMT R59, R166, 0x5410, R158 ;  /* 0x00005410a63b7816 */ /* 0x008fc6000000009e */
[----:B------:R-:W3:Y:S04]  /*585d0*/  LDL.LU R153, [R1+0xec4] ;  /* 0x000ec40001997983 */ /* 0x000ee80000300800 */
[----:B------:R-:W3:Y:S04]  /*585e0*/  LDL.LU R154, [R1+0x10bc] ;  /* 0x0010bc00019a7983 */ /* 0x000ee80000300800 */
[----:B------:R-:W3:Y:S04]  /*585f0*/  LDL.LU R157, [R1+0xebc] ;  /* 0x000ebc00019d7983 */ /* 0x000ee80000300800 */
[----:B------:R-:W3:Y:S04]  /*58600*/  LDL.LU R159, [R1+0x10b4] ;  /* 0x0010b400019f7983 */ /* 0x000ee80000300800 */
[----:B------:R-:W3:Y:S04]  /*58610*/  LDL.LU R158, [R1+0xec0] ;  /* 0x000ec000019e7983 */ /* 0x000ee80000300800 */
[----:B------:R-:W3:Y:S01]  /*58620*/  LDL.LU R166, [R1+0x10b8] ;  /* 0x0010b80001a67983 */ /* 0x000ee20000300800 */
[----:B----4-:R-:W-:-:S02]  /*58630*/  PRMT R60, R128, 0x5410, R127 ;  /* 0x00005410803c7816 */ /* 0x010fc4000000007f */
[----:B------:R-:W-:Y:S02]  /*58640*/  PRMT R61, R130, 0x5410, R129 ;  /* 0x00005410823d7816 */ /* 0x000fe40000000081 */
[----:B------:R-:W-:Y:S02]  /*58650*/  PRMT R62, R132, 0x5410, R131 ;  /* 0x00005410843e7816 */ /* 0x000fe40000000083 */
[----:B------:R-:W-:Y:S02]  /*58660*/  PRMT R63, R134, 0x5410, R133 ;  /* 0x00005410863f7816 */ /* 0x000fe40000000085 */
[----:B------:R-:W-:Y:S02]  /*58670*/  PRMT R64, R136, 0x5410, R135 ;  /* 0x0000541088407816 */ /* 0x000fe40000000087 */
[----:B------:R-:W-:Y:S02]  /*58680*/  PRMT R65, R138, 0x5410, R137 ;  /* 0x000054108a417816 */ /* 0x000fe40000000089 */
[----:B------:R-:W-:-:S02]  /*58690*/  PRMT R66, R142, 0x5410, R141 ;  /* 0x000054108e427816 */ /* 0x000fc4000000008d */
[----:B--2---:R-:W-:Y:S02]  /*586a0*/  PRMT R67, R175, 0x5410, R168 ;  /* 0x00005410af437816 */ /* 0x004fe400000000a8 */
[----:B------:R-:W2:Y:S04]  /*586b0*/  LDL.LU R168, [R1+0xeb0] ;  /* 0x000eb00001a87983 */ /* 0x000ea80000300800 */
[----:B------:R-:W2:Y:S04]  /*586c0*/  LDL.LU R175, [R1+0x10b0] ;  /* 0x0010b00001af7983 */ /* 0x000ea80000300800 */
        /* <DEDUP_REMOVED lines=12> */
[----:B---3--:R-:W-:-:S03]  /*58790*/  PRMT R74, R166, 0x5410, R158 ;  /* 0x00005410a64a7816 */ /* 0x008fc6000000009e */
[----:B------:R-:W3:Y:S04]  /*587a0*/  LDL.LU R142, [R1+0x1060] ;  /* 0x00106000018e7983 */ /* 0x000ee80000300800 */
[----:B------:R-:W4:Y:S04]  /*587b0*/  LDL.LU R158, [R1+0xe8c] ;  /* 0x000e8c00019e7983 */ /* 0x000f280000300800 */
[----:B------:R-:W4:Y:S01]  /*587c0*/  LDL.LU R166, [R1+0x1054] ;  /* 0x0010540001a67983 */ /* 0x000f220000300800 */
[----:B------:R-:W-:Y:S02]  /*587d0*/  PRMT R68, R144, 0x5410, R143 ;  /* 0x0000541090447816 */ /* 0x000fe4000000008f */
[----:B------:R-:W-:Y:S01]  /*587e0*/  PRMT R69, R146, 0x5410, R145 ;  /* 0x0000541092457816 */ /* 0x000fe20000000091 */
[----:B------:R-:W3:Y:S01]  /*587f0*/  LDL.LU R143, [R1+0xef8] ;  /* 0x000ef800018f7983 */ /* 0x000ee20000300800 */
[----:B------:R-:W-:-:S03]  /*58800*/  PRMT R70, R150, 0x5410, R149 ;  /* 0x0000541096467816 */ /* 0x000fc60000000095 */
[----:B------:R-:W3:Y:S01]  /*58810*/  LDL.LU R144, [R1+0x10c0] ;  /* 0x0010c00001907983 */ /* 0x000ee20000300800 */
[----:B------:R-:W-:-:S03]  /*58820*/  PRMT R71, R152, 0x5410, R151 ;  /* 0x0000541098477816 */ /* 0x000fc60000000097 */
[----:B------:R-:W3:Y:S04]  /*58830*/  LDL.LU R145, [R1+0xed0] ;  /* 0x000ed00001917983 */ /* 0x000ee80000300800 */
[----:B------:R-:W3:Y:S01]  /*58840*/  LDL.LU R146, [R1+0x109c] ;  /* 0x00109c0001927983 */ /* 0x000ee20000300800 */
[----:B------:R-:W-:-:S03]  /*58850*/  PRMT R72, R154, 0x5410, R153 ;  /* 0x000054109a487816 */ /* 0x000fc60000000099 */
[----:B------:R-:W3:Y:S04]  /*58860*/  LDL.LU R149, [R1+0xed4] ;  /* 0x000ed40001957983 */ /* 0x000ee80000300800 */
[----:B------:R-:W3:Y:S01]  /*58870*/  LDL.LU R150, [R1+0x1094] ;  /* 0x0010940001967983 */ /* 0x000ee20000300800 */
[----:B------:R-:W-:-:S03]  /*58880*/  PRMT R73, R159, 0x5410, R157 ;  /* 0x000054109f497816 */ /* 0x000fc6000000009d */
[----:B------:R-:W3:Y:S04]  /*58890*/  LDL.LU R151, [R1+0xec8] ;  /* 0x000ec80001977983 */ /* 0x000ee80000300800 */
[----:B------:R-:W3:Y:S04]  /*588a0*/  LDL.LU R152, [R1+0x1088] ;  /* 0x0010880001987983 */ /* 0x000ee80000300800 */
[----:B------:R-:W3:Y:S04]  /*588b0*/  LDL.LU R153, [R1+0xecc] ;  /* 0x000ecc0001997983 */ /* 0x000ee80000300800 */
[----:B------:R-:W3:Y:S04]  /*588c0*/  LDL.LU R154, [R1+0x1084] ;  /* 0x00108400019a7983 */ /* 0x000ee80000300800 */
[----:B------:R-:W3:Y:S04]  /*588d0*/  LDL.LU R157, [R1+0xea0] ;  /* 0x000ea000019d7983 */ /* 0x000ee80000300800 */
[----:B------:R-:W3:Y:S01]  /*588e0*/  LDL.LU R159, [R1+0x1058] ;  /* 0x00105800019f7983 */ /* 0x000ee20000300800 */
[----:B--2---:R-:W-:-:S03]  /*588f0*/  PRMT R75, R175, 0x5410, R168 ;  /* 0x00005410af4b7816 */ /* 0x004fc600000000a8 */
[----:B------:R-:W2:Y:S04]  /*58900*/  LDL.LU R168, [R1+0xea4] ;  /* 0x000ea40001a87983 */ /* 0x000ea80000300800 */
[----:B------:R-:W2:Y:S01]  /*58910*/  LDL.LU R175, [R1+0x1050] ;  /* 0x0010500001af7983 */ /* 0x000ea20000300800 */
[----:B----4-:R-:W-:-:S03]  /*58920*/  PRMT R83, R166, 0x5410, R158 ;  /* 0x00005410a6537816 */ /* 0x010fc6000000009e */
[----:B------:R-:W4:Y:S04]  /*58930*/  LDL.LU R158, [R1+0xe9c] ;  /* 0x000e9c00019e7983 */ /* 0x000f280000300800 */
[----:B------:R-:W4:Y:S01]  /*58940*/  LDL.LU R166, [R1+0x1044] ;  /* 0x0010440001a67983 */ /* 0x000f220000300800 */
[----:B------:R-:W-:-:S03]  /*58950*/  PRMT R76, R129, 0x5410, R128 ;  /* 0x00005410814c7816 */ /* 0x000fc60000000080 */
[----:B------:R-:W4:Y:S01]  /*58960*/  LDL.LU R127, [R1+0xf60] ;  /* 0x000f6000017f7983 */ /* 0x000f220000300800 */
[----:B------:R-:W-:-:S03]  /*58970*/  PRMT R77, R131, 0x5410, R130 ;  /* 0x00005410834d7816 */ /* 0x000fc60000000082 */
[----:B------:R-:W4:Y:S01]  /*58980*/  LDL.LU R128, [R1+0x1148] ;  /* 0x0011480001807983 */ /* 0x000f220000300800 */
[----:B------:R-:W-:-:S03]  /*58990*/  PRMT R78, R133, 0x5410, R132 ;  /* 0x00005410854e7816 */ /* 0x000fc60000000084 */
[----:B------:R-:W4:Y:S01]  /*589a0*/  LDL.LU R129, [R1+0xf64] ;  /* 0x000f640001817983 */ /* 0x000f220000300800 */
[----:B------:R-:W-:-:S03]  /*589b0*/  PRMT R79, R135, 0x5410, R134 ;  /* 0x00005410874f7816 */ /* 0x000fc60000000086 */
[----:B------:R-:W4:Y:S04]  /*589c0*/  LDL.LU R130, [R1+0x1144] ;  /* 0x0011440001827983 */ /* 0x000f280000300800 */
[----:B------:R-:W4:Y:S01]  /*589d0*/  LDL.LU R131, [R1+0xf54] ;  /* 0x000f540001837983 */ /* 0x000f220000300800 */
[----:B------:R-:W-:-:S03]  /*589e0*/  PRMT R80, R137, 0x5410, R136 ;  /* 0x0000541089507816 */ /* 0x000fc60000000088 */
[----:B------:R-:W4:Y:S04]  /*589f0*/  LDL.LU R132, [R1+0x1134] ;  /* 0x0011340001847983 */ /* 0x000f280000300800 */
[----:B------:R-:W4:Y:S01]  /*58a00*/  LDL.LU R133, [R1+0xf5c] ;  /* 0x000f5c0001857983 */ /* 0x000f220000300800 */
[----:B------:R-:W-:-:S03]  /*58a10*/  PRMT R81, R141, 0x5410, R138 ;  /* 0x000054108d517816 */ /* 0x000fc6000000008a */
[----:B------:R-:W4:Y:S04]  /*58a20*/  LDL.LU R134, [R1+0x1130] ;  /* 0x0011300001867983 */ /* 0x000f280000300800 */
[----:B------:R-:W4:Y:S01]  /*58a30*/  LDL.LU R135, [R1+0xf50] ;  /* 0x000f500001877983 */ /* 0x000f220000300800 */
[----:B---3--:R-:W-:-:S03]  /*58a40*/  PRMT R82, R142, 0x5410, R167 ;  /* 0x000054108e527816 */ /* 0x008fc600000000a7 */
[----:B------:R-:W3:Y:S04]  /*58a50*/  LDL.LU R136, [R1+0x1124] ;  /* 0x0011240001887983 */ /* 0x000ee80000300800 */
[----:B------:R-:W3:Y:S04]  /*58a60*/  LDL.LU R137, [R1+0xf3c] ;  /* 0x000f3c0001897983 */ /* 0x000ee80000300800 */
[----:B------:R-:W3:Y:S04]  /*58a70*/  LDL.LU R138, [R1+0x10f0] ;  /* 0x0010f000018a7983 */ /* 0x000ee80000300800 */
[----:B------:R-:W3:Y:S04]  /*58a80*/  LDL.LU R141, [R1+0xf38] ;  /* 0x000f3800018d7983 */ /* 0x000ee80000300800 */
[----:B------:R-:W3:Y:S01]  /*58a90*/  LDL.LU R142, [R1+0x10dc] ;  /* 0x0010dc00018e7983 */ /* 0x000ee20000300800 */
[----:B------:R-:W-:-:S02]  /*58aa0*/  PRMT R88, R144, 0x5410, R143 ;  /* 0x0000541090587816 */ /* 0x000fc4000000008f */
[----:B------:R-:W-:Y:S02]  /*58ab0*/  PRMT R89, R146, 0x5410, R145 ;  /* 0x0000541092597816 */ /* 0x000fe40000000091 */
[----:B------:R-:W-:Y:S02]  /*58ac0*/  PRMT R90, R150, 0x5410, R149 ;  /* 0x00005410965a7816 */ /* 0x000fe40000000095 */
[----:B------:R-:W-:Y:S02]  /*58ad0*/  PRMT R84, R152, 0x5410, R151 ;  /* 0x0000541098547816 */ /* 0x000fe40000000097 */
[----:B------:R-:W-:Y:S02]  /*58ae0*/  PRMT R85, R154, 0x5410, R153 ;  /* 0x000054109a557816 */ /* 0x000fe40000000099 */
[----:B------:R-:W-:Y:S02]  /*58af0*/  PRMT R86, R159, 0x5410, R157 ;  /* 0x000054109f567816 */ /* 0x000fe4000000009d */
[----:B--2---:R-:W-:-:S02]  /*58b00*/  PRMT R87, R175, 0x5410, R168 ;  /* 0x00005410af577816 */ /* 0x004fc400000000a8 */
        /* <DEDUP_REMOVED lines=14> */
[----:B----4-:R-:W-:-:S03]  /*58bf0*/  PRMT R91, R166, 0x5410, R158 ;  /* 0x00005410a65b7816 */ /* 0x010fc6000000009e */
[----:B------:R-:W4:Y:S04]  /*58c00*/  LDL.LU R158, [R1+0xf6c] ;  /* 0x000f6c00019e7983 */ /* 0x000f280000300800 */
[----:B------:R-:W4:Y:S01]  /*58c10*/  LDL.LU R166, [R1+0x1154] ;  /* 0x0011540001a67983 */ /* 0x000f220000300800 */
[----:B------:R-:W-:Y:S02]  /*58c20*/  PRMT R96, R128, 0x5410, R127 ;  /* 0x0000541080607816 */ /* 0x000fe4000000007f */
[----:B------:R-:W-:Y:S02]  /*58c30*/  PRMT R97, R130, 0x5410, R129 ;  /* 0x0000541082617816 */ /* 0x000fe40000000081 */
[----:B------:R-:W-:Y:S02]  /*58c40*/  PRMT R98, R132, 0x5410, R131 ;  /* 0x0000541084627816 */ /* 0x000fe40000000083 */
[----:B------:R-:W-:-:S02]  /*58c50*/  PRMT R92, R134, 0x5410, R133 ;  /* 0x00005410865c7816 */ /* 0x000fc40000000085 */
[----:B---3--:R-:W-:Y:S02]  /*58c60*/  PRMT R93, R136, 0x5410, R135 ;  /* 0x00005410885d7816 */ /* 0x008fe40000000087 */
[----:B------:R-:W-:Y:S02]  /*58c70*/  PRMT R94, R138, 0x5410, R137 ;  /* 0x000054108a5e7816 */ /* 0x000fe40000000089 */
[----:B------:R-:W-:Y:S02]  /*58c80*/  PRMT R95, R142, 0x5410, R141 ;  /* 0x000054108e5f7816 */ /* 0x000fe4000000008d */
[----:B--2---:R-:W-:Y:S02]  /*58c90*/  PRMT R99, R175, 0x5410, R168 ;  /* 0x00005410af637816 */ /* 0x004fe400000000a8 */
[----:B------:R-:W2:Y:S04]  /*58ca0*/  LDL.LU R168, [R1+0xf00] ;  /* 0x000f000001a87983 */ /* 0x000ea80000300800 */
        /* <DEDUP_REMOVED lines=14> */
[----:B----4-:R-:W-:-:S03]  /*58d90*/  PRMT R103, R166, 0x5410, R158 ;  /* 0x00005410a6677816 */ /* 0x010fc6000000009e */
[----:B------:R-:W4:Y:S04]  /*58da0*/  LDL.LU R142, [R1+0x1170] ;  /* 0x00117000018e7983 */ /* 0x000f280000300800 */
[----:B------:R-:W3:Y:S04]  /*58db0*/  LDL.LU R158, [R1+0xf2c] ;  /* 0x000f2c00019e7983 */ /* 0x000ee80000300800 */
[----:B------:R-:W3:Y:S01]  /*58dc0*/  LDL.LU R166, [R1+0x1070] ;  /* 0x0010700001a67983 */ /* 0x000ee20000300800 */
[----:B------:R-:W-:Y:S02]  /*58dd0*/  PRMT R104, R144, 0x5410, R143 ;  /* 0x0000541090687816 */ /* 0x000fe4000000008f */
[----:B------:R-:W-:Y:S01]  /*58de0*/  PRMT R105, R146, 0x5410, R145 ;  /* 0x0000541092697816 */ /* 0x000fe20000000091 */
        /* <DEDUP_REMOVED lines=11> */
[----:B------:R-:W4:Y:S04]  /*58ea0*/  LDL.LU R152, [R1+0x119c] ;  /* 0x00119c0001987983 */ /* 0x000f280000300800 */
[----:B------:R-:W4:Y:S04]  /*58eb0*/  LDL.LU R153, [R1+0xfb8] ;  /* 0x000fb80001997983 */ /* 0x000f280000300800 */
[----:B------:R-:W4:Y:S04]  /*58ec0*/  LDL.LU R154, [R1+0x118c] ;  /* 0x00118c00019a7983 */ /* 0x000f280000300800 */
[----:B------:R-:W4:Y:S04]  /*58ed0*/  LDL.LU R157, [R1+0xfbc] ;  /* 0x000fbc00019d7983 */ /* 0x000f280000300800 */
[----:B------:R-:W4:Y:S04]  /*58ee0*/  LDL.LU R159, [R1+0x1190] ;  /* 0x00119000019f7983 */ /* 0x000f280000300800 */
[----:B------:R-:W-:Y:S01]  /*58ef0*/  STSM.16.M88.4 [R0], R48 ;  /* 0x0000003000007844 */ /* 0x000fe20000000200 */
[----:B------:R-:W-:-:S04]  /*58f00*/  LOP3.LUT R252, R125, 0x7f, RZ, 0xc0, !PT ;  /* 0x0000007f7dfc7812 */ /* 0x000fc800078ec0ff */
[----:B------:R-:W-:Y:S01]  /*58f10*/  LEA R252, R252, UR58, 0x4 ;  /* 0x0000003afcfc7c11 */ /* 0x000fe2000f8e20ff */
[----:B------:R-:W-:Y:S06]  /*58f20*/  BAR.SYNC.DEFER_BLOCKING 0x0 ;  /* 0x0000000000007b1d */ /* 0x000fec0000010000 */
[----:B------:R-:W1:Y:S02]  /*58f30*/  LDS.128 R48, [R252] ;  /* 0x00000000fc307984 */ /* 0x000e640000000c00 */
[----:B------:R-:W-:Y:S06]  /*58f40*/  BAR.SYNC.DEFER_BLOCKING 0x0 ;  /* 0x0000000000007b1d */ /* 0x000fec0000010000 */
[----:B------:R-:W-:Y:S02]  /*58f50*/  STSM.16.M88.4 [R0], R52 ;  /* 0x0000003400007844 */ /* 0x000fe40000000200 */
[----:B------:R-:W-:Y:S06]  /*58f60*/  BAR.SYNC.DEFER_BLOCKING 0x0 ;  /* 0x0000000000007b1d */ /* 0x000fec0000010000 */
[----:B------:R-:W1:Y:S02]  /*58f70*/  LDS.128 R52, [R252] ;  /* 0x00000000fc347984 */ /* 0x000e640000000c00 */
[----:B------:R-:W-:Y:S01]  /*58f80*/  BAR.SYNC.DEFER_BLOCKING 0x0 ;  /* 0x0000000000007b1d */ /* 0x000fe20000010000 */
[----:B--2---:R-:W-:-:S05]  /*58f90*/  PRMT R107, R175, 0x5410, R168 ;  /* 0x00005410af6b7816 */ /* 0x004fca00000000a8 */
[----:B------:R-:W2:Y:S04]  /*58fa0*/  LDL.LU R168, [R1+0xfb4] ;  /* 0x000fb40001a87983 */ /* 0x000ea80000300800 */
[----:B------:R-:W2:Y:S04]  /*58fb0*/  LDL.LU R175, [R1+0x1188] ;  /* 0x0011880001af7983 */ /* 0x000ea80000300800 */
[----:B------:R-:W-:Y:S01]  /*58fc0*/  STSM.16.M88.4 [R0], R56 ;  /* 0x0000003800007844 */ /* 0x000fe20000000200 */
[----:B------:R-:W-:Y:S06]  /*58fd0*/  BAR.SYNC.DEFER_BLOCKING 0x0 ;  /* 0x0000000000007b1d */ /* 0x000fec0000010000 */
[----:B------:R-:W1:Y:S02]  /*58fe0*/  LDS.128 R56, [R252] ;  /* 0x00000000fc387984 */ /* 0x000e640000000c00 */
[----:B------:R-:W-:Y:S01]  /*58ff0*/  BAR.SYNC.DEFER_BLOCKING 0x0 ;  /* 0x0000000000007b1d */ /* 0x000fe20000010000 */
[----:B---3--:R-:W-:-:S05]  /*59000*/  PRMT R115, R166, 0x5410, R158 ;  /* 0x00005410a6737816 */ /* 0x008fca000000009e */
[----:B------:R-:W3:Y:S04]  /*59010*/  LDL.LU R158, [R1+0xf4c] ;  /* 0x000f4c00019e7983 */ /* 0x000ee80000300800 */
[----:B------:R-:W3:Y:S04]  /*59020*/  LDL.LU R166, [R1+0x1078] ;  /* 0x0010780001a67983 */ /* 0x000ee80000300800 */
[----:B------:R-:W-:Y:S01]  /*59030*/  STSM.16.M88.4 [R0], R60 ;  /* 0x0000003c00007844 */ /* 0x000fe20000000200 */
[----:B------:R-:W-:Y:S06]  /*59040*/  BAR.SYNC.DEFER_BLOCKING 0x0 ;  /* 0x0000000000007b1d */ /* 0x000fec0000010000 */
[----:B------:R-:W1:Y:S02]  /*59050*/  LDS.128 R60, [R252] ;  /* 0x00000000fc3c7984 */ /* 0x000e640000000c00 */
[----:B------:R-:W-:Y:S06]  /*59060*/  BAR.SYNC.DEFER_BLOCKING 0x0 ;  /* 0x0000000000007b1d */ /* 0x000fec0000010000 */
[----:B------:R-:W-:Y:S02]  /*59070*/  STSM.16.M88.4 [R0], R64 ;  /* 0x0000004000007844 */ /* 0x000fe40000000200 */
[----:B------:R-:W-:Y:S01]  /*59080*/  BAR.SYNC.DEFER_BLOCKING 0x0 ;  /* 0x0000000000007b1d */ /* 0x000fe20000010000 */
[----:B------:R-:W-:-:S02]  /*59090*/  PRMT R113, R130, 0x5410, R129 ;  /* 0x0000541082717816 */ /* 0x000fc40000000081 */
[----:B------:R-:W-:Y:S02]  /*590a0*/  PRMT R114, R132, 0x5410, R131 ;  /* 0x0000541084727816 */ /* 0x000fe40000000083 */
[----:B------:R-:W-:Y:S01]  /*590b0*/  PRMT R108, R134, 0x5410, R133 ;  /* 0x00005410866c7816 */ /* 0x000fe20000000085 */
[----:B------:R-:W3:Y:S04]  /*590c0*/  LDL.LU R129, [R1+0xfe4] ;  /* 0x000fe40001817983 */ /* 0x000ee80000300800 */
[----:B------:R-:W3:Y:S01]  /*590d0*/  LDL.LU R130, [R1+0x11b4] ;  /* 0x0011b40001827983 */ /* 0x000ee20000300800 */
[----:B------:R-:W-:-:S03]  /*590e0*/  PRMT R109, R136, 0x5410, R135 ;  /* 0x00005410886d7816 */ /* 0x000fc60000000087 */
[----:B------:R-:W3:Y:S04]  /*590f0*/  LDL.LU R131, [R1+0xfe8] ;  /* 0x000fe80001837983 */ /* 0x000ee80000300800 */
[----:B------:R-:W3:Y:S04]  /*59100*/  LDL.LU R132, [R1+0x11b8] ;  /* 0x0011b80001847983 */ /* 0x000ee80000300800 */
[----:B------:R-:W1:Y:S01]  /*59110*/  LDS.128 R64, [R252] ;  /* 0x00000000fc407984 */ /* 0x000e620000000c00 */
[----:B------:R-:W-:Y:S01]  /*59120*/  BAR.SYNC.DEFER_BLOCKING 0x0 ;  /* 0x0000000000007b1d */ /* 0x000fe20000010000 */
[----:B------:R-:W-:-:S05]  /*59130*/  PRMT R110, R138, 0x5410, R137 ;  /* 0x000054108a6e7816 */ /* 0x000fca0000000089 */
[----:B------:R-:W3:Y:S04]  /*59140*/  LDL.LU R133, [R1+0xfec] ;  /* 0x000fec0001857983 */ /* 0x000ee80000300800 */
[----:B------:R-:W3:Y:S04]  /*59150*/  LDL.LU R134, [R1+0x11bc] ;  /* 0x0011bc0001867983 */ /* 0x000ee80000300800 */
[----:B------:R-:W3:Y:S04]  /*59160*/  LDL.LU R135, [R1+0xfd4] ;  /* 0x000fd40001877983 */ /* 0x000ee80000300800 */
[----:B------:R-:W3:Y:S04]  /*59170*/  LDL.LU R136, [R1+0x11a4] ;  /* 0x0011a40001887983 */ /* 0x000ee80000300800 */
[----:B------:R-:W3:Y:S04]  /*59180*/  LDL.LU R137, [R1+0xfd8] ;  /* 0x000fd80001897983 */ /* 0x000ee80000300800 */
[----:B------:R-:W3:Y:S04]  /*59190*/  LDL.LU R138, [R1+0x11a8] ;  /* 0x0011a800018a7983 */ /* 0x000ee80000300800 */
[----:B------:R-:W-:Y:S01]  /*591a0*/  STSM.16.M88.4 [R0], R68 ;  /* 0x0000004400007844 */ /* 0x000fe20000000200 */
        /* <DEDUP_REMOVED lines=10> */
[----:B----4-:R-:W-:-:S02]  /*59250*/  PRMT R111, R142, 0x5410, R141 ;  /* 0x000054108e6f7816 */ /* 0x010fc4000000008d */
[----:B------:R-:W-:Y:S02]  /*59260*/  PRMT R120, R144, 0x5410, R143 ;  /* 0x0000541090787816 */ /* 0x000fe4000000008f */
[----:B------:R-:W-:Y:S01]  /*59270*/  PRMT R121, R146, 0x5410, R145 ;  /* 0x0000541092797816 */ /* 0x000fe20000000091 */
[----:B------:R-:W4:Y:S04]  /*59280*/  LDL.LU R141, [R1+0xfe0] ;  /* 0x000fe000018d7983 */ /* 0x000f280000300800 */
[----:B------:R-:W4:Y:S04]  /*59290*/  LDL.LU R142, [R1+0x11b0] ;  /* 0x0011b000018e7983 */ /* 0x000f280000300800 */
[----:B------:R-:W4:Y:S04]  /*592a0*/  LDL.LU R143, [R1+0xf58] ;  /* 0x000f5800018f7983 */ /* 0x000f280000300800 */
[----:B------:R-:W4:Y:S04]  /*592b0*/  LDL.LU R144, [R1+0x1080] ;  /* 0x0010800001907983 */ /* 0x000f280000300800 */
[----:B------:R-:W-:Y:S01]  /*592c0*/  STSM.16.M88.4 [R0], R76 ;  /* 0x0000004c00007844 */ /* 0x000fe20000000200 */
[----:B------:R-:W-:Y:S01]  /*592d0*/  BAR.SYNC.DEFER_BLOCKING 0x0 ;  /* 0x0000000000007b1d */ /* 0x000fe20000010000 */
[----:B------:R-:W-:-:S05]  /*592e0*/  PRMT R122, R150, 0x5410, R149 ;  /* 0x00005410967a7816 */ /* 0x000fca0000000095 */
[----:B------:R-:W4:Y:S04]  /*592f0*/  LDL.LU R145, [R1+0x1004] ;  /* 0x0010040001917983 */ /* 0x000f280000300800 */
        /* <DEDUP_REMOVED lines=13> */
[----:B------:R-:W3:Y:S04]  /*593d0*/  LDL.LU R158, [R1+0x1000] ;  /* 0x00100000019e7983 */ /* 0x000ee80000300800 */
[----:B------:R-:W3:Y:S04]  /*593e0*/  LDL.LU R166, [R1+0x11dc] ;  /* 0x0011dc0001a67983 */ /* 0x000ee80000300800 */
[----:B------:R-:W1:Y:S01]  /*593f0*/  LDS.128 R76, [R252] ;  /* 0x00000000fc4c7984 */ /* 0x000e620000000c00 */
[----:B------:R-:W-:Y:S06]  /*59400*/  BAR.SYNC.DEFER_BLOCKING 0x0 ;  /* 0x0000000000007b1d */ /* 0x000fec0000010000 */
[----:B------:R-:W-:Y:S02]  /*59410*/  STSM.16.M88.4 [R0], R80 ;  /* 0x0000005000007844 */ /* 0x000fe40000000200 */
[----:B------:R-:W-:Y:S06]  /*59420*/  BAR.SYNC.DEFER_BLOCKING 0x0 ;  /* 0x0000000000007b1d */ /* 0x000fec0000010000 */
[----:B------:R-:W1:Y:S02]  /*59430*/  LDS.128 R80, [R252] ;  /* 0x00000000fc507984 */ /* 0x000e640000000c00 */
        /* <DEDUP_REMOVED lines=11> */
[----:B------:R-:W2:Y:S01]  /*594f0*/  LDL.LU R175, [R1+0x11c0] ;  /* 0x0011c00001af7983 */ /* 0x000ea20000300800 */
[----:B------:R-:W-:-:S03]  /*59500*/  PRMT R112, R128, 0x5410, R127 ;  /* 0x0000541080707816 */ /* 0x000fc6000000007f */
[----:B------:R-:W-:Y:S01]  /*59510*/  STSM.16.M88.4 [R0], R92 ;  /* 0x0000005c00007844 */ /* 0x000fe20000000200 */
[----:B------:R-:W-:Y:S01]  /*59520*/  BAR.SYNC.DEFER_BLOCKING 0x0 ;  /* 0x0000000000007b1d */ /* 0x000fe20000010000 */
[----:B------:R-:W-:-:S05]  /*59530*/  PRMT R124, R136, 0x5410, R135 ;  /* 0x00005410887c7816 */ /* 0x000fca0000000087 */
[----:B0-----:R-:W2:Y:S04]  /*59540*/  LDL.LU R244, [R1+0x1024] ;  /* 0x0010240001f47983 */ /* 0x001ea80000300800 */
[----:B------:R-:W0:Y:S01]  /*59550*/  LDS.128 R92, [R252] ;  /* 0x00000000fc5c7984 */ /* 0x000e220000000c00 */
[----:B------:R-:W-:Y:S06]  /*59560*/  BAR.SYNC.DEFER_BLOCKING 0x0 ;  /* 0x0000000000007b1d */ /* 0x000fec0000010000 */
[----:B------:R-:W-:Y:S02]  /*59570*/  STSM.16.M88.4 [R0], R96 ;  /* 0x0000006000007844 */ /* 0x000fe40000000200 */
[----:B------:R-:W-:Y:S06]  /*59580*/  BAR.SYNC.DEFER_BLOCKING 0x0 ;  /* 0x0000000000007b1d */ /* 0x000fec0000010000 */
[----:B------:R-:W0:Y:S02]  /*59590*/  LDS.128 R96, [R252] ;  /* 0x00000000fc607984 */ /* 0x000e240000000c00 */
[----:B------:R-:W-:Y:S01]  /*595a0*/  BAR.SYNC.DEFER_BLOCKING 0x0 ;  /* 0x0000000000007b1d */ /* 0x000fe20000010000 */
[----:B------:R-:W-:-:S02]  /*595b0*/  PRMT R128, R130, 0x5410, R129 ;  /* 0x0000541082807816 */ /* 0x000fc40000000081 */
[----:B------:R-:W-:Y:S02]  /*595c0*/  PRMT R129, R132, 0x5410, R131 ;  /* 0x0000541084817816 */ /* 0x000fe40000000083 */
[----:B----4-:R-:W-:Y:S02]  /*595d0*/  PRMT R131, R144, 0x5410, R143 ;  /* 0x0000541090837816 */ /* 0x010fe4000000008f */
        /* <DEDUP_REMOVED lines=9> */
[----:B------:R-:W4:Y:S04]  /*59670*/  LDL.LU R247, [R1+0x101c] ;  /* 0x00101c0001f77983 */ /* 0x000f280000300800 */
[----:B------:R-:W4:Y:S04]  /*59680*/  LDL.LU R250, [R1+0x1208] ;  /* 0x0012080001fa7983 */ /* 0x000f280000300800 */
[----:B------:R-:W4:Y:S01]  /*59690*/  LDL.LU R251, [R1+0x1020] ;  /* 0x0010200001fb7983 */ /* 0x000f220000300800 */
[----:B------:R-:W-:-:S03]  /*596a0*/  PRMT R125, R138, 0x5410, R137 ;  /* 0x000054108a7d7816 */ /* 0x000fc60000000089 */
[----:B------:R-:W4:Y:S01]  /*596b0*/  LDL.LU R141, [R1+0x1204] ;  /* 0x00120400018d7983 */ /* 0x000f220000300800 */
[----:B------:R-:W-:-:S03]  /*596c0*/  PRMT R138, R152, 0x5410, R151 ;  /* 0x00005410988a7816 */ /* 0x000fc60000000097 */
[----:B------:R-:W4:Y:S01]  /*596d0*/  LDL.LU R10, [R1+0x100c] ;  /* 0x00100c00010a7983 */ /* 0x000f220000300800 */
[----:B---3--:R-:W-:-:S03]  /*596e0*/  PRMT R132, R154, 0x5410, R153 ;  /* 0x000054109a847816 */ /* 0x008fc60000000099 */
        /* <DEDUP_REMOVED lines=12> */
[----:B------:R-:W0:Y:S01]  /*597b0*/  LDS.128 R100, [R252] ;  /* 0x00000000fc647984 */ /* 0x000e220000000c00 */
[----:B------:R-:W-:Y:S01]  /*597c0*/  BAR.SYNC.DEFER_BLOCKING 0x0 ;  /* 0x0000000000007b1d */ /* 0x000fe20000010000 */
[----:B------:R-:W-:-:S05]  /*597d0*/  PRMT R137, R150, 0x5410, R149 ;  /* 0x0000541096897816 */ /* 0x000fca0000000095 */
[----:B------:R-:W3:Y:S04]  /*597e0*/  LDL.LU R248, [R1+0x1040] ;  /* 0x0010400001f87983 */ /* 0x000ee80000300800 */
[----:B------:R-:W3:Y:S04]  /*597f0*/  LDL.LU R249, [R1+0x1228] ;  /* 0x0012280001f97983 */ /* 0x000ee80000300800 */
[----:B------:R-:W3:Y:S04]  /*59800*/  LDL.LU R149, [R1+0x1028] ;  /* 0x0010280001957983 */ /* 0x000ee80000300800 */
[----:B------:R-:W3:Y:S04]  /*59810*/  LDL.LU R150, [R1+0x1218] ;  /* 0x0012180001967983 */ /* 0x000ee80000300800 */
[----:B------:R-:W-:Y:S01]  /*59820*/  STSM.16.M88.4 [R0], R104 ;  /* 0x0000006800007844 */ /* 0x000fe20000000200 */
[----:B------:R-:W-:Y:S06]  /*59830*/  BAR.SYNC.DEFER_BLOCKING 0x0 ;  /* 0x0000000000007b1d */ /* 0x000fec0000010000 */
[----:B------:R-:W3:Y:S04]  /*59840*/  LDL.LU R151, [R1+0x102c] ;  /* 0x00102c0001977983 */ /* 0x000ee80000300800 */
[----:B------:R-:W3:Y:S04]  /*59850*/  LDL.LU R166, [R1+0x1214] ;  /* 0x0012140001a67983 */ /* 0x000ee80000300800 */
[----:B------:R-:W0:Y:S01]  /*59860*/  LDS.128 R104, [R252] ;  /* 0x00000000fc687984 */ /* 0x000e220000000c00 */
[----:B------:R-:W-:Y:S06]  /*59870*/  BAR.SYNC.DEFER_BLOCKING 0x0 ;  /* 0x0000000000007b1d */ /* 0x000fec0000010000 */
[----:B------:R-:W-:Y:S02]  /*59880*/  STSM.16.M88.4 [R0], R108 ;  /* 0x0000006c00007844 */ /* 0x000fe40000000200 */
[----:B------:R-:W-:Y:S06]  /*59890*/  BAR.SYNC.DEFER_BLOCKING 0x0 ;  /* 0x0000000000007b1d */ /* 0x000fec0000010000 */
[----:B------:R-:W0:Y:S02]  /*598a0*/  LDS.128 R108, [R252] ;  /* 0x00000000fc6c7984 */ /* 0x000e240000000c00 */
[----:B------:R-:W-:Y:S06]  /*598b0*/  BAR.SYNC.DEFER_BLOCKING 0x0 ;  /* 0x0000000000007b1d */ /* 0x000fec0000010000 */
[----:B------:R-:W-:Y:S02]  /*598c0*/  STSM.16.M88.4 [R0], R112 ;  /* 0x0000007000007844 */ /* 0x000fe40000000200 */
[----:B------:R-:W-:Y:S01]  /*598d0*/  BAR.SYNC.DEFER_BLOCKING 0x0 ;  /* 0x0000000000007b1d */ /* 0x000fe20000010000 */
[----:B--2---:R-:W-:-:S05]  /*598e0*/  PRMT R135, R175, 0x5410, R168 ;  /* 0x00005410af877816 */ /* 0x004fca00000000a8 */
[----:B------:R-:W2:Y:S04]  /*598f0*/  LDL.LU R168, [R1+0x1030] ;  /* 0x0010300001a87983 */ /* 0x000ea80000300800 */
[----:B------:R-:W2:Y:S01]  /*59900*/  LDL.LU R175, [R1+0x1210] ;  /* 0x0012100001af7983 */ /* 0x000ea20000300800 */
[----:B------:R-:W-:-:S03]  /*59910*/  PRMT R139, R140, 0x5410, R139 ;  /* 0x000054108c8b7816 */ /* 0x000fc6000000008b */
[----:B-1----:R-:W2:Y:S04]  /*59920*/  LDL.LU R4, [R1+0x107c] ;  /* 0x00107c0001047983 */ /* 0x002ea80000300800 */
        /* <DEDUP_REMOVED lines=10> */
[----:B----4-:R-:W-:-:S02]  /*599d0*/  PRMT R140, R250, 0x5410, R247 ;  /* 0x00005410fa8c7816 */ /* 0x010fc400000000f7 */
[----:B------:R-:W-:Y:S02]  /*599e0*/  PRMT R141, R141, 0x5410, R251 ;  /* 0x000054108d8d7816 */ /* 0x000fe400000000fb */
[----:B---3--:R-:W-:Y:S01]  /*599f0*/  PRMT R152, R153, 0x5410, R152 ;  /* 0x0000541099987816 */ /* 0x008fe20000000098 */
[----:B------:R-:W-:Y:S02]  /*59a00*/  STSM.16.M88.4 [R0], R124 ;  /* 0x0000007c00007844 */ /* 0x000fe40000000200 */
[----:B------:R-:W-:Y:S01]  /*59a10*/  BAR.SYNC.DEFER_BLOCKING 0x0 ;  /* 0x0000000000007b1d */ /* 0x000fe20000010000 */
[----:B------:R-:W-:Y:S02]  /*59a20*/  PRMT R153, R157, 0x5410, R154 ;  /* 0x000054109d997816 */ /* 0x000fe4000000009a */
[----:B------:R-:W-:Y:S02]  /*59a30*/  PRMT R142, R142, 0x5410, R10 ;  /* 0x000054108e8e7816 */ /* 0x000fe4000000000a */
[----:B------:R-:W-:Y:S01]  /*59a40*/  PRMT R154, R158, 0x5410, R159 ;  /* 0x000054109e9a7816 */ /* 0x000fe2000000009f */
[----:B------:R-:W3:Y:S01]  /*59a50*/  LDL.LU R250, [R1+0x1238] ;  /* 0x0012380001fa7983 */ /* 0x000ee20000300800 */
[----:B------:R-:W-:-:S03]  /*59a60*/  PRMT R143, R143, 0x5410, R11 ;  /* 0x000054108f8f7816 */ /* 0x000fc6000000000b */
[----:B------:R-:W4:Y:S04]  /*59a70*/  LDL.LU R251, [R1+0x1074] ;  /* 0x0010740001fb7983 */ /* 0x000f280000300800 */
[----:B------:R-:W4:Y:S04]  /*59a80*/  LDL.LU R157, [R1+0x1234] ;  /* 0x00123400019d7983 */ /* 0x000f280000300800 */
[----:B------:R-:W4:Y:S04]  /*59a90*/  LDL.LU R10, [R1+0x104c] ;  /* 0x00104c00010a7983 */ /* 0x000f280000300800 */
[----:B------:R-:W4:Y:S04]  /*59aa0*/  LDL.LU R158, [R1+0x1230] ;  /* 0x00123000019e7983 */ /* 0x000f280000300800 */
[----:B------:R-:W4:Y:S04]  /*59ab0*/  LDL.LU R11, [R1+0x1048] ;  /* 0x00104800010b7983 */ /* 0x000f280000300800 */
[----:B------:R-:W1:Y:S04]  /*59ac0*/  LDS.128 R124, [R252] ;  /* 0x00000000fc7c7984 */ /* 0x000e680000000c00 */
[----:B------:R-:W4:Y:S01]  /*59ad0*/  LDL.LU R159, [R1+0x122c] ;  /* 0x00122c00019f7983 */ /* 0x000f220000300800 */
[----:B------:R-:W-:Y:S01]  /*59ae0*/  BAR.SYNC.DEFER_BLOCKING 0x0 ;  /* 0x0000000000007b1d */ /* 0x000fe20000010000 */
[----:B------:R-:W-:-:S05]  /*59af0*/  PRMT R149, R150, 0x5410, R149 ;  /* 0x0000541096957816 */ /* 0x000fca0000000095 */
[----:B------:R-:W4:Y:S04]  /*59b00*/  LDL.LU R5, [R1+0x10c8] ;  /* 0x0010c80001057983 */ /* 0x000f280000300800 */
[----:B------:R-:W-:Y:S01]  /*59b10*/  STSM.16.M88.4 [R0], R128 ;  /* 0x0000008000007844 */ /* 0x000fe20000000200 */
[----:B------:R-:W-:Y:S01]  /*59b20*/  BAR.SYNC.DEFER_BLOCKING 0x0 ;  /* 0x0000000000007b1d */ /* 0x000fe20000010000 */
[----:B------:R-:W-:Y:S02]  /*59b30*/  PRMT R150, R166, 0x5410, R151 ;  /* 0x00005410a6967816 */ /* 0x000fe40000000097 */
[----:B------:R-:W-:-:S03]  /*59b40*/  PRMT R144, R144, 0x5410, R244 ;  /* 0x0000541090907816 */ /* 0x000fc600000000f4 */
[----:B------:R-:W4:Y:S04]  /*59b50*/  LDL.LU R2, [R1+0x124c] ;  /* 0x00124c0001027983 */ /* 0x000f280000300800 */
[----:B------:R-:W4:Y:S04]  /*59b60*/  LDL.LU R3, [R1+0x10c4] ;  /* 0x0010c40001037983 */ /* 0x000f280000300800 */
[----:B------:R-:W4:Y:S04]  /*59b70*/  LDL.LU R166, [R1+0x1248] ;  /* 0x0012480001a67983 */ /* 0x000f280000300800 */
[----:B------:R-:W4:Y:S04]  /*59b80*/  LDL.LU R242, [R1+0x1090] ;  /* 0x0010900001f27983 */ /* 0x000f280000300800 */
[----:B------:R-:W1:Y:S01]  /*59b90*/  LDS.128 R128, [R252] ;  /* 0x00000000fc807984 */ /* 0x000e620000000c00 */
[----:B------:R-:W-:Y:S06]  /*59ba0*/  BAR.SYNC.DEFER_BLOCKING 0x0 ;  /* 0x0000000000007b1d */ /* 0x000fec0000010000 */
[----:B------:R-:W-:Y:S02]  /*59bb0*/  STSM.16.M88.4 [R0], R132 ;  /* 0x0000008400007844 */ /* 0x000fe40000000200 */
[----:B------:R-:W-:Y:S06]  /*59bc0*/  BAR.SYNC.DEFER_BLOCKING 0x0 ;  /* 0x0000000000007b1d */ /* 0x000fec0000010000 */
[----:B------:R-:W1:Y:S02]  /*59bd0*/  LDS.128 R132, [R252] ;  /* 0x00000000fc847984 */ /* 0x000e640000000c00 */
[----:B------:R-:W-:Y:S06]  /*59be0*/  BAR.SYNC.DEFER_BLOCKING 0x0 ;  /* 0x0000000000007b1d */ /* 0x000fec0000010000 */
[----:B------:R-:W-:Y:S02]  /*59bf0*/  STSM.16.M88.4 [R0], R136 ;  /* 0x0000008800007844 */ /* 0x000fe40000000200 */
[----:B------:R-:W-:Y:S01]  /*59c00*/  BAR.SYNC.DEFER_BLOCKING 0x0 ;  /* 0x0000000000007b1d */ /* 0x000fe20000010000 */
[----:B--2---:R-:W-:-:S05]  /*59c10*/  PRMT R151, R175, 0x5410, R168 ;  /* 0x00005410af977816 */ /* 0x004fca00000000a8 */
[----:B------:R-:W2:Y:S04]  /*59c20*/  LDL.LU R168, [R1+0x1240] ;  /* 0x0012400001a87983 */ /* 0x000ea80000300800 */
[----:B------:R-:W2:Y:S04]  /*59c30*/  LDL.LU R243, [R1+0x108c] ;  /* 0x00108c0001f37983 */ /* 0x000ea80000300800 */
[----:B------:R-:W2:Y:S04]  /*59c40*/  LDL.LU R244, [R1+0x123c] ;  /* 0x00123c0001f47983 */ /* 0x000ea80000300800 */
[----:B------:R-:W1:Y:S01]  /*59c50*/  LDS.128 R136, [R252] ;  /* 0x00000000fc887984 */ /* 0x000e620000000c00 */
[----:B------:R-:W-:Y:S06]  /*59c60*/  BAR.SYNC.DEFER_BLOCKING 0x0 ;  /* 0x0000000000007b1d */ /* 0x000fec0000010000 */
[----:B------:R-:W-:Y:S02]  /*59c70*/  STSM.16.M88.4 [R0], R140 ;  /* 0x0000008c00007844 */ /* 0x000fe40000000200 */
[----:B------:R-:W-:Y:S01]  /*59c80*/  BAR.SYNC.DEFER_BLOCKING 0x0 ;  /* 0x0000000000007b1d */ /* 0x000fe20000010000 */
[----:B------:R-:W-:-:S02]  /*59c90*/  PRMT R145, R145, 0x5410, R245 ;  /* 0x0000541091917816 */ /* 0x000fc400000000f5 */
[----:B------:R-:W-:Y:S02]  /*59ca0*/  PRMT R146, R146, 0x5410, R246 ;  /* 0x0000541092927816 */ /* 0x000fe400000000f6 */
[----:B------:R-:W-:Y:S01]  /*59cb0*/  PRMT R147, R148, 0x5410, R147 ;  /* 0x0000541094937816 */ /* 0x000fe20000000093 */
[----:B------:R-:W2:Y:S04]  /*59cc0*/  LDL.LU R245, [R1+0x114c] ;  /* 0x00114c0001f57983 */ /* 0x000ea80000300800 */
[----:B------:R-:W1:Y:S01]  /*59cd0*/  LDS.128 R140, [R252] ;  /* 0x00000000fc8c7984 */ /* 0x000e620000000c00 */
[----:B------:R-:W-:Y:S01]  /*59ce0*/  BAR.SYNC.DEFER_BLOCKING 0x0 ;  /* 0x0000000000007b1d */ /* 0x000fe20000010000 */
[----:B------:R-:W-:-:S05]  /*59cf0*/  PRMT R148, R249, 0x5410, R248 ;  /* 0x00005410f9947816 */ /* 0x000fca00000000f8 */
[----:B------:R-:W2:Y:S04]  /*59d00*/  LDL.LU R246, [R1+0x1254] ;  /* 0x0012540001f67983 */ /* 0x000ea80000300800 */
[----:B------:R-:W2:Y:S04]  /*59d10*/  LDL.LU R247, [R1+0x1120] ;  /* 0x0011200001f77983 */ /* 0x000ea80000300800 */
[----:B------:R-:W2:Y:S04]  /*59d20*/  LDL.LU R248, [R1+0x1250] ;  /* 0x0012500001f87983 */ /* 0x000ea80000300800 */
[----:B------:R-:W2:Y:S04]  /*59d30*/  LDL.LU R249, [R1+0x10ac] ;  /* 0x0010ac0001f97983 */ /* 0x000ea80000300800 */
[----:B------:R-:W-:Y:S01]  /*59d40*/  STSM.16.M88.4 [R0], R144 ;  /* 0x0000009000007844 */ /* 0x000fe20000000200 */
[----:B------:R-:W-:Y:S06]  /*59d50*/  BAR.SYNC.DEFER_BLOCKING 0x0 ;  /* 0x0000000000007b1d */ /* 0x000fec0000010000 */
[----:B------:R-:W2:Y:S04]  /*59d60*/  LDL.LU R175, [R1+0x1244] ;  /* 0x0012440001af7983 */ /* 0x000ea80000300800 */
[----:B------:R-:W1:Y:S01]  /*59d70*/  LDS.128 R144, [R252] ;  /* 0x00000000fc907984 */ /* 0x000e620000000c00 */
[----:B------:R-:W-:Y:S01]  /*59d80*/  BAR.SYNC.DEFER_BLOCKING 0x0 ;  /* 0x0000000000007b1d */ /* 0x000fe20000010000 */
[----:B------:R-:W-:-:S05]  /*59d90*/  PRMT R155, R156, 0x5410, R155 ;  /* 0x000054109c9b7816 */ /* 0x000fca000000009b */
[----:B------:R-:W-:Y:S02]  /*59da0*/  STSM.16.M88.4 [R0], R148 ;  /* 0x0000009400007844 */ /* 0x000fe40000000200 */
[----:B------:R-:W-:Y:S01]  /*59db0*/  BAR.SYNC.DEFER_BLOCKING 0x0 ;  /* 0x0000000000007b1d */ /* 0x000fe20000010000 */
[----:B---3--:R-:W-:Y:S02]  /*59dc0*/  PRMT R156, R250, 0x5410, R4 ;  /* 0x00005410fa9c7816 */ /* 0x008fe40000000004 */
[----:B----4-:R-:W-:Y:S02]  /*59dd0*/  PRMT R157, R157, 0x5410, R251 ;  /* 0x000054109d9d7816 */ /* 0x010fe400000000fb */
[----:B------:R-:W-:Y:S02]  /*59de0*/  PRMT R158, R158, 0x5410, R10 ;  /* 0x000054109e9e7816 */ /* 0x000fe4000000000a */
[----:B------:R-:W-:Y:S01]  /*59df0*/  PRMT R159, R159, 0x5410, R11 ;  /* 0x000054109f9f7816 */ /* 0x000fe2000000000b */
[----:B------:R-:W3:Y:S04]  /*59e00*/  LDL.LU.64 R250, [R1+0xe58] ;  /* 0x000e580001fa7983 */ /* 0x000ee80000300a00 */
[----:B------:R-:W4:Y:S04]  /*59e10*/  LDL.LU.64 R10, [R1+0xe40] ;  /* 0x000e4000010a7983 */ /* 0x000f280000300a00 */
        /* <DEDUP_REMOVED lines=8> */
[----:B------:R-:W-:-:S05]  /*59ea0*/  PRMT R163, R165, 0x5410, R163 ;  /* 0x00005410a5a37816 */ /* 0x000fca00000000a3 */
[----:B------:R-:W1:Y:S02]  /*59eb0*/  LDS.128 R156, [R252] ;  /* 0x00000000fc9c7984 */ /* 0x000e640000000c00 */
[----:B------:R-:W-:Y:S06]  /*59ec0*/  BAR.SYNC.DEFER_BLOCKING 0x0 ;  /* 0x0000000000007b1d */ /* 0x000fec0000010000 */
[----:B------:R-:W-:Y:S02]  /*59ed0*/  STSM.16.M88.4 [R0], R160 ;  /* 0x000000a000007844 */ /* 0x000fe40000000200 */
[----:B------:R-:W-:Y:S01]  /*59ee0*/  BAR.SYNC.DEFER_BLOCKING 0x0 ;  /* 0x0000000000007b1d */ /* 0x000fe20000010000 */
[----:B------:R-:W-:-:S02]  /*59ef0*/  PRMT R165, R2, 0x5410, R5 ;  /* 0x0000541002a57816 */ /* 0x000fc40000000005 */
[----:B------:R-:W-:-:S03]  /*59f00*/  PRMT R166, R166, 0x5410, R3 ;  /* 0x00005410a6a67816 */ /* 0x000fc60000000003 */
[----:B------:R-:W1:Y:S01]  /*59f10*/  LDS.128 R160, [R252] ;  /* 0x00000000fca07984 */ /* 0x000e620000000c00 */
[----:B--2---:R-:W-:Y:S01]  /*59f20*/  PRMT R167, R244, 0x5410, R243 ;  /* 0x00005410f4a77816 */ /* 0x004fe200000000f3 */
[----:B------:R-:W-:Y:S06]  /*59f30*/  BAR.SYNC.DEFER_BLOCKING 0x0 ;  /* 0x0000000000007b1d */ /* 0x000fec0000010000 */
[----:B------:R-:W-:Y:S02]  /*59f40*/  STSM.16.M88.4 [R0], R164 ;  /* 0x000000a400007844 */ /* 0x000fe40000000200 */
[----:B------:R-:W-:Y:S01]  /*59f50*/  BAR.SYNC.DEFER_BLOCKING 0x0 ;  /* 0x0000000000007b1d */ /* 0x000fe20000010000 */
[----:B------:R-:W-:-:S02]  /*59f60*/  PRMT R168, R168, 0x5410, R242 ;  /* 0x00005410a8a87816 */ /* 0x000fc400000000f2 */
[----:B------:R-:W-:-:S03]  /*59f70*/  PRMT R171, R173, 0x5410, R171 ;  /* 0x00005410adab7816 */ /* 0x000fc600000000ab */
[----:B------:R-:W2:Y:S02]  /*59f80*/  LDS.128 R164, [R252] ;  /* 0x00000000fca47984 */ /* 0x000ea40000000c00 */
[----:B------:R-:W-:Y:S06]  /*59f90*/  BAR.SYNC.DEFER_BLOCKING 0x0 ;  /* 0x0000000000007b1d */ /* 0x000fec0000010000 */
[----:B------:R0:W-:Y:S02]  /*59fa0*/  STSM.16.M88.4 [R0], R168 ;  /* 0x000000a800007844 */ /* 0x0001e40000000200 */
[----:B0-----:R-:W-:-:S02]  /*59fb0*/  PRMT R168, R175, 0x5410, R249 ;  /* 0x00005410afa87816 */ /* 0x001fc400000000f9 */
[----:B------:R-:W-:Y:S01]  /*59fc0*/  PRMT R171, R174, 0x5410, R172 ;  /* 0x00005410aeab7816 */ /* 0x000fe200000000ac */
[----:B------:R-:W-:Y:S01]  /*59fd0*/  BAR.SYNC.DEFER_BLOCKING 0x0 ;  /* 0x0000000000007b1d */ /* 0x000fe20000010000 */
[----:B------:R-:W-:Y:S02]  /*59fe0*/  PRMT R169, R246, 0x5410, R245 ;  /* 0x00005410f6a97816 */ /* 0x000fe400000000f5 */
[----:B------:R-:W-:-:S03]  /*59ff0*/  PRMT R170, R248, 0x5410, R247 ;  /* 0x00005410f8aa7816 */ /* 0x000fc600000000f7 */
[----:B------:R-:W0:Y:S02]  /*5a000*/  LDS.128 R172, [R252] ;  /* 0x00000000fcac7984 */ /* 0x000e240000000c00 */
[----:B------:R-:W-:Y:S01]  /*5a010*/  BAR.SYNC.DEFER_BLOCKING 0x0 ;  /* 0x0000000000007b1d */ /* 0x000fe20000010000 */
[----:B------:R-:W-:-:S05]  /*5a020*/  PRMT R2, R48, 0x7770, RZ ;  /* 0x0000777030027816 */ /* 0x000fca00000000ff */
[----:B------:R1:W-:Y:S02]  /*5a030*/  STSM.16.M88.4 [R0], R168 ;  /* 0x000000a800007844 */ /* 0x0003e40000000200 */
[----:B------:R-:W-:Y:S01]  /*5a040*/  BAR.SYNC.DEFER_BLOCKING 0x0 ;  /* 0x0000000000007b1d */ /* 0x000fe20000010000 */
[----:B-1----:R-:W-:-:S05]  /*5a050*/  PRMT R0, R48, 0x7771, RZ ;  /* 0x0000777130007816 */ /* 0x002fca00000000ff */
[----:B---3--:R-:W-:Y:S04]  /*5a060*/  @P5 STG.E.U8 desc[UR56][R250.64], R2 ;  /* 0x00000002fa005986 */ /* 0x008fe8000c101138 */
[----:B----4-:R1:W-:Y:S04]  /*5a070*/  @P6 STG.E.U8 desc[UR56][R10.64], R0 ;  /* 0x000000000a006986 */ /* 0x0103e8000c101138 */
[----:B-1----:R-:W3:Y:S04]  /*5a080*/  LDL.LU.64 R10, [R1+0xe50] ;  /* 0x000e5000010a7983 */ /* 0x002ee80000300a00 */
[----:B------:R-:W4:Y:S04]  /*5a090*/  LDL.LU.64 R250, [R1+0xe38] ;  /* 0x000e380001fa7983 */ /* 0x000f280000300a00 */
[----:B------:R-:W2:Y:S04]  /*5a0a0*/  LDL.LU.64 R2, [R1+0xe48] ;  /* 0x000e480001027983 */ /* 0x000ea80000300a00 */
[----:B------:R-:W2:Y:S04]  /*5a0b0*/  LDL.LU.64 R242, [R1+0xe30] ;  /* 0x000e300001f27983 */ /* 0x000ea80000300a00 */
[----:B------:R-:W2:Y:S04]  /*5a0c0*/  LDL.LU.64 R244, [R1+0xe28] ;  /* 0x000e280001f47983 */ /* 0x000ea80000300a00 */
[----:B------:R-:W2:Y:S04]  /*5a0d0*/  LDL.LU.64 R246, [R1+0xe20] ;  /* 0x000e200001f67983 */ /* 0x000ea80000300a00 */
[----:B------:R-:W2:Y:S01]  /*5a0e0*/  LDL.LU.64 R248, [R1+0xe18] ;  /* 0x000e180001f87983 */ /* 0x000ea20000300a00 */
[----:B------:R-:W-:-:S13]  /*5a0f0*/  LOP3.LUT P1, RZ, R14, 0x4, RZ, 0xc0, !PT ;  /* 0x000000040eff7812 */ /* 0x000fda000782c0ff */
[----:B------:R-:W-:Y:S02]  /*5a100*/  @P1 LOP3.LUT R190, R190, 0x20, RZ, 0xfc, !PT ;  /* 0x00000020bebe1812 */ /* 0x000fe400078efcff */
[----:B------:R-:W-:Y:S02]  /*5a110*/  LOP3.LUT P1, RZ, R14, 0x10, RZ, 0xc0, !PT ;  /* 0x000000100eff7812 */ /* 0x000fe4000782c0ff */
[----:B------:R-:W-:-:S11]  /*5a120*/  LOP3.LUT R190, R190, 0xffffffbf, RZ, 0xc0, !PT ;  /* 0xffffffbfbebe7812 */ /* 0x000fd600078ec0ff */
        /* <DEDUP_REMOVED lines=14> */
[----:B------:R-:W-:Y:S02]  /*5a210*/  LOP3.LUT R190, R190, 0xfffff7ff, RZ, 0xc0, !PT ;  /* 0xfffff7ffbebe7812 */ /* 0x000fe400078ec0ff */
[C---:B------:R-:W-:Y:S02]  /*5a220*/  LOP3.LUT P3, RZ, R14.reuse, 0x4000000, RZ, 0xc0, !PT ;  /* 0x040000000eff7812 */ /* 0x040fe4000786c0ff */
[C---:B------:R-:W-:Y:S02]  /*5a230*/  LOP3.LUT P4, RZ, R14.reuse, 0x800000, RZ, 0xc0, !PT ;  /* 0x008000000eff7812 */ /* 0x040fe4000788c0ff */
[----:B------:R-:W-:-:S05]  /*5a240*/  LOP3.LUT P5, RZ, R14, 0x200000, RZ, 0xc0, !PT ;  /* 0x002000000eff7812 */ /* 0x000fca00078ac0ff */
[----:B------:R-:W-:Y:S02]  /*5a250*/  @P1 LOP3.LUT R190, R190, 0x800, RZ, 0xfc, !PT ;  /* 0x00000800bebe1812 */ /* 0x000fe400078efcff */
[----:B------:R-:W-:Y:S02]  /*5a260*/  LOP3.LUT P1, RZ, R14, 0x8000, RZ, 0xc0, !PT ;  /* 0x000080000eff7812 */ /* 0x000fe4000782c0ff */
[----:B------:R-:W-:Y:S02]  /*5a270*/  PRMT R0, R48, 0x7772, RZ ;  /* 0x0000777230007816 */ /* 0x000fe400000000ff */
[----:B------:R-:W-:Y:S02]  /*5a280*/  LOP3.LUT P6, RZ, R14, 0x100000, RZ, 0xc0, !PT ;  /* 0x001000000eff7812 */ /* 0x000fe400078cc0ff */
[----:B------:R-:W-:Y:S02]  /*5a290*/  LOP3.LUT R190, R190, 0xffffefff, RZ, 0xc0, !PT ;  /* 0xffffefffbebe7812 */ /* 0x000fe400078ec0ff */
[----:B------:R-:W-:-:S05]  /*5a2a0*/  PRMT R48, R48, 0x7773, RZ ;  /* 0x0000777330307816 */ /* 0x000fca00000000ff */
[----:B------:R-:W-:Y:S02]  /*5a2b0*/  @P1 LOP3.LUT R190, R190, 0x1000, RZ, 0xfc, !PT ;  /* 0x00001000bebe1812 */ /* 0x000fe400078efcff */
[----:B------:R-:W-:Y:S01]  /*5a2c0*/  LOP3.LUT P1, RZ, R14, 0x40000, RZ, 0xc0, !PT ;  /* 0x000400000eff7812 */ /* 0x000fe2000782c0ff */
[----:B---3--:R1:W-:Y:S04]  /*5a2d0*/  @P3 STG.E.U8 desc[UR56][R10.64], R0 ;  /* 0x000000000a003986 */ /* 0x0083e8000c101138 */
[----:B----4-:R3:W-:Y:S01]  /*5a2e0*/  @P4 STG.E.U8 desc[UR56][R250.64], R48 ;  /* 0x00000030fa004986 */ /* 0x0107e2000c101138 */
[----:B-1----:R-:W-:-:S03]  /*5a2f0*/  PRMT R0, R49, 0x7770, RZ ;  /* 0x0000777031007816 */ /* 0x002fc600000000ff */
[----:B------:R-:W4:Y:S04]  /*5a300*/  LDL.LU.64 R10, [R1+0xe10] ;  /* 0x000e1000010a7983 */ /* 0x000f280000300a00 */
[----:B--2---:R1:W-:Y:S04]  /*5a310*/  @P5 STG.E.U8 desc[UR56][R2.64], R0 ;  /* 0x0000000002005986 */ /* 0x0043e8000c101138 */
[----:B---3--:R-:W2:Y:S04]  /*5a320*/  LDL.LU.64 R250, [R1+0xe08] ;  /* 0x000e080001fa7983 */ /* 0x008ea80000300a00 */
[----:B------:R-:W3:Y:S01]  /*5a330*/  LDL.LU.64 R168, [R1+0xdf8] ;  /* 0x000df80001a87983 */ /* 0x000ee20000300a00 */
[----:B-1----:R-:W-:-:S03]  /*5a340*/  PRMT R0, R49, 0x7771, RZ ;  /* 0x0000777131007816 */ /* 0x002fc600000000ff */
[----:B------:R-:W3:Y:S04]  /*5a350*/  LDL.LU.64 R170, [R1+0xdf0] ;  /* 0x000df00001aa7983 */ /* 0x000ee80000300a00 */
[----:B------:R1:W-:Y:S04]  /*5a360*/  @P6 STG.E.U8 desc[UR56][R242.64], R0 ;  /* 0x00000000f2006986 */ /* 0x0003e8000c101138 */
[----:B------:R-:W3:Y:S04]  /*5a370*/  LDL.LU.64 R6, [R1+0xde8] ;  /* 0x000de80001067983 */ /* 0x000ee80000300a00 */
[----:B------:R-:W3:Y:S01]  /*5a380*/  LDL.LU.64 R4, [R1+0xde0] ;  /* 0x000de00001047983 */ /* 0x000ee20000300a00 */
[----:B-1----:R-:W-:-:S03]  /*5a390*/  PRMT R0, R49, 0x7772, RZ ;  /* 0x0000777231007816 */ /* 0x002fc600000000ff */
[----:B------:R-:W3:Y:S04]  /*5a3a0*/  LDL.LU.64 R2, [R1+0xdd8] ;  /* 0x000dd80001027983 */ /* 0x000ee80000300a00 */
[----:B------:R-:W-:Y:S01]  /*5a3b0*/  @P1 STG.E.U8 desc[UR56][R244.64], R0 ;  /* 0x00000000f4001986 */ /* 0x000fe2000c101138 */
[C---:B------:R-:W-:Y:S02]  /*5a3c0*/  LOP3.LUT P1, RZ, R190.reuse, 0x1000, RZ, 0xc0, !PT ;  /* 0x00001000beff7812 */ /* 0x040fe4000782c0ff */
[----:B------:R-:W-:Y:S01]  /*5a3d0*/  PRMT R49, R49, 0x7773, RZ ;  /* 0x0000777331317816 */ /* 0x000fe200000000ff */
[----:B------:R-:W3:Y:S10]  /*5a3e0*/  LDL.LU.64 R242, [R1+0xdd0] ;  /* 0x000dd00001f27983 */ /* 0x000ef40000300a00 */
[----:B------:R1:W-:Y:S04]  /*5a3f0*/  @P1 STG.E.U8 desc[UR56][R246.64], R49 ;  /* 0x00000031f6001986 */ /* 0x0003e8000c101138 */
[----:B-1----:R-:W3:Y:S01]  /*5a400*/  LDL.LU.64 R48, [R1+0xe00] ;  /* 0x000e000001307983 */ /* 0x002ee20000300a00 */
[----:B------:R-:W-:-:S02]  /*5a410*/  LOP3.LUT P1, RZ, R190, 0x800, RZ, 0xc0, !PT ;  /* 0x00000800beff7812 */ /* 0x000fc4000782c0ff */
[----:B------:R-:W-:Y:S01]  /*5a420*/  PRMT R0, R50, 0x7770, RZ ;  /* 0x0000777032007816 */ /* 0x000fe200000000ff */
[----:B------:R-:W3:Y:S04]  /*5a430*/  LDL.LU.64 R244, [R1+0xdc8] ;  /* 0x000dc80001f47983 */ /* 0x000ee80000300a00 */
[----:B------:R-:W3:Y:S06]  /*5a440*/  LDL.LU.64 R246, [R1+0xdc0] ;  /* 0x000dc00001f67983 */ /* 0x000eec0000300a00 */
[----:B------:R1:W-:Y:S04]  /*5a450*/  @P1 STG.E.U8 desc[UR56][R248.64], R0 ;  /* 0x00000000f8001986 */ /* 0x0003e8000c101138 */
[----:B-1----:R-:W3:Y:S01]  /*5a460*/  LDL.LU.64 R248, [R1+0xdb8] ;  /* 0x000db80001f87983 */ /* 0x002ee20000300a00 */
[----:B------:R-:W-:-:S02]  /*5a470*/  LOP3.LUT P1, RZ, R190, 0x400, RZ, 0xc0, !PT ;  /* 0x00000400beff7812 */ /* 0x000fc4000782c0ff */
[----:B------:R-:W-:Y:S02]  /*5a480*/  PRMT R0, R50, 0x7771, RZ ;  /* 0x0000777132007816 */ /* 0x000fe400000000ff */
[C---:B------:R-:W-:Y:S02]  /*5a490*/  LOP3.LUT P2, RZ, R15.reuse, 0x80000000, RZ, 0xc0, !PT ;  /* 0x800000000fff7812 */ /* 0x040fe4000784c0ff */
[C---:B------:R-:W-:Y:S02]  /*5a4a0*/  LOP3.LUT P0, RZ, R15.reuse, 0x20000000, RZ, 0xc0, !PT ;  /* 0x200000000fff7812 */ /* 0x040fe4000780c0ff */
[C---:B------:R-:W-:Y:S02]  /*5a4b0*/  LOP3.LUT P3, RZ, R15.reuse, 0x10000000, RZ, 0xc0, !PT ;  /* 0x100000000fff7812 */ /* 0x040fe4000786c0ff */
[C---:B------:R-:W-:Y:S02]  /*5a4c0*/  LOP3.LUT P4, RZ, R15.reuse, 0x4000000, RZ, 0xc0, !PT ;  /* 0x040000000fff7812 */ /* 0x040fe4000788c0ff */
[----:B------:R-:W-:-:S02]  /*5a4d0*/  LOP3.LUT P5, RZ, R15, 0x800000, RZ, 0xc0, !PT ;  /* 0x008000000fff7812 */ /* 0x000fc400078ac0ff */
[----:B------:R-:W-:Y:S01]  /*5a4e0*/  LOP3.LUT P6, RZ, R15, 0x200000, RZ, 0xc0, !PT ;  /* 0x002000000fff7812 */ /* 0x000fe200078cc0ff */
[----:B----4-:R1:W-:Y:S01]  /*5a4f0*/  @P1 STG.E.U8 desc[UR56][R10.64], R0 ;  /* 0x000000000a001986 */ /* 0x0103e2000c101138 */
[----:B------:R-:W-:Y:S02]  /*5a500*/  LOP3.LUT P1, RZ, R190, 0x200, RZ, 0xc0, !PT ;  /* 0x00000200beff7812 */ /* 0x000fe4000782c0ff */
[----:B-1----:R-:W-:Y:S01]  /*5a510*/  PRMT R0, R50, 0x7772, RZ ;  /* 0x0000777232007816 */ /* 0x002fe200000000ff */
[----:B------:R-:W4:Y:S10]  /*5a520*/  LDL.LU.64 R10, [R1+0x1948] ;  /* 0x00194800010a7983 */ /* 0x000f340000300a00 */
[----:B--2---:R1:W-:Y:S01]  /*5a530*/  @P1 STG.E.U8 desc[UR56][R250.64], R0 ;  /* 0x00000000fa001986 */ /* 0x0043e2000c101138 */
[----:B------:R-:W-:-:S02]  /*5a540*/  LOP3.LUT P1, RZ, R190, 0x100, RZ, 0xc0, !PT ;  /* 0x00000100beff7812 */ /* 0x000fc4000782c0ff */
[----:B------:R-:W-:Y:S02]  /*5a550*/  PRMT R50, R50, 0x7773, RZ ;  /* 0x0000777332327816 */ /* 0x000fe400000000ff */
[----:B-1----:R-:W-:Y:S01]  /*5a560*/  PRMT R0, R51, 0x7770, RZ ;  /* 0x0000777033007816 */ /* 0x002fe200000000ff */
[----:B------:R-:W2:Y:S08]  /*5a570*/  LDL.LU.64 R250, [R1+0x1940] ;  /* 0x0019400001fa7983 */ /* 0x000eb00000300a00 */
[----:B---3--:R-:W-:Y:S01]  /*5a580*/  @P1 STG.E.U8 desc[UR56][R48.64], R50 ;  /* 0x0000003230001986 */ /* 0x008fe2000c101138 */
[----:B------:R-:W-:-:S13]  /*5a590*/  LOP3.LUT P1, RZ, R190, 0x80, RZ, 0xc0, !PT ;  /* 0x00000080beff7812 */ /* 0x000fda000782c0ff */
[----:B------:R1:W-:Y:S01]  /*5a5a0*/  @P1 STG.E.U8 desc[UR56][R168.64], R0 ;  /* 0x00000000a8001986 */ /* 0x0003e2000c101138 */
[----:B------:R-:W-:Y:S02]  /*5a5b0*/  LOP3.LUT P1, RZ, R190, 0x40, RZ, 0xc0, !PT ;  /* 0x00000040beff7812 */ /* 0x000fe4000782c0ff */
[----:B-1----:R-:W-:-:S11]  /*5a5c0*/  PRMT R0, R51, 0x7771, RZ ;  /* 0x0000777133007816 */ /* 0x002fd600000000ff */
[----:B------:R1:W-:Y:S01]  /*5a5d0*/  @P1 STG.E.U8 desc[UR56][R170.64], R0 ;  /* 0x00000000aa001986 */ /* 0x0003e2000c101138 */
[----:B------:R-:W-:Y:S02]  /*5a5e0*/  LOP3.LUT P1, RZ, R190, 0x20, RZ, 0xc0, !PT ;  /* 0x00000020beff7812 */ /* 0x000fe4000782c0ff */
[C---:B-1----:R-:W-:Y:S02]  /*5a5f0*/  PRMT R0, R51.reuse, 0x7772, RZ ;  /* 0x0000777233007816 */ /* 0x042fe400000000ff */
[----:B------:R-:W-:-:S09]  /*5a600*/  PRMT R51, R51, 0x7773, RZ ;  /* 0x0000777333337816 */ /* 0x000fd200000000ff */
[----:B------:R1:W-:Y:S04]  /*5a610*/  @P1 STG.E.U8 desc[UR56][R6.64], R0 ;  /* 0x0000000006001986 */ /* 0x0003e8000c101138 */
[----:B------:R-:W-:Y:S01]  /*5a620*/  @P2 STG.E.U8 desc[UR56][R4.64], R51 ;  /* 0x0000003304002986 */ /* 0x000fe2000c101138 */
[----:B-1----:R-:W-:-:S05]  /*5a630*/  PRMT R0, R52, 0x7770, RZ ;  /* 0x0000777034007816 */ /* 0x002fca00000000ff */
[----:B------:R1:W-:Y:S02]  /*5a640*/  @P0 STG.E.U8 desc[UR56][R2.64], R0 ;  /* 0x0000000002000986 */ /* 0x0003e4000c101138 */
[----:B-1----:R-:W-:-:S05]  /*5a650*/  PRMT R0, R52, 0x7771, RZ ;  /* 0x0000777134007816 */ /* 0x002fca00000000ff */
[----:B------:R1:W-:Y:S02]  /*5a660*/  @P3 STG.E.U8 desc[UR56][R242.64], R0 ;  /* 0x00000000f2003986 */ /* 0x0003e4000c101138 */
[C---:B-1----:R-:W-:Y:S02]  /*5a670*/  PRMT R0, R52.reuse, 0x7772, RZ ;  /* 0x0000777234007816 */ /* 0x042fe400000000ff */
[----:B------:R-:W-:-:S03]  /*5a680*/  PRMT R52, R52, 0x7773, RZ ;  /* 0x0000777334347816 */ /* 0x000fc600000000ff */
[----:B------:R1:W-:Y:S04]  /*5a690*/  @P4 STG.E.U8 desc[UR56][R244.64], R0 ;  /* 0x00000000f4004986 */ /* 0x0003e8000c101138 */
[----:B------:R-:W-:Y:S01]  /*5a6a0*/  @P5 STG.E.U8 desc[UR56][R246.64], R52 ;  /* 0x00000034f6005986 */ /* 0x000fe2000c101138 */
[----:B-1----:R-:W-:-:S05]  /*5a6b0*/  PRMT R0, R53, 0x7770, RZ ;  /* 0x0000777035007816 */ /* 0x002fca00000000ff */
[----:B------:R1:W-:Y:S04]  /*5a6c0*/  @P6 STG.E.U8 desc[UR56][R248.64], R0 ;  /* 0x00000000f8006986 */ /* 0x0003e8000c101138 */
        /* <DEDUP_REMOVED lines=13> */
[----:B------:R-:W-:Y:S02]  /*5a7a0*/  LOP3.LUT R191, R191, 0x7fffffff, RZ, 0xc0, !PT ;  /* 0x7fffffffbfbf7812 */ /* 0x000fe400078ec0ff */
[----:B------:R-:W-:-:S09]  /*5a7b0*/  LOP3.LUT P3, RZ, R15, 0x100000, RZ, 0xc0, !PT ;  /* 0x001000000fff7812 */ /* 0x000fd2000786c0ff */
[----:B------:R-:W-:Y:S02]  /*5a7c0*/  @P1 LOP3.LUT R191, R191, 0x80000000, RZ, 0xfc, !PT ;  /* 0x80000000bfbf1812 */ /* 0x000fe400078efcff */
[----:B------:R-:W-:Y:S02]  /*5a7d0*/  LOP3.LUT P1, RZ, R15, 0x4, RZ, 0xc0, !PT ;  /* 0x000000040fff7812 */ /* 0x000fe4000782c0ff */
[----:B------:R-:W-:Y:S02]  /*5a7e0*/  LOP3.LUT R190, R190, 0xfffffffe, RZ, 0xc0, !PT ;  /* 0xfffffffebebe7812 */ /* 0x000fe400078ec0ff */
[----:B------:R-:W-:Y:S02]  /*5a7f0*/  PRMT R0, R53, 0x7771, RZ ;  /* 0x0000777135007816 */ /* 0x000fe400000000ff */
[----:B------:R-:W-:-:S07]  /*5a800*/  LOP3.LUT P4, RZ, R15, 0x40000, RZ, 0xc0, !PT ;  /* 0x000400000fff7812 */ /* 0x000fce000788c0ff */
[----:B------:R-:W-:Y:S02]  /*5a810*/  @P1 LOP3.LUT R190, R190, 0x1, RZ, 0xfc, !PT ;  /* 0x00000001bebe1812 */ /* 0x000fe400078efcff */
[----:B------:R-:W-:Y:S02]  /*5a820*/  LOP3.LUT P1, RZ, R15, 0x10, RZ, 0xc0, !PT ;  /* 0x000000100fff7812 */ /* 0x000fe4000782c0ff */
[----:B------:R-:W-:-:S11]  /*5a830*/  LOP3.LUT R190, R190, 0xfffffffd, RZ, 0xc0, !PT ;  /* 0xfffffffdbebe7812 */ /* 0x000fd600078ec0ff */
[----:B------:R-:W-:Y:S02]  /*5a840*/  @P1 LOP3.LUT R190, R190, 0x2, RZ, 0xfc, !PT ;  /* 0x00000002bebe1812 */ /* 0x000fe400078efcff */
[C---:B------:R-:W-:Y:S02]  /*5a850*/  LOP3.LUT P1, RZ, R15.reuse, 0x20, RZ, 0xc0, !PT ;  /* 0x000000200fff7812 */ /* 0x040fe4000782c0ff */
[----:B------:R-:W-:Y:S02]  /*5a860*/  LOP3.LUT R190, R190, 0xfffffffb, RZ, 0xc0, !PT ;  /* 0xfffffffbbebe7812 */ /* 0x000fe400078ec0ff */
[----:B------:R-:W-:-:S09]  /*5a870*/  LOP3.LUT P5, RZ, R15, 0x8000, RZ, 0xc0, !PT ;  /* 0x000080000fff7812 */ /* 0x000fd200078ac0ff */
[----:B------:R-:W-:Y:S02]  /*5a880*/  @P1 LOP3.LUT R190, R190, 0x4, RZ, 0xfc, !PT ;  /* 0x00000004bebe1812 */ /* 0x000fe400078efcff */
[C---:B------:R-:W-:Y:S02]  /*5a890*/  LOP3.LUT P1, RZ, R15.reuse, 0x80, RZ, 0xc0, !PT ;  /* 0x000000800fff7812 */ /* 0x040fe4000782c0ff */
[----:B------:R-:W-:Y:S02]  /*5a8a0*/  LOP3.LUT R190, R190, 0xfffffff7, RZ, 0xc0, !PT ;  /* 0xfffffff7bebe7812 */ /* 0x000fe400078ec0ff */
[----:B------:R-:W-:-:S09]  /*5a8b0*/  LOP3.LUT P6, RZ, R15, 0x2000, RZ, 0xc0, !PT ;  /* 0x000020000fff7812 */ /* 0x000fd200078cc0ff */
[----:B------:R-:W-:Y:S02]  /*5a8c0*/  @P1 LOP3.LUT R190, R190, 0x8, RZ, 0xfc, !PT ;  /* 0x00000008bebe1812 */ /* 0x000fe400078efcff */
[----:B------:R-:W-:Y:S02]  /*5a8d0*/  LOP3.LUT P1, RZ, R15, 0x400, RZ, 0xc0, !PT ;  /* 0x000004000fff7812 */ /* 0x000fe4000782c0ff */
[----:B------:R-:W-:-:S11]  /*5a8e0*/  LOP3.LUT R190, R190, 0xffffffef, RZ, 0xc0, !PT ;  /* 0xffffffefbebe7812 */ /* 0x000fd600078ec0ff */
[----:B------:R-:W-:Y:S02]  /*5a8f0*/  @P1 LOP3.LUT R190, R190, 0x10, RZ, 0xfc, !PT ;  /* 0x00000010bebe1812 */ /* 0x000fe400078efcff */
[----:B------:R-:W-:Y:S01]  /*5a900*/  LOP3.LUT P1, RZ, R15, 0x1000, RZ, 0xc0, !PT ;  /* 0x000010000fff7812 */ /* 0x000fe2000782c0ff */
[----:B---3--:R1:W-:Y:S04]  /*5a910*/  @P3 STG.E.U8 desc[UR56][R248.64], R0 ;  /* 0x00000000f8003986 */ /* 0x0083e8000c101138 */
[----:B-1----:R-:W3:Y:S01]  /*5a920*/  LDL.LU.64 R248, [R1+0xd78] ;  /* 0x000d780001f87983 */ /* 0x002ee20000300a00 */
[----:B------:R-:W-:-:S05]  /*5a930*/  PRMT R0, R53, 0x7772, RZ ;  /* 0x0000777235007816 */ /* 0x000fca00000000ff */
[----:B----4-:R1:W-:Y:S04]  /*5a940*/  @P4 STG.E.U8 desc[UR56][R246.64], R0 ;  /* 0x00000000f6004986 */ /* 0x0103e8000c101138 */
[----:B-1----:R-:W4:Y:S04]  /*5a950*/  LDL.LU.64 R246, [R1+0xd70] ;  /* 0x000d700001f67983 */ /* 0x002f280000300a00 */
[----:B------:R-:W4:Y:S01]  /*5a960*/  LDL.LU.64 R244, [R1+0xd68] ;  /* 0x000d680001f47983 */ /* 0x000f220000300a00 */
[----:B------:R-:W-:-:S05]  /*5a970*/  PRMT R53, R53, 0x7773, RZ ;  /* 0x0000777335357816 */ /* 0x000fca00000000ff */
[----:B--2---:R1:W-:Y:S04]  /*5a980*/  @P5 STG.E.U8 desc[UR56][R170.64], R53 ;  /* 0x00000035aa005986 */ /* 0x0043e8000c101138 */
[----:B-1----:R-:W2:Y:S01]  /*5a990*/  LDL.LU.64 R52, [R1+0xd60] ;  /* 0x000d600001347983 */ /* 0x002ea20000300a00 */
[----:B------:R-:W-:-:S03]  /*5a9a0*/  PRMT R0, R54, 0x7770, RZ ;  /* 0x0000777036007816 */ /* 0x000fc600000000ff */
[----:B------:R-:W2:Y:S04]  /*5a9b0*/  LDL.LU.64 R50, [R1+0xd58] ;  /* 0x000d580001327983 */ /* 0x000ea80000300a00 */
[----:B------:R1:W-:Y:S04]  /*5a9c0*/  @P6 STG.E.U8 desc[UR56][R6.64], R0 ;  /* 0x0000000006006986 */ /* 0x0003e8000c101138 */
[----:B------:R-:W2:Y:S04]  /*5a9d0*/  LDL.LU.64 R48, [R1+0xd50] ;  /* 0x000d500001307983 */ /* 0x000ea80000300a00 */
[----:B------:R-:W2:Y:S01]  /*5a9e0*/  LDL.LU.64 R168, [R1+0xd48] ;  /* 0x000d480001a87983 */ /* 0x000ea20000300a00 */
[----:B-1----:R-:W-:-:S03]  /*5a9f0*/  PRMT R0, R54, 0x7771, RZ ;  /* 0x0000777136007816 */ /* 0x002fc600000000ff */
[----:B------:R-:W2:Y:S04]  /*5aa00*/  LDL.LU.64 R170, [R1+0xd40] ;  /* 0x000d400001aa7983 */ /* 0x000ea80000300a00 */
[----:B------:R1:W-:Y:S01]  /*5aa10*/  @P1 STG.E.U8 desc[UR56][R4.64], R0 ;  /* 0x0000000004001986 */ /* 0x0003e2000c101138 */
[----:B------:R-:W-:-:S03]  /*5aa20*/  LOP3.LUT P1, RZ, R190, 0x10, RZ, 0xc0, !PT ;  /* 0x00000010beff7812 */ /* 0x000fc6000782c0ff */
[----:B------:R-:W2:Y:S01]  /*5aa30*/  LDL.LU.64 R6, [R1+0xd38] ;  /* 0x000d380001067983 */ /* 0x000ea20000300a00 */
[----:B-1----:R-:W-:-:S03]  /*5aa40*/  PRMT R0, R54, 0x7772, RZ ;  /* 0x0000777236007816 */ /* 0x002fc600000000ff */
[----:B------:R-:W2:Y:S06]  /*5aa50*/  LDL.LU.64 R4, [R1+0xd30] ;  /* 0x000d300001047983 */ /* 0x000eac0000300a00 */
[----:B------:R1:W-:Y:S01]  /*5aa60*/  @P1 STG.E.U8 desc[UR56][R2.64], R0 ;  /* 0x0000000002001986 */ /* 0x0003e2000c101138 */
[----:B------:R-:W-:Y:S02]  /*5aa70*/  LOP3.LUT P1, RZ, R190, 0x8, RZ, 0xc0, !PT ;  /* 0x00000008beff7812 */ /* 0x000fe4000782c0ff */
[----:B------:R-:W-:Y:S01]  /*5aa80*/  PRMT R54, R54, 0x7773, RZ ;  /* 0x0000777336367816 */ /* 0x000fe200000000ff */
[----:B-1----:R-:W2:Y:S10]  /*5aa90*/  LDL.LU.64 R2, [R1+0xd28] ;  /* 0x000d280001027983 */ /* 0x002eb40000300a00 */
[----:B------:R1:W-:Y:S04]  /*5aaa0*/  @P1 STG.E.U8 desc[UR56][R242.64], R54 ;  /* 0x00000036f2001986 */ /* 0x0003e8000c101138 */
[----:B-1----:R-:W2:Y:S01]  /*5aab0*/  LDL.LU.64 R242, [R1+0xd20] ;  /* 0x000d200001f27983 */ /* 0x002ea20000300a00 */
        /* <DEDUP_REMOVED lines=8> */
[----:B---3--:R1:W-:Y:S01]  /*5ab40*/  @P1 STG.E.U8 desc[UR56][R248.64], R0 ;  /* 0x00000000f8001986 */ /* 0x0083e2000c101138 */
[C---:B------:R-:W-:Y:S02]  /*5ab50*/  LOP3.LUT P1, RZ, R190.reuse, 0x2, RZ, 0xc0, !PT ;  /* 0x00000002beff7812 */ /* 0x040fe4000782c0ff */
[----:B-1----:R-:W-:Y:S01]  /*5ab60*/  PRMT R0, R55, 0x7771, RZ ;  /* 0x0000777137007816 */ /* 0x002fe200000000ff */
[----:B------:R-:W3:Y:S10]  /*5ab70*/  LDL.LU.64 R248, [R1+0x1938] ;  /* 0x0019380001f87983 */ /* 0x000ef40000300a00 */
[----:B----4-:R1:W-:Y:S01]  /*5ab80*/  @P1 STG.E.U8 desc[UR56][R246.64], R0 ;  /* 0x00000000f6001986 */ /* 0x0103e2000c101138 */
[----:B------:R-:W-:-:S02]  /*5ab90*/  LOP3.LUT P1, RZ, R190, 0x1, RZ, 0xc0, !PT ;  /* 0x00000001beff7812 */ /* 0x000fc4000782c0ff */
[----:B-1----:R-:W-:Y:S01]  /*5aba0*/  PRMT R0, R55, 0x7772, RZ ;  /* 0x0000777237007816 */ /* 0x002fe200000000ff */
[----:B------:R-:W4:Y:S10]  /*5abb0*/  LDL.LU.64 R246, [R1+0x1930] ;  /* 0x0019300001f67983 */ /* 0x000f340000300a00 */
[----:B------:R1:W-:Y:S01]  /*5abc0*/  @P1 STG.E.U8 desc[UR56][R244.64], R0 ;  /* 0x00000000f4001986 */ /* 0x0003e2000c101138 */
[----:B------:R-:W-:-:S02]  /*5abd0*/  LOP3.LUT P1, RZ, R191, 0x80000000, RZ, 0xc0, !PT ;  /* 0x80000000bfff7812 */ /* 0x000fc4000782c0ff */
[----:B------:R-:W-:Y:S02]  /*5abe0*/  PRMT R55, R55, 0x7773, RZ ;  /* 0x0000777337377816 */ /* 0x000fe400000000ff */
[----:B-1----:R-:W-:Y:S01]  /*5abf0*/  PRMT R0, R56, 0x7770, RZ ;  /* 0x0000777038007816 */ /* 0x002fe200000000ff */
[----:B------:R-:W4:Y:S08]  /*5ac00*/  LDL.LU.64 R244, [R1+0x1928] ;  /* 0x0019280001f47983 */ /* 0x000f300000300a00 */
[----:B--2---:R-:W-:Y:S01]  /*5ac10*/  @P1 STG.E.U8 desc[UR56][R52.64], R55 ;  /* 0x0000003734001986 */ /* 0x004fe2000c101138 */
[----:B------:R-:W-:-:S13]  /*5ac20*/  LOP3.LUT P1, RZ, R191, 0x40000000, RZ, 0xc0, !PT ;  /* 0x40000000bfff7812 */ /* 0x000fda000782c0ff */
[----:B------:R1:W-:Y:S01]  /*5ac30*/  @P1 STG.E.U8 desc[UR56][R50.64], R0 ;  /* 0x0000000032001986 */ /* 0x0003e2000c101138 */
[----:B------:R-:W-:Y:S02]  /*5ac40*/  LOP3.LUT P1, RZ, R191, 0x20000000, RZ, 0xc0, !PT ;  /* 0x20000000bfff7812 */ /* 0x000fe4000782c0ff */
[----:B-1----:R-:W-:-:S11]  /*5ac50*/  PRMT R0, R56, 0x7771, RZ ;  /* 0x0000777138007816 */ /* 0x002fd600000000ff */
[----:B------:R1:W-:Y:S02]  /*5ac60*/  @P1 STG.E.U8 desc[UR56][R48.64], R0 ;  /* 0x0000000030001986 */ /* 0x0003e4000c101138 */
[C---:B-1----:R-:W-:Y:S02]  /*5ac70*/  PRMT R0, R56.reuse, 0x7772, RZ ;  /* 0x0000777238007816 */ /* 0x042fe400000000ff */
[----:B------:R-:W-:-:S03]  /*5ac80*/  PRMT R56, R56, 0x7773, RZ ;  /* 0x0000777338387816 */ /* 0x000fc600000000ff */
        /* <DEDUP_REMOVED lines=8> */
[----:B------:R-:W-:Y:S04]  /*5ad10*/  @P5 STG.E.U8 desc[UR56][R2.64], R0 ;  /* 0x0000000002005986 */ /* 0x000fe8000c101138 */
[----:B------:R1:W-:Y:S04]  /*5ad20*/  @P6 STG.E.U8 desc[UR56][R242.64], R57 ;  /* 0x00000039f2006986 */ /* 0x0003e8000c101138 */
[----:B-1----:R-:W2:Y:S04]  /*5ad30*/  LDL.LU.64 R242, [R1+0xd18] ;  /* 0x000d180001f27983 */ /* 0x002ea80000300a00 */
[----:B------:R-:W3:Y:S04]  /*5ad40*/  LDL.LU.64 R2, [R1+0xd10] ;  /* 0x000d100001027983 */ /* 0x000ee80000300a00 */
[----:B------:R-:W4:Y:S04]  /*5ad50*/  LDL.LU.64 R48, [R1+0xd08] ;  /* 0x000d080001307983 */ /* 0x000f280000300a00 */
[----:B------:R-:W4:Y:S04]  /*5ad60*/  LDL.LU.64 R168, [R1+0xd00] ;  /* 0x000d000001a87983 */ /* 0x000f280000300a00 */
[----:B------:R-:W4:Y:S04]  /*5ad70*/  LDL.LU.64 R170, [R1+0xcf8] ;  /* 0x000cf80001aa7983 */ /* 0x000f280000300a00 */
[----:B------:R-:W4:Y:S01]  /*5ad80*/  LDL.LU.64 R6, [R1+0xcf0] ;  /* 0x000cf00001067983 */ /* 0x000f220000300a00 */
[----:B------:R-:W-:-:S03]  /*5ad90*/  LOP3.LUT P3, RZ, R17, 0x2000, RZ, 0xc0, !PT ;  /* 0x0000200011ff7812 */ /* 0x000fc6000786c0ff */
[----:B------:R-:W4:Y:S01]  /*5ada0*/  LDL.LU.64 R4, [R1+0xce8] ;  /* 0x000ce80001047983 */ /* 0x000f220000300a00 */
[----:B------:R-:W-:Y:S02]  /*5adb0*/  PRMT R0, R58, 0x7770, RZ ;  /* 0x000077703a007816 */ /* 0x000fe400000000ff */
        /* <DEDUP_REMOVED lines=13> */
[----:B------:R-:W-:Y:S01]  /*5ae90*/  LOP3.LUT R191, R191, 0xfdffffff, RZ, 0xc0, !PT ;  /* 0xfdffffffbfbf7812 */ /* 0x000fe200078ec0ff */
[----:B--2---:R1:W-:Y:S04]  /*5aea0*/  @P3 STG.E.U8 desc[UR56][R242.64], R0 ;  /* 0x00000000f2003986 */ /* 0x0043e8000c101138 */
[----:B-1----:R-:W2:Y:S06]  /*5aeb0*/  LDL.LU.64 R242, [R1+0xce0] ;  /* 0x000ce00001f27983 */ /* 0x002eac0000300a00 */
[----:B------:R-:W-:-:S02]  /*5aec0*/  @P1 LOP3.LUT R191, R191, 0x2000000, RZ, 0xfc, !PT ;  /* 0x02000000bfbf1812 */ /* 0x000fc400078efcff */
[----:B------:R-:W-:Y:S02]  /*5aed0*/  LOP3.LUT P1, RZ, R16, 0x80000000, RZ, 0xc0, !PT ;  /* 0x8000000010ff7812 */ /* 0x000fe4000782c0ff */
[----:B------:R-:W-:-:S11]  /*5aee0*/  LOP3.LUT R191, R191, 0xfbffffff, RZ, 0xc0, !PT ;  /* 0xfbffffffbfbf7812 */ /* 0x000fd600078ec0ff */
[----:B------:R-:W-:Y:S02]  /*5aef0*/  @P1 LOP3.LUT R191, R191, 0x4000000, RZ, 0xfc, !PT ;  /* 0x04000000bfbf1812 */ /* 0x000fe400078efcff */
[----:B------:R-:W-:Y:S02]  /*5af00*/  LOP3.LUT P1, RZ, R17, 0x4, RZ, 0xc0, !PT ;  /* 0x0000000411ff7812 */ /* 0x000fe4000782c0ff */
[----:B------:R-:W-:Y:S02]  /*5af10*/  LOP3.LUT R191, R191, 0xf7ffffff, RZ, 0xc0, !PT ;  /* 0xf7ffffffbfbf7812 */ /* 0x000fe400078ec0ff */
[----:B------:R-:W-:-:S09]  /*5af20*/  LOP3.LUT P4, RZ, R17, 0x1000, RZ, 0xc0, !PT ;  /* 0x0000100011ff7812 */ /* 0x000fd2000788c0ff */
[----:B------:R-:W-:Y:S02]  /*5af30*/  @P1 LOP3.LUT R191, R191, 0x8000000, RZ, 0xfc, !PT ;  /* 0x08000000bfbf1812 */ /* 0x000fe400078efcff */
[C---:B------:R-:W-:Y:S02]  /*5af40*/  LOP3.LUT P1, RZ, R17.reuse, 0x10, RZ, 0xc0, !PT ;  /* 0x0000001011ff7812 */ /* 0x040fe4000782c0ff */
[----:B------:R-:W-:Y:S02]  /*5af50*/  LOP3.LUT P5, RZ, R17, 0x400, RZ, 0xc0, !PT ;  /* 0x0000040011ff7812 */ /* 0x000fe400078ac0ff */
[----:B------:R-:W-:Y:S02]  /*5af60*/  LOP3.LUT R191, R191, 0xefffffff, RZ, 0xc0, !PT ;  /* 0xefffffffbfbf7812 */ /* 0x000fe400078ec0ff */
[----:B------:R-:W-:Y:S02]  /*5af70*/  PRMT R0, R58, 0x7771, RZ ;  /* 0x000077713a007816 */ /* 0x000fe400000000ff */
[----:B------:R-:W-:-:S03]  /*5af80*/  LOP3.LUT P6, RZ, R17, 0x80, RZ, 0xc0, !PT ;  /* 0x0000008011ff7812 */ /* 0x000fc600078cc0ff */
[----:B---3--:R1:W-:Y:S02]  /*5af90*/  @P4 STG.E.U8 desc[UR56][R2.64], R0 ;  /* 0x0000000002004986 */ /* 0x0083e4000c101138 */
[----:B------:R-:W-:Y:S02]  /*5afa0*/  @P1 LOP3.LUT R191, R191, 0x10000000, RZ, 0xfc, !PT ;  /* 0x10000000bfbf1812 */ /* 0x000fe400078efcff */
[----:B------:R-:W-:Y:S02]  /*5afb0*/  LOP3.LUT P1, RZ, R17, 0x20, RZ, 0xc0, !PT ;  /* 0x0000002011ff7812 */ /* 0x000fe4000782c0ff */
[C---:B-1----:R-:W-:Y:S01]  /*5afc0*/  PRMT R0, R58.reuse, 0x7772, RZ ;  /* 0x000077723a007816 */ /* 0x042fe200000000ff */
[----:B------:R-:W3:Y:S01]  /*5afd0*/  LDL.LU.64 R2, [R1+0xcd8] ;  /* 0x000cd80001027983 */ /* 0x000ee20000300a00 */
[----:B------:R-:W-:-:S03]  /*5afe0*/  PRMT R58, R58, 0x7773, RZ ;  /* 0x000077733a3a7816 */ /* 0x000fc600000000ff */
[----:B----4-:R1:W-:Y:S04]  /*5aff0*/  @P5 STG.E.U8 desc[UR56][R48.64], R0 ;  /* 0x0000000030005986 */ /* 0x0103e8000c101138 */
[----:B------:R-:W-:Y:S04]  /*5b000*/  @P6 STG.E.U8 desc[UR56][R168.64], R58 ;  /* 0x0000003aa8006986 */ /* 0x000fe8000c101138 */
[----:B------:R-:W4:Y:S01]  /*5b010*/  LDL.LU.64 R56, [R1+0xcc8] ;  /* 0x000cc80001387983 */ /* 0x000f220000300a00 */
[----:B-1----:R-:W-:-:S03]  /*5b020*/  PRMT R0, R59, 0x7770, RZ ;  /* 0x000077703b007816 */ /* 0x002fc600000000ff */
[----:B------:R-:W4:Y:S04]  /*5b030*/  LDL.LU.64 R54, [R1+0xcc0] ;  /* 0x000cc00001367983 */ /* 0x000f280000300a00 */
[----:B------:R1:W-:Y:S01]  /*5b040*/  @P1 STG.E.U8 desc[UR56][R170.64], R0 ;  /* 0x00000000aa001986 */ /* 0x0003e2000c101138 */
[----:B------:R-:W-:-:S03]  /*5b050*/  LOP3.LUT P1, RZ, R191, 0x10000000, RZ, 0xc0, !PT ;  /* 0x10000000bfff7812 */ /* 0x000fc6000782c0ff */
[----:B------:R-:W4:Y:S04]  /*5b060*/  LDL.LU.64 R52, [R1+0xcb8] ;  /* 0x000cb80001347983 */ /* 0x000f280000300a00 */
        /* <DEDUP_REMOVED lines=10> */
[----:B------:R-:W-:Y:S02]  /*5b110*/  LOP3.LUT P1, RZ, R191, 0x4000000, RZ, 0xc0, !PT ;  /* 0x04000000bfff7812 */ /* 0x000fe4000782c0ff */
[----:B------:R-:W-:Y:S01]  /*5b120*/  PRMT R59, R59, 0x7773, RZ ;  /* 0x000077733b3b7816 */ /* 0x000fe200000000ff */
[----:B-1----:R-:W4:Y:S10]  /*5b130*/  LDL.LU.64 R4, [R1+0xc88] ;  /* 0x000c880001047983 */ /* 0x002f340000300a00 */
[----:B--2---:R1:W-:Y:S04]  /*5b140*/  @P1 STG.E.U8 desc[UR56][R242.64], R59 ;  /* 0x0000003bf2001986 */ /* 0x0043e8000c101138 */
[----:B-1----:R-:W2:Y:S04]  /*5b150*/  LDL.LU.64 R242, [R1+0x1920] ;  /* 0x0019200001f27983 */ /* 0x002ea80000300a00 */
[----:B------:R-:W4:Y:S01]  /*5b160*/  LDL.LU.64 R58, [R1+0xcd0] ;  /* 0x000cd000013a7983 */ /* 0x000f220000300a00 */
[----:B------:R-:W-:-:S02]  /*5b170*/  LOP3.LUT P1, RZ, R191, 0x2000000, RZ, 0xc0, !PT ;  /* 0x02000000bfff7812 */ /* 0x000fc4000782c0ff */
[----:B------:R-:W-:-:S11]  /*5b180*/  PRMT R0, R60, 0x7770, RZ ;  /* 0x000077703c007816 */ /* 0x000fd600000000ff */
[----:B---3--:R1:W-:Y:S01]  /*5b190*/  @P1 STG.E.U8 desc[UR56][R2.64], R0 ;  /* 0x0000000002001986 */ /* 0x0083e2000c101138 */
[----:B------:R-:W-:Y:S02]  /*5b1a0*/  LOP3.LUT P1, RZ, R191, 0x1000000, RZ, 0xc0, !PT ;  /* 0x01000000bfff7812 */ /* 0x000fe4000782c0ff */
[----:B-1----:R-:W-:Y:S01]  /*5b1b0*/  PRMT R0, R60, 0x7771, RZ ;  /* 0x000077713c007816 */ /* 0x002fe200000000ff */
[----:B------:R-:W3:Y:S01]  /*5b1c0*/  LDL.LU.64 R2, [R1+0x1918] ;  /* 0x0019180001027983 */ /* 0x000ee20000300a00 */
[C---:B------:R-:W-:Y:S02]  /*5b1d0*/  LOP3.LUT P2, RZ, R16.reuse, 0x100000, RZ, 0xc0, !PT ;  /* 0x0010000010ff7812 */ /* 0x040fe4000784c0ff */
[C---:B------:R-:W-:Y:S02]  /*5b1e0*/  LOP3.LUT P0, RZ, R16.reuse, 0x40000, RZ, 0xc0, !PT ;  /* 0x0004000010ff7812 */ /* 0x040fe4000780c0ff */
[C---:B------:R-:W-:Y:S02]  /*5b1f0*/  LOP3.LUT P3, RZ, R16.reuse, 0x8000, RZ, 0xc0, !PT ;  /* 0x0000800010ff7812 */ /* 0x040fe4000786c0ff */
[----:B------:R-:W-:-:S02]  /*5b200*/  LOP3.LUT P4, RZ, R16, 0x2000, RZ, 0xc0, !PT ;  /* 0x0000200010ff7812 */ /* 0x000fc4000788c0ff */
[C---:B------:R-:W-:Y:S02]  /*5b210*/  LOP3.LUT P5, RZ, R16.reuse, 0x1000, RZ, 0xc0, !PT ;  /* 0x0000100010ff7812 */ /* 0x040fe400078ac0ff */
[----:B------:R-:W-:Y:S01]  /*5b220*/  LOP3.LUT P6, RZ, R16, 0x400, RZ, 0xc0, !PT ;  /* 0x0000040010ff7812 */ /* 0x000fe200078cc0ff */
[----:B----4-:R1:W-:Y:S01]  /*5b230*/  @P1 STG.E.U8 desc[UR56][R58.64], R0 ;  /* 0x000000003a001986 */ /* 0x0103e2000c101138 */
[----:B------:R-:W-:Y:S02]  /*5b240*/  LOP3.LUT P1, RZ, R191, 0x800000, RZ, 0xc0, !PT ;  /* 0x00800000bfff7812 */ /* 0x000fe4000782c0ff */
[----:B-1----:R-:W-:-:S11]  /*5b250*/  PRMT R0, R60, 0x7772, RZ ;  /* 0x000077723c007816 */ /* 0x002fd600000000ff */
[----:B------:R1:W-:Y:S01]  /*5b260*/  @P1 STG.E.U8 desc[UR56][R56.64], R0 ;  /* 0x0000000038001986 */ /* 0x0003e2000c101138 */
[----:B------:R-:W-:Y:S02]  /*5b270*/  LOP3.LUT P1, RZ, R191, 0x400000, RZ, 0xc0, !PT ;  /* 0x00400000bfff7812 */ /* 0x000fe4000782c0ff */
[----:B------:R-:W-:-:S11]  /*5b280*/  PRMT R60, R60, 0x7773, RZ ;  /* 0x000077733c3c7816 */ /* 0x000fd600000000ff */
[----:B------:R-:W-:Y:S01]  /*5b290*/  @P1 STG.E.U8 desc[UR56][R54.64], R60 ;  /* 0x0000003c36001986 */ /* 0x000fe2000c101138 */
[----:B------:R-:W-:Y:S02]  /*5b2a0*/  LOP3.LUT P1, RZ, R191, 0x200000, RZ, 0xc0, !PT ;  /* 0x00200000bfff7812 */ /* 0x000fe4000782c0ff */
[----:B-1----:R-:W-:-:S11]  /*5b2b0*/  PRMT R0, R61, 0x7770, RZ ;  /* 0x000077703d007816 */ /* 0x002fd600000000ff */
        /* <DEDUP_REMOVED lines=11> */
[----:B-1----:R-:W-:-:S05]  /*5b370*/  PRMT R0, R62, 0x7772, RZ ;  /* 0x000077723e007816 */ /* 0x002fca00000000ff */
[----:B------:R1:W-:Y:S04]  /*5b380*/  @P6 STG.E.U8 desc[UR56][R4.64], R0 ;  /* 0x0000000004006986 */ /* 0x0003e8000c101138 */
[----:B-1----:R-:W4:Y:S04]  /*5b390*/  LDL.LU.64 R4, [R1+0xc80] ;  /* 0x000c800001047983 */ /* 0x002f280000300a00 */
[----:B------:R-:W2:Y:S04]  /*5b3a0*/  LDL.LU.64 R6, [R1+0xc78] ;  /* 0x000c780001067983 */ /* 0x000ea80000300a00 */
[----:B------:R-:W3:Y:S04]  /*5b3b0*/  LDL.LU.64 R52, [R1+0xc70] ;  /* 0x000c700001347983 */ /* 0x000ee80000300a00 */
[----:B------:R-:W3:Y:S04]  /*5b3c0*/  LDL.LU.64 R50, [R1+0xc68] ;  /* 0x000c680001327983 */ /* 0x000ee80000300a00 */
[----:B------:R-:W3:Y:S04]  /*5b3d0*/  LDL.LU.64 R48, [R1+0xc60] ;  /* 0x000c600001307983 */ /* 0x000ee80000300a00 */
[----:B------:R-:W3:Y:S04]  /*5b3e0*/  LDL.LU.64 R168, [R1+0xc58] ;  /* 0x000c580001a87983 */ /* 0x000ee80000300a00 */
[----:B------:R-:W3:Y:S01]  /*5b3f0*/  LDL.LU.64 R170, [R1+0xc50] ;  /* 0x000c500001aa7983 */ /* 0x000ee20000300a00 */
[----:B------:R-:W-:-:S02]  /*5b400*/  LOP3.LUT P1, RZ, R16, 0x100, RZ, 0xc0, !PT ;  /* 0x0000010010ff7812 */ /* 0x000fc4000782c0ff */
        /* <DEDUP_REMOVED lines=19> */
[----:B------:R-:W-:Y:S02]  /*5b540*/  PRMT R62, R62, 0x7773, RZ ;  /* 0x000077733e3e7816 */ /* 0x000fe400000000ff */
[----:B------:R-:W-:Y:S02]  /*5b550*/  LOP3.LUT R191, R191, 0xfff7ffff, RZ, 0xc0, !PT ;  /* 0xfff7ffffbfbf7812 */ /* 0x000fe400078ec0ff */
[----:B------:R-:W-:-:S07]  /*5b560*/  LOP3.LUT P4, RZ, R16, 0x20, RZ, 0xc0, !PT ;  /* 0x0000002010ff7812 */ /* 0x000fce000788c0ff */
[----:B------:R-:W-:Y:S02]  /*5b570*/  @P1 LOP3.LUT R191, R191, 0x80000, RZ, 0xfc, !PT ;  /* 0x00080000bfbf1812 */ /* 0x000fe400078efcff */
[----:B------:R-:W-:Y:S02]  /*5b580*/  LOP3.LUT P1, RZ, R12, 0x20000000, RZ, 0xc0, !PT ;  /* 0x200000000cff7812 */ /* 0x000fe4000782c0ff */
[C---:B------:R-:W-:Y:S02]  /*5b590*/  LOP3.LUT P5, RZ, R16.reuse, 0x10, RZ, 0xc0, !PT ;  /* 0x0000001010ff7812 */ /* 0x040fe400078ac0ff */
[----:B------:R-:W-:Y:S02]  /*5b5a0*/  PRMT R0, R63, 0x7770, RZ ;  /* 0x000077703f007816 */ /* 0x000fe400000000ff */
[----:B------:R-:W-:Y:S02]  /*5b5b0*/  LOP3.LUT R191, R191, 0xffefffff, RZ, 0xc0, !PT ;  /* 0xffefffffbfbf7812 */ /* 0x000fe400078ec0ff */
[----:B------:R-:W-:-:S05]  /*5b5c0*/  LOP3.LUT P6, RZ, R16, 0x4, RZ, 0xc0, !PT ;  /* 0x0000000410ff7812 */ /* 0x000fca00078cc0ff */
[----:B------:R-:W-:Y:S02]  /*5b5d0*/  @P1 LOP3.LUT R191, R191, 0x100000, RZ, 0xfc, !PT ;  /* 0x00100000bfbf1812 */ /* 0x000fe400078efcff */
[----:B------:R-:W-:Y:S01]  /*5b5e0*/  LOP3.LUT P1, RZ, R12, 0x80000000, RZ, 0xc0, !PT ;  /* 0x800000000cff7812 */ /* 0x000fe2000782c0ff */
[----:B----4-:R1:W-:Y:S04]  /*5b5f0*/  @P3 STG.E.U8 desc[UR56][R4.64], R62 ;  /* 0x0000003e04003986 */ /* 0x0103e8000c101138 */
[----:B-1----:R-:W4:Y:S04]  /*5b600*/  LDL.LU.64 R4, [R1+0xc48] ;  /* 0x000c480001047983 */ /* 0x002f280000300a00 */
[----:B--2---:R1:W-:Y:S04]  /*5b610*/  @P4 STG.E.U8 desc[UR56][R6.64], R0 ;  /* 0x0000000006004986 */ /* 0x0043e8000c101138 */
[----:B-1----:R-:W2:Y:S01]  /*5b620*/  LDL.LU.64 R6, [R1+0xc40] ;  /* 0x000c400001067983 */ /* 0x002ea20000300a00 */
[----:B------:R-:W-:-:S03]  /*5b630*/  PRMT R0, R63, 0x7771, RZ ;  /* 0x000077713f007816 */ /* 0x000fc600000000ff */
[----:B------:R-:W2:Y:S04]  /*5b640*/  LDL.LU.64 R60, [R1+0xc30] ;  /* 0x000c3000013c7983 */ /* 0x000ea80000300a00 */
[----:B---3--:R1:W-:Y:S04]  /*5b650*/  @P5 STG.E.U8 desc[UR56][R52.64], R0 ;  /* 0x0000000034005986 */ /* 0x0083e8000c101138 */
[----:B------:R-:W3:Y:S04]  /*5b660*/  LDL.LU.64 R58, [R1+0xc28] ;  /* 0x000c2800013a7983 */ /* 0x000ee80000300a00 */
[----:B------:R-:W3:Y:S01]  /*5b670*/  LDL.LU.64 R56, [R1+0xc20] ;  /* 0x000c200001387983 */ /* 0x000ee20000300a00 */
[----:B-1----:R-:W-:-:S02]  /*5b680*/  PRMT R0, R63, 0x7772, RZ ;  /* 0x000077723f007816 */ /* 0x002fc400000000ff */
[----:B------:R-:W-:-:S03]  /*5b690*/  PRMT R63, R63, 0x7773, RZ ;  /* 0x000077733f3f7816 */ /* 0x000fc600000000ff */
[----:B------:R-:W-:Y:S04]  /*5b6a0*/  @P6 STG.E.U8 desc[UR56][R50.64], R0 ;  /* 0x0000000032006986 */ /* 0x000fe8000c101138 */
[----:B------:R1:W-:Y:S04]  /*5b6b0*/  @P1 STG.E.U8 desc[UR56][R48.64], R63 ;  /* 0x0000003f30001986 */ /* 0x0003e8000c101138 */
[----:B-1----:R-:W3:Y:S01]  /*5b6c0*/  LDL.LU.64 R62, [R1+0xc38] ;  /* 0x000c3800013e7983 */ /* 0x002ee20000300a00 */
[----:B------:R-:W-:-:S03]  /*5b6d0*/  LOP3.LUT P1, RZ, R191, 0x100000, RZ, 0xc0, !PT ;  /* 0x00100000bfff7812 */ /* 0x000fc6000782c0ff */
[----:B------:R-:W3:Y:S01]  /*5b6e0*/  LDL.LU.64 R54, [R1+0xc18] ;  /* 0x000c180001367983 */ /* 0x000ee20000300a00 */
[----:B------:R-:W-:-:S03]  /*5b6f0*/  PRMT R0, R64, 0x7770, RZ ;  /* 0x0000777040007816 */ /* 0x000fc600000000ff */
[----:B------:R-:W3:Y:S04]  /*5b700*/  LDL.LU.64 R52, [R1+0xc10] ;  /* 0x000c100001347983 */ /* 0x000ee80000300a00 */
[----:B------:R-:W3:Y:S04]  /*5b710*/  LDL.LU.64 R50, [R1+0xc08] ;  /* 0x000c080001327983 */ /* 0x000ee80000300a00 */
[----:B------:R1:W-:Y:S01]  /*5b720*/  @P1 STG.E.U8 desc[UR56][R168.64], R0 ;  /* 0x00000000a8001986 */ /* 0x0003e2000c101138 */
[----:B------:R-:W-:-:S03]  /*5b730*/  LOP3.LUT P1, RZ, R191, 0x80000, RZ, 0xc0, !PT ;  /* 0x00080000bfff7812 */ /* 0x000fc6000782c0ff */
[----:B------:R-:W3:Y:S04]  /*5b740*/  LDL.LU.64 R48, [R1+0xc00] ;  /* 0x000c000001307983 */ /* 0x000ee80000300a00 */
[----:B-1----:R-:W3:Y:S01]  /*5b750*/  LDL.LU.64 R168, [R1+0xbf8] ;  /* 0x000bf80001a87983 */ /* 0x002ee20000300a00 */
[----:B------:R-:W-:-:S05]  /*5b760*/  PRMT R0, R64, 0x7771, RZ ;  /* 0x0000777140007816 */ /* 0x000fca00000000ff */
[----:B------:R1:W-:Y:S04]  /*5b770*/  @P1 STG.E.U8 desc[UR56][R170.64], R0 ;  /* 0x00000000aa001986 */ /* 0x0003e8000c101138 */
[----:B-1----:R-:W3:Y:S01]  /*5b780*/  LDL.LU.64 R170, [R1+0xbf0] ;  /* 0x000bf00001aa7983 */ /* 0x002ee20000300a00 */
[----:B------:R-:W-:Y:S02]  /*5b790*/  LOP3.LUT P1, RZ, R191, 0x40000, RZ, 0xc0, !PT ;  /* 0x00040000bfff7812 */ /* 0x000fe4000782c0ff */
[C---:B------:R-:W-:Y:S02]  /*5b7a0*/  PRMT R0, R64.reuse, 0x7772, RZ ;  /* 0x0000777240007816 */ /* 0x040fe400000000ff */
[----:B------:R-:W-:Y:S02]  /*5b7b0*/  PRMT R64, R64, 0x7773, RZ ;  /* 0x0000777340407816 */ /* 0x000fe400000000ff */
[----:B------:R-:W-:-:S02]  /*5b7c0*/  LOP3.LUT P2, RZ, R16, 0x200, RZ, 0xc0, !PT ;  /* 0x0000020010ff7812 */ /* 0x000fc4000784c0ff */
[C---:B------:R-:W-:Y:S02]  /*5b7d0*/  LOP3.LUT P0, RZ, R16.reuse, 0x800, RZ, 0xc0, !PT ;  /* 0x0000080010ff7812 */ /* 0x040fe4000780c0ff */
[C---:B------:R-:W-:Y:S02]  /*5b7e0*/  LOP3.LUT P3, RZ, R16.reuse, 0x4000, RZ, 0xc0, !PT ;  /* 0x0000400010ff7812 */ /* 0x040fe4000786c0ff */
[C---:B------:R-:W-:Y:S02]  /*5b7f0*/  LOP3.LUT P4, RZ, R16.reuse, 0x10000, RZ, 0xc0, !PT ;  /* 0x0001000010ff7812 */ /* 0x040fe4000788c0ff */
[C---:B------:R-:W-:Y:S02]  /*5b800*/  LOP3.LUT P5, RZ, R16.reuse, 0x20000, RZ, 0xc0, !PT ;  /* 0x0002000010ff7812 */ /* 0x040fe400078ac0ff */
[----:B------:R-:W-:Y:S01]  /*5b810*/  LOP3.LUT P6, RZ, R16, 0x80000, RZ, 0xc0, !PT ;  /* 0x0008000010ff7812 */ /* 0x000fe200078cc0ff */
[----:B----4-:R1:W-:Y:S01]  /*5b820*/  @P1 STG.E.U8 desc[UR56][R4.64], R0 ;  /* 0x0000000004001986 */ /* 0x0103e2000c101138 */
[----:B------:R-:W-:-:S02]  /*5b830*/  LOP3.LUT P1, RZ, R191, 0x20000, RZ, 0xc0, !PT ;  /* 0x00020000bfff7812 */ /* 0x000fc4000782c0ff */
[----:B-1----:R-:W-:Y:S01]  /*5b840*/  PRMT R0, R65, 0x7770, RZ ;  /* 0x0000777041007816 */ /* 0x002fe200000000ff */
[----:B------:R-:W4:Y:S10]  /*5b850*/  LDL.LU.64 R4, [R1+0x1910] ;  /* 0x0019100001047983 */ /* 0x000f340000300a00 */
[----:B--2---:R1:W-:Y:S01]  /*5b860*/  @P1 STG.E.U8 desc[UR56][R6.64], R64 ;  /* 0x0000004006001986 */ /* 0x0043e2000c101138 */
[----:B------:R-:W-:-:S03]  /*5b870*/  LOP3.LUT P1, RZ, R191, 0x10000, RZ, 0xc0, !PT ;  /* 0x00010000bfff7812 */ /* 0x000fc6000782c0ff */
[----:B-1----:R-:W2:Y:S10]  /*5b880*/  LDL.LU.64 R6, [R1+0x1908] ;  /* 0x0019080001067983 */ /* 0x002eb40000300a00 */
[----:B---3--:R1:W-:Y:S01]  /*5b890*/  @P1 STG.E.U8 desc[UR56][R62.64], R0 ;  /* 0x000000003e001986 */ /* 0x0083e2000c101138 */
[----:B------:R-:W-:-:S02]  /*5b8a0*/  LOP3.LUT P1, RZ, R191, 0x8000, RZ, 0xc0, !PT ;  /* 0x00008000bfff7812 */ /* 0x000fc4000782c0ff */
[----:B-1----:R-:W-:-:S11]  /*5b8b0*/  PRMT R0, R65, 0x7771, RZ ;  /* 0x0000777141007816 */ /* 0x002fd600000000ff */
[----:B------:R1:W-:Y:S01]  /*5b8c0*/  @P1 STG.E.U8 desc[UR56][R60.64], R0 ;  /* 0x000000003c001986 */ /* 0x0003e2000c101138 */
[----:B------:R-:W-:Y:S02]  /*5b8d0*/  LOP3.LUT P1, RZ, R191, 0x4000, RZ, 0xc0, !PT ;  /* 0x00004000bfff7812 */ /* 0x000fe4000782c0ff */
[----:B-1----:R-:W-:-:S11]  /*5b8e0*/  PRMT R0, R65, 0x7772, RZ ;  /* 0x0000777241007816 */ /* 0x002fd600000000ff */
[----:B------:R1:W-:Y:S01]  /*5b8f0*/  @P1 STG.E.U8 desc[UR56][R58.64], R0 ;  /* 0x000000003a001986 */ /* 0x0003e2000c101138 */
[----:B------:R-:W-:Y:S02]  /*5b900*/  LOP3.LUT P1, RZ, R191, 0x2000, RZ, 0xc0, !PT ;  /* 0x00002000bfff7812 */ /* 0x000fe4000782c0ff */
[----:B------:R-:W-:Y:S02]  /*5b910*/  PRMT R65, R65, 0x7773, RZ ;  /* 0x0000777341417816 */ /* 0x000fe400000000ff */
[----:B-1----:R-:W-:-:S09]  /*5b920*/  PRMT R0, R66, 0x7770, RZ ;  /* 0x0000777042007816 */ /* 0x002fd200000000ff */
[----:B------:R-:W-:Y:S04]  /*5b930*/  @P1 STG.E.U8 desc[UR56][R56.64], R65 ;  /* 0x0000004138001986 */ /* 0x000fe8000c101138 */
        /* <DEDUP_REMOVED lines=10> */
[----:B------:R1:W-:Y:S04]  /*5b9e0*/  @P6 STG.E.U8 desc[UR56][R170.64], R0 ;  /* 0x00000000aa006986 */ /* 0x0003e8000c101138 */
[----:B-1----:R-:W3:Y:S04]  /*5b9f0*/  LDL.LU.64 R170, [R1+0xbe8] ;  /* 0x000be80001aa7983 */ /* 0x002ee80000300a00 */
[----:B------:R-:W4:Y:S04]  /*5ba00*/  LDL.LU.64 R54, [R1+0xbe0] ;  /* 0x000be00001367983 */ /* 0x000f280000300a00 */
[----:B------:R-:W2:Y:S04]  /*5ba10*/  LDL.LU.64 R52, [R1+0xbd8] ;  /* 0x000bd80001347983 */ /* 0x000ea80000300a00 */
[----:B------:R-:W2:Y:S04]  /*5ba20*/  LDL.LU.64 R50, [R1+0xbd0] ;  /* 0x000bd00001327983 */ /* 0x000ea80000300a00 */
[----:B------:R-:W2:Y:S01]  /*5ba30*/  LDL.LU.64 R48, [R1+0xbc8] ;  /* 0x000bc80001307983 */ /* 0x000ea20000300a00 */
[----:B------:R-:W-:-:S03]  /*5ba40*/  LOP3.LUT P3, RZ, R16, 0x400000, RZ, 0xc0, !PT ;  /* 0x0040000010ff7812 */ /* 0x000fc6000786c0ff */
[----:B------:R-:W2:Y:S01]  /*5ba50*/  LDL.LU.64 R168, [R1+0xbc0] ;  /* 0x000bc00001a87983 */ /* 0x000ea20000300a00 */
        /* <DEDUP_REMOVED lines=13> */
[----:B------:R-:W-:-:S09]  /*5bb30*/  PRMT R67, R67, 0x7773, RZ ;  /* 0x0000777343437816 */ /* 0x000fd200000000ff */
[----:B------:R-:W-:Y:S02]  /*5bb40*/  @P1 LOP3.LUT R191, R191, 0x100, RZ, 0xfc, !PT ;  /* 0x00000100bfbf1812 */ /* 0x000fe400078efcff */
[----:B------:R-:W-:Y:S02]  /*5bb50*/  LOP3.LUT P1, RZ, R17, 0x40, RZ, 0xc0, !PT ;  /* 0x0000004011ff7812 */ /* 0x000fe4000782c0ff */
[----:B------:R-:W-:Y:S01]  /*5bb60*/  LOP3.LUT R191, R191, 0xfffffdff, RZ, 0xc0, !PT ;  /* 0xfffffdffbfbf7812 */ /* 0x000fe200078ec0ff */
[----:B---3--:R1:W-:Y:S04]  /*5bb70*/  @P3 STG.E.U8 desc[UR56][R170.64], R0 ;  /* 0x00000000aa003986 */ /* 0x0083e8000c101138 */
[----:B-1----:R-:W3:Y:S04]  /*5bb80*/  LDL.LU.64 R170, [R1+0xbb8] ;  /* 0x000bb80001aa7983 */ /* 0x002ee80000300a00 */
[----:B----4-:R1:W-:Y:S02]  /*5bb90*/  @P4 STG.E.U8 desc[UR56][R54.64], R67 ;  /* 0x0000004336004986 */ /* 0x0103e4000c101138 */
[----:B------:R-:W-:-:S02]  /*5bba0*/  @P1 LOP3.LUT R191, R191, 0x200, RZ, 0xfc, !PT ;  /* 0x00000200bfbf1812 */ /* 0x000fc400078efcff */
[----:B-1----:R-:W4:Y:S01]  /*5bbb0*/  LDL.LU.64 R66, [R1+0xbb0] ;  /* 0x000bb00001427983 */ /* 0x002f220000300a00 */
[----:B------:R-:W-:-:S03]  /*5bbc0*/  LOP3.LUT P1, RZ, R17, 0x8, RZ, 0xc0, !PT ;  /* 0x0000000811ff7812 */ /* 0x000fc6000782c0ff */
[----:B------:R-:W4:Y:S01]  /*5bbd0*/  LDL.LU.64 R64, [R1+0xba8] ;  /* 0x000ba80001407983 */ /* 0x000f220000300a00 */
[----:B------:R-:W-:-:S03]  /*5bbe0*/  LOP3.LUT R191, R191, 0xfffffbff, RZ, 0xc0, !PT ;  /* 0xfffffbffbfbf7812 */ /* 0x000fc600078ec0ff */
[----:B------:R-:W4:Y:S01]  /*5bbf0*/  LDL.LU.64 R62, [R1+0xba0] ;  /* 0x000ba000013e7983 */ /* 0x000f220000300a00 */
[----:B------:R-:W-:-:S03]  /*5bc00*/  LOP3.LUT P5, RZ, R16, 0x2000000, RZ, 0xc0, !PT ;  /* 0x0200000010ff7812 */ /* 0x000fc600078ac0ff */
[----:B------:R-:W4:Y:S02]  /*5bc10*/  LDL.LU.64 R60, [R1+0xb98] ;  /* 0x000b9800013c7983 */ /* 0x000f240000300a00 */
[----:B------:R-:W-:Y:S02]  /*5bc20*/  @P1 LOP3.LUT R191, R191, 0x400, RZ, 0xfc, !PT ;  /* 0x00000400bfbf1812 */ /* 0x000fe400078efcff */
[----:B------:R-:W-:Y:S01]  /*5bc30*/  LOP3.LUT P1, RZ, R17, 0x2, RZ, 0xc0, !PT ;  /* 0x0000000211ff7812 */ /* 0x000fe2000782c0ff */
[----:B------:R-:W4:Y:S01]  /*5bc40*/  LDL.LU.64 R58, [R1+0xb90] ;  /* 0x000b9000013a7983 */ /* 0x000f220000300a00 */
[----:B------:R-:W-:Y:S02]  /*5bc50*/  LOP3.LUT R191, R191, 0xfffff7ff, RZ, 0xc0, !PT ;  /* 0xfffff7ffbfbf7812 */ /* 0x000fe400078ec0ff */
[----:B------:R-:W-:Y:S01]  /*5bc60*/  LOP3.LUT P6, RZ, R16, 0x8000000, RZ, 0xc0, !PT ;  /* 0x0800000010ff7812 */ /* 0x000fe200078cc0ff */
[----:B------:R-:W4:Y:S01]  /*5bc70*/  LDL.LU.64 R56, [R1+0xb88] ;  /* 0x000b880001387983 */ /* 0x000f220000300a00 */
[----:B------:R-:W-:-:S03]  /*5bc80*/  PRMT R0, R68, 0x7770, RZ ;  /* 0x0000777044007816 */ /* 0x000fc600000000ff */
[----:B------:R-:W4:Y:S04]  /*5bc90*/  LDL.LU.64 R54, [R1+0xb80] ;  /* 0x000b800001367983 */ /* 0x000f280000300a00 */
[----:B------:R-:W-:Y:S02]  /*5bca0*/  @P1 LOP3.LUT R191, R191, 0x800, RZ, 0xfc, !PT ;  /* 0x00000800bfbf1812 */ /* 0x000fe400078efcff */
[----:B------:R-:W-:Y:S02]  /*5bcb0*/  LOP3.LUT P1, RZ, R17, 0x1, RZ, 0xc0, !PT ;  /* 0x0000000111ff7812 */ /* 0x000fe4000782c0ff */
[----:B------:R-:W-:Y:S01]  /*5bcc0*/  LOP3.LUT R191, R191, 0xffffefff, RZ, 0xc0, !PT ;  /* 0xffffefffbfbf7812 */ /* 0x000fe200078ec0ff */
[----:B--2---:R1:W-:Y:S10]  /*5bcd0*/  @P5 STG.E.U8 desc[UR56][R52.64], R0 ;  /* 0x0000000034005986 */ /* 0x0043f4000c101138 */
[----:B------:R-:W-:-:S02]  /*5bce0*/  @P1 LOP3.LUT R191, R191, 0x1000, RZ, 0xfc, !PT ;  /* 0x00001000bfbf1812 */ /* 0x000fc400078efcff */
[----:B------:R-:W-:Y:S01]  /*5bcf0*/  LOP3.LUT P1, RZ, R16, 0x40000000, RZ, 0xc0, !PT ;  /* 0x4000000010ff7812 */ /* 0x000fe2000782c0ff */
[----:B-1----:R-:W2:Y:S01]  /*5bd00*/  LDL.LU.64 R52, [R1+0xb78] ;  /* 0x000b780001347983 */ /* 0x002ea20000300a00 */
[----:B------:R-:W-:-:S05]  /*5bd10*/  PRMT R0, R68, 0x7771, RZ ;  /* 0x0000777144007816 */ /* 0x000fca00000000ff */
[----:B------:R1:W-:Y:S02]  /*5bd20*/  @P6 STG.E.U8 desc[UR56][R50.64], R0 ;  /* 0x0000000032006986 */ /* 0x0003e4000c101138 */
[C---:B-1----:R-:W-:Y:S02]  /*5bd30*/  PRMT R0, R68.reuse, 0x7772, RZ ;  /* 0x0000777244007816 */ /* 0x042fe400000000ff */
[----:B------:R-:W2:Y:S04]  /*5bd40*/  LDL.LU.64 R50, [R1+0xb70] ;  /* 0x000b700001327983 */ /* 0x000ea80000300a00 */
[----:B------:R1:W-:Y:S01]  /*5bd50*/  @P1 STG.E.U8 desc[UR56][R48.64], R0 ;  /* 0x0000000030001986 */ /* 0x0003e2000c101138 */
[C---:B------:R-:W-:Y:S02]  /*5bd60*/  LOP3.LUT P1, RZ, R191.reuse, 0x1000, RZ, 0xc0, !PT ;  /* 0x00001000bfff7812 */ /* 0x040fe4000782c0ff */
[----:B------:R-:W-:Y:S01]  /*5bd70*/  PRMT R68, R68, 0x7773, RZ ;  /* 0x0000777344447816 */ /* 0x000fe200000000ff */
[----:B-1----:R-:W2:Y:S10]  /*5bd80*/  LDL.LU.64 R48, [R1+0xb68] ;  /* 0x000b680001307983 */ /* 0x002eb40000300a00 */
[----:B------:R1:W-:Y:S01]  /*5bd90*/  @P1 STG.E.U8 desc[UR56][R168.64], R68 ;  /* 0x00000044a8001986 */ /* 0x0003e2000c101138 */
[----:B------:R-:W-:-:S02]  /*5bda0*/  LOP3.LUT P1, RZ, R191, 0x800, RZ, 0xc0, !PT ;  /* 0x00000800bfff7812 */ /* 0x000fc4000782c0ff */
[----:B------:R-:W-:Y:S01]  /*5bdb0*/  PRMT R0, R69, 0x7770, RZ ;  /* 0x0000777045007816 */ /* 0x000fe200000000ff */
[----:B-1----:R-:W2:Y:S10]  /*5bdc0*/  LDL.LU.64 R168, [R1+0xb60] ;  /* 0x000b600001a87983 */ /* 0x002eb40000300a00 */
[----:B---3--:R1:W-:Y:S04]  /*5bdd0*/  @P1 STG.E.U8 desc[UR56][R170.64], R0 ;  /* 0x00000000aa001986 */ /* 0x0083e8000c101138 */
[----:B-1----:R-:W3:Y:S01]  /*5bde0*/  LDL.LU.64 R170, [R1+0xb58] ;  /* 0x000b580001aa7983 */ /* 0x002ee20000300a00 */
[----:B------:R-:W-:-:S02]  /*5bdf0*/  LOP3.LUT P1, RZ, R191, 0x400, RZ, 0xc0, !PT ;  /* 0x00000400bfff7812 */ /* 0x000fc4000782c0ff */
[----:B------:R-:W-:-:S11]  /*5be00*/  PRMT R0, R69, 0x7771, RZ ;  /* 0x0000777145007816 */ /* 0x000fd600000000ff */
        /* <DEDUP_REMOVED lines=9> */
[----:B------:R1:W-:Y:S01]  /*5bea0*/  @P1 STG.E.U8 desc[UR56][R60.64], R0 ;  /* 0x000000003c001986 */ /* 0x0003e2000c101138 */
[----:B------:R-:W-:Y:S02]  /*5beb0*/  LOP3.LUT P1, RZ, R191, 0x40, RZ, 0xc0, !PT ;  /* 0x00000040bfff7812 */ /* 0x000fe4000782c0ff */
[----:B-1----:R-:W-:-:S11]  /*5bec0*/  PRMT R0, R70, 0x7771, RZ ;  /* 0x0000777146007816 */ /* 0x002fd600000000ff */
[----:B------:R1:W-:Y:S01]  /*5bed0*/  @P1 STG.E.U8 desc[UR56][R58.64], R0 ;  /* 0x000000003a001986 */ /* 0x0003e2000c101138 */
[----:B------:R-:W-:Y:S02]  /*5bee0*/  LOP3.LUT P1, RZ, R191, 0x20, RZ, 0xc0, !PT ;  /* 0x00000020bfff7812 */ /* 0x000fe4000782c0ff */
[C---:B------:R-:W-:Y:S02]  /*5bef0*/  LOP3.LUT P2, RZ, R17.reuse, 0x10000, RZ, 0xc0, !PT ;  /* 0x0001000011ff7812 */ /* 0x040fe4000784c0ff */
[C---:B------:R-:W-:Y:S02]  /*5bf00*/  LOP3.LUT P0, RZ, R17.reuse, 0x20000, RZ, 0xc0, !PT ;  /* 0x0002000011ff7812 */ /* 0x040fe4000780c0ff */
[----:B------:R-:W-:Y:S02]  /*5bf10*/  LOP3.LUT P3, RZ, R17, 0x80000, RZ, 0xc0, !PT ;  /* 0x0008000011ff7812 */ /* 0x000fe4000786c0ff */
[C---:B-1----:R-:W-:Y:S02]  /*5bf20*/  PRMT R0, R70.reuse, 0x7772, RZ ;  /* 0x0000777246007816 */ /* 0x042fe400000000ff */
[----:B------:R-:W-:-:S03]  /*5bf30*/  PRMT R70, R70, 0x7773, RZ ;  /* 0x0000777346467816 */ /* 0x000fc600000000ff */
[----:B------:R1:W-:Y:S01]  /*5bf40*/  @P1 STG.E.U8 desc[UR56][R56.64], R0 ;  /* 0x0000000038001986 */ /* 0x0003e2000c101138 */
[----:B------:R-:W-:-:S03]  /*5bf50*/  LOP3.LUT P4, RZ, R17, 0x400000, RZ, 0xc0, !PT ;  /* 0x0040000011ff7812 */ /* 0x000fc6000788c0ff */
[----:B------:R-:W-:Y:S01]  /*5bf60*/  @P2 STG.E.U8 desc[UR56][R54.64], R70 ;  /* 0x0000004636002986 */ /* 0x000fe2000c101138 */
[----:B-1----:R-:W-:-:S05]  /*5bf70*/  PRMT R0, R71, 0x7770, RZ ;  /* 0x0000777047007816 */ /* 0x002fca00000000ff */
[----:B--2---:R1:W-:Y:S01]  /*5bf80*/  @P0 STG.E.U8 desc[UR56][R52.64], R0 ;  /* 0x0000000034000986 */ /* 0x0043e2000c101138 */
[C---:B------:R-:W-:Y:S02]  /*5bf90*/  LOP3.LUT P5, RZ, R17.reuse, 0x1000000, RZ, 0xc0, !PT ;  /* 0x0100000011ff7812 */ /* 0x040fe400078ac0ff */
[----:B------:R-:W-:Y:S02]  /*5bfa0*/  LOP3.LUT P6, RZ, R17, 0x2000000, RZ, 0xc0, !PT ;  /* 0x0200000011ff7812 */ /* 0x000fe400078cc0ff */
[----:B-1----:R-:W-:-:S05]  /*5bfb0*/  PRMT R0, R71, 0x7771, RZ ;  /* 0x0000777147007816 */ /* 0x002fca00000000ff */
[----:B------:R1:W-:Y:S02]  /*5bfc0*/  @P3 STG.E.U8 desc[UR56][R50.64], R0 ;  /* 0x0000000032003986 */ /* 0x0003e4000c101138 */
[C---:B-1----:R-:W-:Y:S02]  /*5bfd0*/  PRMT R0, R71.reuse, 0x7772, RZ ;  /* 0x0000777247007816 */ /* 0x042fe400000000ff */
[----:B------:R-:W-:-:S03]  /*5bfe0*/  PRMT R71, R71, 0x7773, RZ ;  /* 0x0000777347477816 */ /* 0x000fc600000000ff */
[----:B------:R1:W-:Y:S04]  /*5bff0*/  @P4 STG.E.U8 desc[UR56][R48.64], R0 ;  /* 0x0000000030004986 */ /* 0x0003e8000c101138 */
[----:B------:R-:W-:Y:S01]  /*5c000*/  @P5 STG.E.U8 desc[UR56][R168.64], R71 ;  /* 0x00000047a8005986 */ /* 0x000fe2000c101138 */
[----:B-1----:R-:W-:-:S05]  /*5c010*/  PRMT R0, R72, 0x7770, RZ ;  /* 0x0000777048007816 */ /* 0x002fca00000000ff */
[----:B---3--:R1:W-:Y:S04]  /*5c020*/  @P6 STG.E.U8 desc[UR56][R170.64], R0 ;  /* 0x00000000aa006986 */ /* 0x0083e8000c101138 */
[----:B-1----:R-:W2:Y:S04]  /*5c030*/  LDL.LU.64 R170, [R1+0xb50] ;  /* 0x000b500001aa7983 */ /* 0x002ea80000300a00 */
[----:B------:R-:W3:Y:S04]  /*5c040*/  LDL.LU.64 R54, [R1+0xb48] ;  /* 0x000b480001367983 */ /* 0x000ee80000300a00 */
        /* <DEDUP_REMOVED lines=21> */
[----:B-1----:R-:W2:Y:S04]  /*5c1a0*/  LDL.LU.64 R170, [R1+0xb20] ;  /* 0x000b200001aa7983 */ /* 0x002ea80000300a00 */
[----:B------:R-:W2:Y:S04]  /*5c1b0*/  LDL.LU.64 R66, [R1+0xb18] ;  /* 0x000b180001427983 */ /* 0x000ea80000300a00 */
[----:B------:R-:W2:Y:S04]  /*5c1c0*/  LDL.LU.64 R64, [R1+0xb10] ;  /* 0x000b100001407983 */ /* 0x000ea80000300a00 */
[----:B------:R-:W2:Y:S04]  /*5c1d0*/  LDL.LU.64 R62, [R1+0xb08] ;  /* 0x000b0800013e7983 */ /* 0x000ea80000300a00 */
[----:B------:R-:W2:Y:S04]  /*5c1e0*/  LDL.LU.64 R60, [R1+0xb00] ;  /* 0x000b0000013c7983 */ /* 0x000ea80000300a00 */
[----:B------:R-:W2:Y:S01]  /*5c1f0*/  LDL.LU.64 R58, [R1+0xaf8] ;  /* 0x000af800013a7983 */ /* 0x000ea20000300a00 */
[----:B------:R-:W-:-:S02]  /*5c200*/  @P1 LOP3.LUT R191, R191, 0x2, RZ, 0xfc, !PT ;  /* 0x00000002bfbf1812 */ /* 0x000fc400078efcff */
[----:B------:R-:W-:Y:S01]  /*5c210*/  LOP3.LUT P4, RZ, R17, 0x40000000, RZ, 0xc0, !PT ;  /* 0x4000000011ff7812 */ /* 0x000fe2000788c0ff */
[----:B------:R-:W2:Y:S01]  /*5c220*/  LDL.LU.64 R56, [R1+0xaf0] ;  /* 0x000af00001387983 */ /* 0x000ea20000300a00 */
[----:B------:R-:W-:Y:S02]  /*5c230*/  LOP3.LUT P1, RZ, R15, 0x200, RZ, 0xc0, !PT ;  /* 0x000002000fff7812 */ /* 0x000fe4000782c0ff */
[----:B------:R-:W-:Y:S02]  /*5c240*/  PRMT R0, R72, 0x7772, RZ ;  /* 0x0000777248007816 */ /* 0x000fe400000000ff */
[----:B------:R-:W-:Y:S02]  /*5c250*/  LOP3.LUT R191, R191, 0xfffffffb, RZ, 0xc0, !PT ;  /* 0xfffffffbbfbf7812 */ /* 0x000fe400078ec0ff */
[----:B------:R-:W-:-:S05]  /*5c260*/  LOP3.LUT P5, RZ, R15, 0x1, RZ, 0xc0, !PT ;  /* 0x000000010fff7812 */ /* 0x000fca00078ac0ff */
[----:B---3--:R1:W-:Y:S02]  /*5c270*/  @P4 STG.E.U8 desc[UR56][R54.64], R0 ;  /* 0x0000000036004986 */ /* 0x0083e4000c101138 */
[----:B------:R-:W-:Y:S02]  /*5c280*/  @P1 LOP3.LUT R191, R191, 0x4, RZ, 0xfc, !PT ;  /* 0x00000004bfbf1812 */ /* 0x000fe400078efcff */
[----:B------:R-:W-:Y:S01]  /*5c290*/  LOP3.LUT P1, RZ, R15, 0x100, RZ, 0xc0, !PT ;  /* 0x000001000fff7812 */ /* 0x000fe2000782c0ff */
[----:B-1----:R-:W3:Y:S01]  /*5c2a0*/  LDL.LU.64 R54, [R1+0xae8] ;  /* 0x000ae80001367983 */ /* 0x002ee20000300a00 */
[----:B------:R-:W-:Y:S02]  /*5c2b0*/  PRMT R72, R72, 0x7773, RZ ;  /* 0x0000777348487816 */ /* 0x000fe400000000ff */
[----:B------:R-:W-:Y:S02]  /*5c2c0*/  LOP3.LUT R191, R191, 0xfffffff7, RZ, 0xc0, !PT ;  /* 0xfffffff7bfbf7812 */ /* 0x000fe400078ec0ff */
[----:B------:R-:W-:Y:S01]  /*5c2d0*/  LOP3.LUT P6, RZ, R15, 0x2, RZ, 0xc0, !PT ;  /* 0x000000020fff7812 */ /* 0x000fe200078cc0ff */
[----:B----4-:R1:W-:Y:S06]  /*5c2e0*/  @P5 STG.E.U8 desc[UR56][R52.64], R72 ;  /* 0x0000004834005986 */ /* 0x0103ec000c101138 */
[----:B------:R-:W-:-:S02]  /*5c2f0*/  @P1 LOP3.LUT R191, R191, 0x8, RZ, 0xfc, !PT ;  /* 0x00000008bfbf1812 */ /* 0x000fc400078efcff */
[----:B------:R-:W-:Y:S01]  /*5c300*/  LOP3.LUT P1, RZ, R15, 0x40, RZ, 0xc0, !PT ;  /* 0x000000400fff7812 */ /* 0x000fe2000782c0ff */
[----:B-1----:R-:W4:Y:S01]  /*5c310*/  LDL.LU.64 R52, [R1+0xae0] ;  /* 0x000ae00001347983 */ /* 0x002f220000300a00 */
[----:B------:R-:W-:Y:S02]  /*5c320*/  PRMT R0, R73, 0x7770, RZ ;  /* 0x0000777049007816 */ /* 0x000fe400000000ff */
[----:B------:R-:W-:-:S03]  /*5c330*/  LOP3.LUT R191, R191, 0xffffffef, RZ, 0xc0, !PT ;  /* 0xffffffefbfbf7812 */ /* 0x000fc600078ec0ff */
[----:B------:R1:W-:Y:S06]  /*5c340*/  @P6 STG.E.U8 desc[UR56][R50.64], R0 ;  /* 0x0000000032006986 */ /* 0x0003ec000c101138 */
[----:B------:R-:W-:Y:S02]  /*5c350*/  @P1 LOP3.LUT R191, R191, 0x10, RZ, 0xfc, !PT ;  /* 0x00000010bfbf1812 */ /* 0x000fe400078efcff */
[----:B------:R-:W-:Y:S01]  /*5c360*/  LOP3.LUT P1, RZ, R15, 0x8, RZ, 0xc0, !PT ;  /* 0x000000080fff7812 */ /* 0x000fe2000782c0ff */
[----:B-1----:R-:W4:Y:S01]  /*5c370*/  LDL.LU.64 R50, [R1+0xad8] ;  /* 0x000ad80001327983 */ /* 0x002f220000300a00 */
[----:B------:R-:W-:-:S11]  /*5c380*/  PRMT R0, R73, 0x7771, RZ ;  /* 0x0000777149007816 */ /* 0x000fd600000000ff */
[----:B------:R1:W-:Y:S01]  /*5c390*/  @P1 STG.E.U8 desc[UR56][R48.64], R0 ;  /* 0x0000000030001986 */ /* 0x0003e2000c101138 */
[----:B------:R-:W-:-:S03]  /*5c3a0*/  LOP3.LUT P1, RZ, R191, 0x10, RZ, 0xc0, !PT ;  /* 0x00000010bfff7812 */ /* 0x000fc6000782c0ff */
[----:B-1----:R-:W4:Y:S01]  /*5c3b0*/  LDL.LU.64 R48, [R1+0xad0] ;  /* 0x000ad00001307983 */ /* 0x002f220000300a00 */
[----:B------:R-:W-:-:S09]  /*5c3c0*/  PRMT R0, R73, 0x7772, RZ ;  /* 0x0000777249007816 */ /* 0x000fd200000000ff */
[----:B------:R1:W-:Y:S01]  /*5c3d0*/  @P1 STG.E.U8 desc[UR56][R168.64], R0 ;  /* 0x00000000a8001986 */ /* 0x0003e2000c101138 */
[----:B------:R-:W-:Y:S02]  /*5c3e0*/  LOP3.LUT P1, RZ, R191, 0x8, RZ, 0xc0, !PT ;  /* 0x00000008bfff7812 */ /* 0x000fe4000782c0ff */
[----:B------:R-:W-:Y:S01]  /*5c3f0*/  PRMT R73, R73, 0x7773, RZ ;  /* 0x0000777349497816 */ /* 0x000fe200000000ff */
[----:B-1----:R-:W4:Y:S01]  /*5c400*/  LDL.LU.64 R168, [R1+0xac8] ;  /* 0x000ac80001a87983 */ /* 0x002f220000300a00 */
[----:B------:R-:W-:-:S09]  /*5c410*/  PRMT R0, R74, 0x7770, RZ ;  /* 0x000077704a007816 */ /* 0x000fd200000000ff */
[----:B--2---:R1:W-:Y:S04]  /*5c420*/  @P1 STG.E.U8 desc[UR56][R170.64], R73 ;  /* 0x00000049aa001986 */ /* 0x0043e8000c101138 */
[----:B-1----:R-:W2:Y:S01]  /*5c430*/  LDL.LU.64 R170, [R1+0xac0] ;  /* 0x000ac00001aa7983 */ /* 0x002ea20000300a00 */
[----:B------:R-:W-:-:S13]  /*5c440*/  LOP3.LUT P1, RZ, R191, 0x4, RZ, 0xc0, !PT ;  /* 0x00000004bfff7812 */ /* 0x000fda000782c0ff */
[----:B------:R1:W-:Y:S01]  /*5c450*/  @P1 STG.E.U8 desc[UR56][R66.64], R0 ;  /* 0x0000000042001986 */ /* 0x0003e2000c101138 */
[----:B------:R-:W-:Y:S02]  /*5c460*/  LOP3.LUT P1, RZ, R191, 0x2, RZ, 0xc0, !PT ;  /* 0x00000002bfff7812 */ /* 0x000fe4000782c0ff */
[----:B-1----:R-:W-:-:S11]  /*5c470*/  PRMT R0, R74, 0x7771, RZ ;  /* 0x000077714a007816 */ /* 0x002fd600000000ff */
[----:B------:R1:W-:Y:S01]  /*5c480*/  @P1 STG.E.U8 desc[UR56][R64.64], R0 ;  /* 0x0000000040001986 */ /* 0x0003e2000c101138 */
[----:B------:R-:W-:Y:S02]  /*5c490*/  LOP3.LUT P1, RZ, R191, 0x1, RZ, 0xc0, !PT ;  /* 0x00000001bfff7812 */ /* 0x000fe4000782c0ff */
[----:B-1----:R-:W-:-:S11]  /*5c4a0*/  PRMT R0, R74, 0x7772, RZ ;  /* 0x000077724a007816 */ /* 0x002fd600000000ff */
[----:B------:R1:W-:Y:S01]  /*5c4b0*/  @P1 STG.E.U8 desc[UR56][R62.64], R0 ;  /* 0x000000003e001986 */ /* 0x0003e2000c101138 */
[----:B------:R-:W-:Y:S02]  /*5c4c0*/  LOP3.LUT P1, RZ, R16, 0x80000000, RZ, 0xc0, !PT ;  /* 0x8000000010ff7812 */ /* 0x000fe4000782c0ff */
[----:B------:R-:W-:Y:S02]  /*5c4d0*/  PRMT R74, R74, 0x7773, RZ ;  /* 0x000077734a4a7816 */ /* 0x000fe400000000ff */
[----:B-1----:R-:W-:Y:S01]  /*5c4e0*/  PRMT R0, R75, 0x7770, RZ ;  /* 0x000077704b007816 */ /* 0x002fe200000000ff */
[----:B------:R-:W2:Y:S08]  /*5c4f0*/  LDL.LU.64 R62, [R1+0xab8] ;  /* 0x000ab800013e7983 */ /* 0x000eb00000300a00 */
[----:B------:R1:W-:Y:S01]  /*5c500*/  @P1 STG.E.U8 desc[UR56][R60.64], R74 ;  /* 0x0000004a3c001986 */ /* 0x0003e2000c101138 */
[----:B------:R-:W-:-:S02]  /*5c510*/  LOP3.LUT P1, RZ, R16, 0x40000000, RZ, 0xc0, !PT ;  /* 0x4000000010ff7812 */ /* 0x000fc4000782c0ff */
[----:B------:R-:W-:Y:S01]  /*5c520*/  LOP3.LUT P2, RZ, R15, 0x400000, RZ, 0xc0, !PT ;  /* 0x004000000fff7812 */ /* 0x000fe2000784c0ff */
[----:B-1----:R-:W2:Y:S10]  /*5c530*/  LDL.LU.64 R60, [R1+0xab0] ;  /* 0x000ab000013c7983 */ /* 0x002eb40000300a00 */
[----:B------:R1:W-:Y:S01]  /*5c540*/  @P1 STG.E.U8 desc[UR56][R58.64], R0 ;  /* 0x000000003a001986 */ /* 0x0003e2000c101138 */
[----:B------:R-:W-:-:S02]  /*5c550*/  LOP3.LUT P1, RZ, R16, 0x20000000, RZ, 0xc0, !PT ;  /* 0x2000000010ff7812 */ /* 0x000fc4000782c0ff */
[----:B-1----:R-:W-:Y:S01]  /*5c560*/  PRMT R0, R75, 0x7771, RZ ;  /* 0x000077714b007816 */ /* 0x002fe200000000ff */
[----:B------:R-:W2:Y:S10]  /*5c570*/  LDL.LU.64 R58, [R1+0xaa8] ;  /* 0x000aa800013a7983 */ /* 0x000eb40000300a00 */
[----:B------:R1:W-:Y:S01]  /*5c580*/  @P1 STG.E.U8 desc[UR56][R56.64], R0 ;  /* 0x0000000038001986 */ /* 0x0003e2000c101138 */
[----:B------:R-:W-:-:S02]  /*5c590*/  LOP3.LUT P0, RZ, R15, 0x1000000, RZ, 0xc0, !PT ;  /* 0x010000000fff7812 */ /* 0x000fc4000780c0ff */
[C---:B-1----:R-:W-:Y:S01]  /*5c5a0*/  PRMT R0, R75.reuse, 0x7772, RZ ;  /* 0x000077724b007816 */ /* 0x042fe200000000ff */
[----:B------:R-:W2:Y:S04]  /*5c5b0*/  LDL.LU.64 R56, [R1+0xaa0] ;  /* 0x000aa00001387983 */ /* 0x000ea80000300a00 */
[----:B---3--:R1:W-:Y:S01]  /*5c5c0*/  @P2 STG.E.U8 desc[UR56][R54.64], R0 ;  /* 0x0000000036002986 */ /* 0x0083e2000c101138 */
[----:B------:R-:W-:-:S03]  /*5c5d0*/  PRMT R75, R75, 0x7773, RZ ;  /* 0x000077734b4b7816 */ /* 0x000fc600000000ff */
[----:B-1----:R-:W3:Y:S01]  /*5c5e0*/  LDL.LU.64 R54, [R1+0xa98] ;  /* 0x000a980001367983 */ /* 0x002ee20000300a00 */
[----:B------:R-:W-:-:S03]  /*5c5f0*/  LOP3.LUT P3, RZ, R15, 0x2000000, RZ, 0xc0, !PT ;  /* 0x020000000fff7812 */ /* 0x000fc6000786c0ff */
[----:B----4-:R1:W-:Y:S01]  /*5c600*/  @P0 STG.E.U8 desc[UR56][R52.64], R75 ;  /* 0x0000004b34000986 */ /* 0x0103e2000c101138 */
[----:B------:R-:W-:-:S03]  /*5c610*/  PRMT R0, R76, 0x7770, RZ ;  /* 0x000077704c007816 */ /* 0x000fc600000000ff */
[----:B-1----:R-:W4:Y:S01]  /*5c620*/  LDL.LU.64 R52, [R1+0xa90] ;  /* 0x000a900001347983 */ /* 0x002f220000300a00 */
[----:B------:R-:W-:-:S05]  /*5c630*/  LOP3.LUT P4, RZ, R15, 0x8000000, RZ, 0xc0, !PT ;  /* 0x080000000fff7812 */ /* 0x000fca000788c0ff */
[----:B------:R1:W-:Y:S04]  /*5c640*/  @P3 STG.E.U8 desc[UR56][R50.64], R0 ;  /* 0x0000000032003986 */ /* 0x0003e8000c101138 */
[----:B-1----:R-:W4:Y:S01]  /*5c650*/  LDL.LU.64 R50, [R1+0xa88] ;  /* 0x000a880001327983 */ /* 0x002f220000300a00 */
[----:B------:R-:W-:Y:S02]  /*5c660*/  PRMT R0, R76, 0x7771, RZ ;  /* 0x000077714c007816 */ /* 0x000fe400000000ff */
[----:B------:R-:W-:-:S03]  /*5c670*/  LOP3.LUT P5, RZ, R15, 0x40000000, RZ, 0xc0, !PT ;  /* 0x400000000fff7812 */ /* 0x000fc600078ac0ff */
[----:B------:R1:W-:Y:S04]  /*5c680*/  @P4 STG.E.U8 desc[UR56][R48.64], R0 ;  /* 0x0000000030004986 */ /* 0x0003e8000c101138 */
[----:B-1----:R-:W4:Y:S01]  /*5c690*/  LDL.LU.64 R48, [R1+0xa80] ;  /* 0x000a800001307983 */ /* 0x002f220000300a00 */
[----:B------:R-:W-:Y:S02]  /*5c6a0*/  PRMT R0, R76, 0x7772, RZ ;  /* 0x000077724c007816 */ /* 0x000fe400000000ff */
[----:B------:R-:W-:-:S03]  /*5c6b0*/  LOP3.LUT P6, RZ, R14, 0x1, RZ, 0xc0, !PT ;  /* 0x000000010eff7812 */ /* 0x000fc600078cc0ff */
[----:B------:R1:W-:Y:S01]  /*5c6c0*/  @P5 STG.E.U8 desc[UR56][R168.64], R0 ;  /* 0x00000000a8005986 */ /* 0x0003e2000c101138 */
[----:B------:R-:W-:-:S03]  /*5c6d0*/  PRMT R76, R76, 0x7773, RZ ;  /* 0x000077734c4c7816 */ /* 0x000fc600000000ff */
[----:B-1----:R-:W4:Y:S06]  /*5c6e0*/  LDL.LU.64 R168, [R1+0xa78] ;  /* 0x000a780001a87983 */ /* 0x002f2c0000300a00 */
[----:B--2---:R1:W-:Y:S04]  /*5c6f0*/  @P6 STG.E.U8 desc[UR56][R170.64], R76 ;  /* 0x0000004caa006986 */ /* 0x0043e8000c101138 */
[----:B-1----:R-:W2:Y:S01]  /*5c700*/  LDL.LU.64 R170, [R1+0xa70] ;  /* 0x000a700001aa7983 */ /* 0x002ea20000300a00 */
        /* <DEDUP_REMOVED lines=21> */
[----:B------:R-:W-:Y:S02]  /*5c860*/  LOP3.LUT P4, RZ, R14, 0x8, RZ, 0xc0, !PT ;  /* 0x000000080eff7812 */ /* 0x000fe4000788c0ff */
[----:B------:R-:W-:-:S05]  /*5c870*/  PRMT R0, R77, 0x7770, RZ ;  /* 0x000077704d007816 */ /* 0x000fca00000000ff */
[----:B------:R-:W-:Y:S02]  /*5c880*/  @P1 LOP3.LUT R16, R16, 0x8000000, RZ, 0xfc, !PT ;  /* 0x0800000010101812 */ /* 0x000fe400078efcff */
[C---:B------:R-:W-:Y:S02]  /*5c890*/  LOP3.LUT P1, RZ, R14.reuse, 0x800, RZ, 0xc0, !PT ;  /* 0x000008000eff7812 */ /* 0x040fe4000782c0ff */
[----:B------:R-:W-:Y:S01]  /*5c8a0*/  LOP3.LUT P5, RZ, R14, 0x40, RZ, 0xc0, !PT ;  /* 0x000000400eff7812 */ /* 0x000fe200078ac0ff */
[----:B------:R1:W-:Y:S01]  /*5c8b0*/  @P3 STG.E.U8 desc[UR56][R62.64], R0 ;  /* 0x000000003e003986 */ /* 0x0003e2000c101138 */
[----:B------:R-:W-:Y:S02]  /*5c8c0*/  LOP3.LUT R16, R16, 0xefffffff, RZ, 0xc0, !PT ;  /* 0xefffffff10107812 */ /* 0x000fe400078ec0ff */
[----:B------:R-:W-:Y:S02]  /*5c8d0*/  LOP3.LUT P6, RZ, R14, 0x100, RZ, 0xc0, !PT ;  /* 0x000001000eff7812 */ /* 0x000fe400078cc0ff */
[----:B-1----:R-:W-:-:S05]  /*5c8e0*/  PRMT R0, R77, 0x7771, RZ ;  /* 0x000077714d007816 */ /* 0x002fca00000000ff */
[----:B------:R-:W-:Y:S02]  /*5c8f0*/  @P1 LOP3.LUT R16, R16, 0x10000000, RZ, 0xfc, !PT ;  /* 0x1000000010101812 */ /* 0x000fe400078efcff */
[----:B------:R-:W-:Y:S01]  /*5c900*/  LOP3.LUT P1, RZ, R14, 0x200, RZ, 0xc0, !PT ;  /* 0x000002000eff7812 */ /* 0x000fe2000782c0ff */
[----:B------:R1:W-:Y:S02]  /*5c910*/  @P4 STG.E.U8 desc[UR56][R60.64], R0 ;  /* 0x000000003c004986 */ /* 0x0003e4000c101138 */
[C---:B-1----:R-:W-:Y:S02]  /*5c920*/  PRMT R0, R77.reuse, 0x7772, RZ ;  /* 0x000077724d007816 */ /* 0x042fe400000000ff */
[----:B------:R-:W-:-:S03]  /*5c930*/  PRMT R77, R77, 0x7773, RZ ;  /* 0x000077734d4d7816 */ /* 0x000fc600000000ff */
[----:B------:R1:W-:Y:S04]  /*5c940*/  @P5 STG.E.U8 desc[UR56][R58.64], R0 ;  /* 0x000000003a005986 */ /* 0x0003e8000c101138 */
[----:B------:R-:W-:Y:S01]  /*5c950*/  @P6 STG.E.U8 desc[UR56][R56.64], R77 ;  /* 0x0000004d38006986 */ /* 0x000fe2000c101138 */
[----:B-1----:R-:W-:-:S05]  /*5c960*/  PRMT R0, R78, 0x7770, RZ ;  /* 0x000077704e007816 */ /* 0x002fca00000000ff */
[----:B---3--:R1:W-:Y:S01]  /*5c970*/  @P1 STG.E.U8 desc[UR56][R54.64], R0 ;  /* 0x0000000036001986 */ /* 0x0083e2000c101138 */
[----:B------:R-:W-:Y:S02]  /*5c980*/  LOP3.LUT P1, RZ, R16, 0x10000000, RZ, 0xc0, !PT ;  /* 0x1000000010ff7812 */ /* 0x000fe4000782c0ff */
[----:B-1----:R-:W-:-:S11]  /*5c990*/  PRMT R0, R78, 0x7771, RZ ;  /* 0x000077714e007816 */ /* 0x002fd600000000ff */
        /* <DEDUP_REMOVED lines=12> */
[----:B--2---:R1:W-:Y:S01]  /*5ca60*/  @P1 STG.E.U8 desc[UR56][R170.64], R0 ;  /* 0x00000000aa001986 */ /* 0x0043e2000c101138 */
[C---:B------:R-:W-:Y:S02]  /*5ca70*/  LOP3.LUT P1, RZ, R16.reuse, 0x800000, RZ, 0xc0, !PT ;  /* 0x0080000010ff7812 */ /* 0x040fe4000782c0ff */
[----:B-1----:R-:W-:Y:S01]  /*5ca80*/  PRMT R0, R79, 0x7772, RZ ;  /* 0x000077724f007816 */ /* 0x002fe200000000ff */
[----:B------:R-:W2:Y:S10]  /*5ca90*/  LDL.LU.64 R170, [R1+0xa68] ;  /* 0x000a680001aa7983 */ /* 0x000eb40000300a00 */
[----:B------:R1:W-:Y:S01]  /*5caa0*/  @P1 STG.E.U8 desc[UR56][R240.64], R0 ;  /* 0x00000000f0001986 */ /* 0x0003e2000c101138 */
[----:B------:R-:W-:-:S02]  /*5cab0*/  LOP3.LUT P1, RZ, R16, 0x400000, RZ, 0xc0, !PT ;  /* 0x0040000010ff7812 */ /* 0x000fc4000782c0ff */
[----:B------:R-:W-:Y:S01]  /*5cac0*/  PRMT R79, R79, 0x7773, RZ ;  /* 0x000077734f4f7816 */ /* 0x000fe200000000ff */
[----:B------:R-:W3:Y:S01]  /*5cad0*/  LDL.LU.64 R54, [R1+0xa60] ;  /* 0x000a600001367983 */ /* 0x000ee20000300a00 */
[C---:B------:R-:W-:Y:S02]  /*5cae0*/  LOP3.LUT P2, RZ, R14.reuse, 0x8000000, RZ, 0xc0, !PT ;  /* 0x080000000eff7812 */ /* 0x040fe4000784c0ff */
[----:B------:R-:W-:Y:S01]  /*5caf0*/  LOP3.LUT P0, RZ, R14, 0x20000000, RZ, 0xc0, !PT ;  /* 0x200000000eff7812 */ /* 0x000fe2000780c0ff */
[----:B------:R-:W4:Y:S01]  /*5cb00*/  LDL.LU.64 R52, [R1+0xa58] ;  /* 0x000a580001347983 */ /* 0x000f220000300a00 */
[----:B-1----:R-:W-:-:S03]  /*5cb10*/  PRMT R0, R80, 0x7770, RZ ;  /* 0x0000777050007816 */ /* 0x002fc600000000ff */
[----:B------:R-:W4:Y:S04]  /*5cb20*/  LDL.LU.64 R50, [R1+0xa50] ;  /* 0x000a500001327983 */ /* 0x000f280000300a00 */
[----:B------:R-:W-:Y:S01]  /*5cb30*/  @P1 STG.E.U8 desc[UR56][R238.64], R79 ;  /* 0x0000004fee001986 */ /* 0x000fe2000c101138 */
[C---:B------:R-:W-:Y:S02]  /*5cb40*/  LOP3.LUT P1, RZ, R16.reuse, 0x200000, RZ, 0xc0, !PT ;  /* 0x0020000010ff7812 */ /* 0x040fe4000782c0ff */
[----:B------:R-:W-:Y:S01]  /*5cb50*/  LOP3.LUT R16, R16, 0xffffdfff, RZ, 0xc0, !PT ;  /* 0xffffdfff10107812 */ /* 0x000fe200078ec0ff */
[----:B------:R-:W4:Y:S01]  /*5cb60*/  LDL.LU.64 R48, [R1+0xa48] ;  /* 0x000a480001307983 */ /* 0x000f220000300a00 */
[C---:B------:R-:W-:Y:S02]  /*5cb70*/  LOP3.LUT P3, RZ, R14.reuse, 0x40000000, RZ, 0xc0, !PT ;  /* 0x400000000eff7812 */ /* 0x040fe4000786c0ff */
[----:B------:R-:W-:Y:S01]  /*5cb80*/  LOP3.LUT P4, RZ, R14, 0x80000000, RZ, 0xc0, !PT ;  /* 0x800000000eff7812 */ /* 0x000fe2000788c0ff */
[----:B------:R-:W4:Y:S06]  /*5cb90*/  LDL.LU.64 R168, [R1+0xa40] ;  /* 0x000a400001a87983 */ /* 0x000f2c0000300a00 */
[----:B------:R1:W-:Y:S01]  /*5cba0*/  @P1 STG.E.U8 desc[UR56][R236.64], R0 ;  /* 0x00000000ec001986 */ /* 0x0003e2000c101138 */
        /* <DEDUP_REMOVED lines=13> */
[----:B-1----:R-:W-:-:S09]  /*5cc80*/  PRMT R0, R80, 0x7771, RZ ;  /* 0x0000777150007816 */ /* 0x002fd200000000ff */
[----:B------:R-:W-:Y:S02]  /*5cc90*/  @P1 LOP3.LUT R16, R16, 0x20000, RZ, 0xfc, !PT ;  /* 0x0002000010101812 */ /* 0x000fe400078efcff */
[C---:B------:R-:W-:Y:S02]  /*5cca0*/  LOP3.LUT P1, RZ, R13.reuse, 0x200, RZ, 0xc0, !PT ;  /* 0x000002000dff7812 */ /* 0x040fe4000782c0ff */
[----:B------:R-:W-:Y:S01]  /*5ccb0*/  LOP3.LUT R16, R16, 0xfffbffff, RZ, 0xc0, !PT ;  /* 0xfffbffff10107812 */ /* 0x000fe200078ec0ff */
[----:B------:R1:W-:Y:S01]  /*5ccc0*/  @P2 STG.E.U8 desc[UR56][R234.64], R0 ;  /* 0x00000000ea002986 */ /* 0x0003e2000c101138 */
[----:B------:R-:W-:-:S09]  /*5ccd0*/  LOP3.LUT P5, RZ, R13, 0x1, RZ, 0xc0, !PT ;  /* 0x000000010dff7812 */ /* 0x000fd200078ac0ff */
[----:B------:R-:W-:Y:S02]  /*5cce0*/  @P1 LOP3.LUT R16, R16, 0x40000, RZ, 0xfc, !PT ;  /* 0x0004000010101812 */ /* 0x000fe400078efcff */
[C---:B-1----:R-:W-:Y:S02]  /*5ccf0*/  PRMT R0, R80.reuse, 0x7772, RZ ;  /* 0x0000777250007816 */ /* 0x042fe400000000ff */
[C---:B------:R-:W-:Y:S02]  /*5cd00*/  LOP3.LUT P1, RZ, R13.reuse, 0x100, RZ, 0xc0, !PT ;  /* 0x000001000dff7812 */ /* 0x040fe4000782c0ff */
[----:B------:R-:W-:Y:S01]  /*5cd10*/  PRMT R80, R80, 0x7773, RZ ;  /* 0x0000777350507816 */ /* 0x000fe200000000ff */
[----:B------:R1:W-:Y:S01]  /*5cd20*/  @P0 STG.E.U8 desc[UR56][R232.64], R0 ;  /* 0x00000000e8000986 */ /* 0x0003e2000c101138 */
[----:B------:R-:W-:Y:S02]  /*5cd30*/  LOP3.LUT P6, RZ, R13, 0x2, RZ, 0xc0, !PT ;  /* 0x000000020dff7812 */ /* 0x000fe400078cc0ff */
[----:B------:R-:W-:Y:S01]  /*5cd40*/  LOP3.LUT R16, R16, 0xfff7ffff, RZ, 0xc0, !PT ;  /* 0xfff7ffff10107812 */ /* 0x000fe200078ec0ff */
[----:B------:R-:W-:Y:S01]  /*5cd50*/  @P3 STG.E.U8 desc[UR56][R230.64], R80 ;  /* 0x00000050e6003986 */ /* 0x000fe2000c101138 */
[----:B-1----:R-:W-:-:S05]  /*5cd60*/  PRMT R0, R81, 0x7770, RZ ;  /* 0x0000777051007816 */ /* 0x002fca00000000ff */
[----:B------:R-:W-:Y:S01]  /*5cd70*/  @P1 LOP3.LUT R16, R16, 0x80000, RZ, 0xfc, !PT ;  /* 0x0008000010101812 */ /* 0x000fe200078efcff */
[----:B------:R1:W-:Y:S01]  /*5cd80*/  @P4 STG.E.U8 desc[UR56][R228.64], R0 ;  /* 0x00000000e4004986 */ /* 0x0003e2000c101138 */
[C---:B------:R-:W-:Y:S02]  /*5cd90*/  LOP3.LUT P3, RZ, R13.reuse, 0x4, RZ, 0xc0, !PT ;  /* 0x000000040dff7812 */ /* 0x040fe4000786c0ff */
[C---:B------:R-:W-:Y:S02]  /*5cda0*/  LOP3.LUT P1, RZ, R13.reuse, 0x80, RZ, 0xc0, !PT ;  /* 0x000000800dff7812 */ /* 0x040fe4000782c0ff */
[----:B------:R-:W-:Y:S02]  /*5cdb0*/  LOP3.LUT P4, RZ, R13, 0x8, RZ, 0xc0, !PT ;  /* 0x000000080dff7812 */ /* 0x000fe4000788c0ff */
[----:B-1----:R-:W-:-:S05]  /*5cdc0*/  PRMT R0, R81, 0x7771, RZ ;  /* 0x0000777151007816 */ /* 0x002fca00000000ff */
[----:B------:R1:W-:Y:S01]  /*5cdd0*/  @P5 STG.E.U8 desc[UR56][R226.64], R0 ;  /* 0x00000000e2005986 */ /* 0x0003e2000c101138 */
[----:B------:R-:W-:Y:S02]  /*5cde0*/  LOP3.LUT P5, RZ, R13, 0x10, RZ, 0xc0, !PT ;  /* 0x000000100dff7812 */ /* 0x000fe400078ac0ff */
[----:B------:R-:W-:Y:S02]  /*5cdf0*/  LOP3.LUT R16, R16, 0xffefffff, RZ, 0xc0, !PT ;  /* 0xffefffff10107812 */ /* 0x000fe400078ec0ff */
[C---:B-1----:R-:W-:Y:S02]  /*5ce00*/  PRMT R0, R81.reuse, 0x7772, RZ ;  /* 0x0000777251007816 */ /* 0x042fe400000000ff */
[----:B------:R-:W-:-:S03]  /*5ce10*/  PRMT R81, R81, 0x7773, RZ ;  /* 0x0000777351517816 */ /* 0x000fc600000000ff */
[----:B------:R1:W-:Y:S01]  /*5ce20*/  @P6 STG.E.U8 desc[UR56][R224.64], R0 ;  /* 0x00000000e0006986 */ /* 0x0003e2000c101138 */
[C---:B------:R-:W-:Y:S02]  /*5ce30*/  LOP3.LUT P6, RZ, R13.reuse, 0x20, RZ, 0xc0, !PT ;  /* 0x000000200dff7812 */ /* 0x040fe400078cc0ff */
[----:B------:R-:W-:Y:S01]  /*5ce40*/  @P1 LOP3.LUT R16, R16, 0x100000, RZ, 0xfc, !PT ;  /* 0x0010000010101812 */ /* 0x000fe200078efcff */
[----:B------:R-:W-:Y:S01]  /*5ce50*/  @P3 STG.E.U8 desc[UR56][R222.64], R81 ;  /* 0x00000051de003986 */ /* 0x000fe2000c101138 */
[----:B------:R-:W-:Y:S02]  /*5ce60*/  LOP3.LUT P1, RZ, R13, 0x40, RZ, 0xc0, !PT ;  /* 0x000000400dff7812 */ /* 0x000fe4000782c0ff */
        /* <DEDUP_REMOVED lines=47> */
[----:B------:R-:W-:Y:S02]  /*5d160*/  LOP3.LUT P0, RZ, R13, 0x10000, RZ, 0xc0, !PT ;  /* 0x000100000dff7812 */ /* 0x000fe4000780c0ff */
[----:B-1----:R-:W-:-:S07]  /*5d170*/  PRMT R0, R85, 0x7770, RZ ;  /* 0x0000777055007816 */ /* 0x002fce00000000ff */
[----:B------:R-:W-:Y:S02]  /*5d180*/  @P1 LOP3.LUT R16, R16, 0x200, RZ, 0xfc, !PT ;  /* 0x0000020010101812 */ /* 0x000fe400078efcff */
[C---:B------:R-:W-:Y:S01]  /*5d190*/  LOP3.LUT P1, RZ, R13.reuse, 0x10000000, RZ, 0xc0, !PT ;  /* 0x100000000dff7812 */ /* 0x040fe2000782c0ff */
[----:B------:R1:W-:Y:S01]  /*5d1a0*/  @P2 STG.E.U8 desc[UR56][R196.64], R0 ;  /* 0x00000000c4002986 */ /* 0x0003e2000c101138 */
[C---:B------:R-:W-:Y:S02]  /*5d1b0*/  LOP3.LUT P3, RZ, R13.reuse, 0x20000, RZ, 0xc0, !PT ;  /* 0x000200000dff7812 */ /* 0x040fe4000786c0ff */
[----:B------:R-:W-:Y:S02]  /*5d1c0*/  LOP3.LUT R16, R16, 0xfffffbff, RZ, 0xc0, !PT ;  /* 0xfffffbff10107812 */ /* 0x000fe400078ec0ff */
[C---:B------:R-:W-:Y:S02]  /*5d1d0*/  LOP3.LUT P4, RZ, R13.reuse, 0x40000, RZ, 0xc0, !PT ;  /* 0x000400000dff7812 */ /* 0x040fe4000788c0ff */
[----:B------:R-:W-:-:S02]  /*5d1e0*/  LOP3.LUT P5, RZ, R13, 0x80000, RZ, 0xc0, !PT ;  /* 0x000800000dff7812 */ /* 0x000fc400078ac0ff */
[----:B-1----:R-:W-:-:S03]  /*5d1f0*/  PRMT R0, R85, 0x7771, RZ ;  /* 0x0000777155007816 */ /* 0x002fc600000000ff */
[----:B------:R-:W-:Y:S02]  /*5d200*/  @P1 LOP3.LUT R16, R16, 0x400, RZ, 0xfc, !PT ;  /* 0x0000040010101812 */ /* 0x000fe400078efcff */
[C---:B------:R-:W-:Y:S01]  /*5d210*/  LOP3.LUT P1, RZ, R13.reuse, 0x8000000, RZ, 0xc0, !PT ;  /* 0x080000000dff7812 */ /* 0x040fe2000782c0ff */
[----:B------:R1:W-:Y:S01]  /*5d220*/  @P0 STG.E.U8 desc[UR56][R194.64], R0 ;  /* 0x00000000c2000986 */ /* 0x0003e2000c101138 */
[----:B------:R-:W-:Y:S02]  /*5d230*/  LOP3.LUT P6, RZ, R13, 0x100000, RZ, 0xc0, !PT ;  /* 0x001000000dff7812 */ /* 0x000fe400078cc0ff */
[----:B------:R-:W-:Y:S02]  /*5d240*/  LOP3.LUT R16, R16, 0xfffff7ff, RZ, 0xc0, !PT ;  /* 0xfffff7ff10107812 */ /* 0x000fe400078ec0ff */
[C---:B-1----:R-:W-:Y:S02]  /*5d250*/  PRMT R0, R85.reuse, 0x7772, RZ ;  /* 0x0000777255007816 */ /* 0x042fe400000000ff */
[----:B------:R-:W-:-:S03]  /*5d260*/  PRMT R85, R85, 0x7773, RZ ;  /* 0x0000777355557816 */ /* 0x000fc600000000ff */
[----:B------:R1:W-:Y:S01]  /*5d270*/  @P3 STG.E.U8 desc[UR56][R192.64], R0 ;  /* 0x00000000c0003986 */ /* 0x0003e2000c101138 */
[----:B------:R-:W-:-:S03]  /*5d280*/  LOP3.LUT P3, RZ, R13, 0x200000, RZ, 0xc0, !PT ;  /* 0x002000000dff7812 */ /* 0x000fc6000786c0ff */
[----:B------:R-:W-:Y:S01]  /*5d290*/  @P4 STG.E.U8 desc[UR56][R188.64], R85 ;  /* 0x00000055bc004986 */ /* 0x000fe2000c101138 */
[----:B------:R-:W-:Y:S02]  /*5d2a0*/  @P1 LOP3.LUT R16, R16, 0x800, RZ, 0xfc, !PT ;  /* 0x0000080010101812 */ /* 0x000fe400078efcff */
[----:B-1----:R-:W-:Y:S02]  /*5d2b0*/  PRMT R0, R86, 0x7770, RZ ;  /* 0x0000777056007816 */ /* 0x002fe400000000ff */
[----:B------:R-:W-:-:S03]  /*5d2c0*/  LOP3.LUT P1, RZ, R13, 0x4000000, RZ, 0xc0, !PT ;  /* 0x040000000dff7812 */ /* 0x000fc6000782c0ff */
[----:B------:R1:W-:Y:S01]  /*5d2d0*/  @P5 STG.E.U8 desc[UR56][R186.64], R0 ;  /* 0x00000000ba005986 */ /* 0x0003e2000c101138 */
        /* <DEDUP_REMOVED lines=9> */
[----:B------:R-:W-:Y:S02]  /*5d370*/  @P1 LOP3.LUT R16, R16, 0x1000, RZ, 0xfc, !PT ;  /* 0x0000100010101812 */ /* 0x000fe400078efcff */
[----:B------:R-:W-:Y:S01]  /*5d380*/  LOP3.LUT P1, RZ, R13, 0x2000000, RZ, 0xc0, !PT ;  /* 0x020000000dff7812 */ /* 0x000fe2000782c0ff */
[----:B------:R-:W-:Y:S01]  /*5d390*/  @P4 STG.E.U8 desc[UR56][R180.64], R86 ;  /* 0x00000056b4004986 */ /* 0x000fe2000c101138 */
[----:B-1----:R-:W-:-:S05]  /*5d3a0*/  PRMT R0, R87, 0x7770, RZ ;  /* 0x0000777057007816 */ /* 0x002fca00000000ff */
[----:B------:R1:W-:Y:S02]  /*5d3b0*/  @P5 STG.E.U8 desc[UR56][R178.64], R0 ;  /* 0x00000000b2005986 */ /* 0x0003e4000c101138 */
[----:B-1----:R-:W-:-:S05]  /*5d3c0*/  PRMT R0, R87, 0x7771, RZ ;  /* 0x0000777157007816 */ /* 0x002fca00000000ff */
[----:B------:R1:W-:Y:S02]  /*5d3d0*/  @P6 STG.E.U8 desc[UR56][R176.64], R0 ;  /* 0x00000000b0006986 */ /* 0x0003e4000c101138 */
[----:B-1----:R-:W-:-:S05]  /*5d3e0*/  PRMT R0, R87, 0x7772, RZ ;  /* 0x0000777257007816 */ /* 0x002fca00000000ff */
        /* <DEDUP_REMOVED lines=32> */
[----:B------:R1:W-:Y:S01]  /*5d5f0*/  @P0 STG.E.U8 desc[UR56][R26.64], R0 ;  /* 0x000000001a000986 */ /* 0x0003e2000c101138 */
[C---:B------:R-:W-:Y:S02]  /*5d600*/  LOP3.LUT P5, RZ, R9.reuse, 0x40, RZ, 0xc0, !PT ;  /* 0x0000004009ff7812 */ /* 0x040fe400078ac0ff */
[----:B------:R-:W-:Y:S02]  /*5d610*/  LOP3.LUT P6, RZ, R9, 0x80, RZ, 0xc0, !PT ;  /* 0x0000008009ff7812 */ /* 0x000fe400078cc0ff */
[----:B-1----:R-:W-:-:S05]  /*5d620*/  PRMT R0, R90, 0x7771, RZ ;  /* 0x000077715a007816 */ /* 0x002fca00000000ff */
[----:B------:R1:W-:Y:S01]  /*5d630*/  @P3 STG.E.U8 desc[UR56][R24.64], R0 ;  /* 0x0000000018003986 */ /* 0x0003e2000c101138 */
[----:B------:R-:W-:Y:S02]  /*5d640*/  LOP3.LUT P3, RZ, R9, 0x100, RZ, 0xc0, !PT ;  /* 0x0000010009ff7812 */ /* 0x000fe4000786c0ff */
[C---:B-1----:R-:W-:Y:S02]  /*5d650*/  PRMT R0, R90.reuse, 0x7772, RZ ;  /* 0x000077725a007816 */ /* 0x042fe400000000ff */
[----:B------:R-:W-:-:S03]  /*5d660*/  PRMT R90, R90, 0x7773, RZ ;  /* 0x000077735a5a7816 */ /* 0x000fc600000000ff */
[----:B------:R1:W-:Y:S04]  /*5d670*/  @P4 STG.E.U8 desc[UR56][R22.64], R0 ;  /* 0x0000000016004986 */ /* 0x0003e8000c101138 */
[----:B------:R-:W-:Y:S01]  /*5d680*/  @P5 STG.E.U8 desc[UR56][R20.64], R90 ;  /* 0x0000005a14005986 */ /* 0x000fe2000c101138 */
[----:B-1----:R-:W-:-:S05]  /*5d690*/  PRMT R0, R91, 0x7770, RZ ;  /* 0x000077705b007816 */ /* 0x002fca00000000ff */
[----:B------:R1:W-:Y:S02]  /*5d6a0*/  @P6 STG.E.U8 desc[UR56][R18.64], R0 ;  /* 0x0000000012006986 */ /* 0x0003e4000c101138 */
[----:B-1----:R-:W-:-:S05]  /*5d6b0*/  PRMT R0, R91, 0x7771, RZ ;  /* 0x000077715b007816 */ /* 0x002fca00000000ff */
[----:B--2---:R1:W-:Y:S04]  /*5d6c0*/  @P3 STG.E.U8 desc[UR56][R170.64], R0 ;  /* 0x00000000aa003986 */ /* 0x0043e8000c101138 */
[----:B-1----:R-:W2:Y:S01]  /*5d6d0*/  LDL.LU.64 R170, [R1+0xa38] ;  /* 0x000a380001aa7983 */ /* 0x002ea20000300a00 */
[----:B------:R-:W-:Y:S02]  /*5d6e0*/  LOP3.LUT P1, RZ, R12, 0x100000, RZ, 0xc0, !PT ;  /* 0x001000000cff7812 */ /* 0x000fe4000782c0ff */
[----:B------:R-:W-:Y:S01]  /*5d6f0*/  LOP3.LUT R13, R13, 0xdfffffff, RZ, 0xc0, !PT ;  /* 0xdfffffff0d0d7812 */ /* 0x000fe200078ec0ff */
[----:B------:R-:W2:Y:S01]  /*5d700*/  LDL.LU.64 R66, [R1+0xa30] ;  /* 0x000a300001427983 */ /* 0x000ea20000300a00 */
[----:B------:R-:W-:-:S03]  /*5d710*/  LOP3.LUT R16, R16, 0xfffffffe, RZ, 0xc0, !PT ;  /* 0xfffffffe10107812 */ /* 0x000fc600078ec0ff */
[----:B------:R-:W2:Y:S04]  /*5d720*/  LDL.LU.64 R64, [R1+0xa28] ;  /* 0x000a280001407983 */ /* 0x000ea80000300a00 */
[----:B------:R-:W2:Y:S02]  /*5d730*/  LDL.LU.64 R62, [R1+0xa20] ;  /* 0x000a2000013e7983 */ /* 0x000ea40000300a00 */
[----:B------:R-:W-:Y:S02]  /*5d740*/  @P1 LOP3.LUT R13, R13, 0x20000000, RZ, 0xfc, !PT ;  /* 0x200000000d0d1812 */ /* 0x000fe400078efcff */
[----:B------:R-:W-:Y:S01]  /*5d750*/  LOP3.LUT P1, RZ, R12, 0x200000, RZ, 0xc0, !PT ;  /* 0x002000000cff7812 */ /* 0x000fe2000782c0ff */
[----:B------:R-:W2:Y:S01]  /*5d760*/  LDL.LU.64 R60, [R1+0xa18] ;  /* 0x000a1800013c7983 */ /* 0x000ea20000300a00 */
[----:B------:R-:W-:-:S02]  /*5d770*/  LOP3.LUT R13, R13, 0xbfffffff, RZ, 0xc0, !PT ;  /* 0xbfffffff0d0d7812 */ /* 0x000fc400078ec0ff */
[C---:B------:R-:W-:Y:S01]  /*5d780*/  LOP3.LUT P4, RZ, R9.reuse, 0x200, RZ, 0xc0, !PT ;  /* 0x0000020009ff7812 */ /* 0x040fe2000788c0ff */
[----:B------:R-:W2:Y:S01]  /*5d790*/  LDL.LU.64 R58, [R1+0xa10] ;  /* 0x000a1000013a7983 */ /* 0x000ea20000300a00 */
[C---:B------:R-:W-:Y:S02]  /*5d7a0*/  LOP3.LUT P5, RZ, R9.reuse, 0x400, RZ, 0xc0, !PT ;  /* 0x0000040009ff7812 */ /* 0x040fe400078ac0ff */
[----:B------:R-:W-:Y:S01]  /*5d7b0*/  LOP3.LUT P6, RZ, R9, 0x800, RZ, 0xc0, !PT ;  /* 0x0000080009ff7812 */ /* 0x000fe200078cc0ff */
[----:B------:R-:W2:Y:S04]  /*5d7c0*/  LDL.LU.64 R56, [R1+0xa08] ;  /* 0x000a080001387983 */ /* 0x000ea80000300a00 */
[----:B------:R-:W-:Y:S02]  /*5d7d0*/  @P1 LOP3.LUT R13, R13, 0x40000000, RZ, 0xfc, !PT ;  /* 0x400000000d0d1812 */ /* 0x000fe400078efcff */
[----:B------:R-:W-:-:S02]  /*5d7e0*/  LOP3.LUT P1, RZ, R12, 0x400000, RZ, 0xc0, !PT ;  /* 0x004000000cff7812 */ /* 0x000fc4000782c0ff */
[----:B------:R-:W-:-:S11]  /*5d7f0*/  LOP3.LUT R13, R13, 0x7fffffff, RZ, 0xc0, !PT ;  /* 0x7fffffff0d0d7812 */ /* 0x000fd600078ec0ff */
[----:B------:R-:W-:Y:S02]  /*5d800*/  @P1 LOP3.LUT R13, R13, 0x80000000, RZ, 0xfc, !PT ;  /* 0x800000000d0d1812 */ /* 0x000fe400078efcff */
        /* <DEDUP_REMOVED lines=13> */
[C---:B------:R-:W-:Y:S02]  /*5d8e0*/  PRMT R0, R91.reuse, 0x7772, RZ ;  /* 0x000077725b007816 */ /* 0x040fe400000000ff */
[----:B------:R-:W-:-:S03]  /*5d8f0*/  PRMT R91, R91, 0x7773, RZ ;  /* 0x000077735b5b7816 */ /* 0x000fc600000000ff */
[----:B---3--:R1:W-:Y:S04]  /*5d900*/  @P4 STG.E.U8 desc[UR56][R54.64], R0 ;  /* 0x0000000036004986 */ /* 0x0083e8000c101138 */
[----:B------:R-:W-:Y:S02]  /*5d910*/  @P1 LOP3.LUT R16, R16, 0x10, RZ, 0xfc, !PT ;  /* 0x0000001010101812 */ /* 0x000fe400078efcff */
[----:B------:R-:W-:Y:S01]  /*5d920*/  LOP3.LUT P1, RZ, R9, 0x1000, RZ, 0xc0, !PT ;  /* 0x0000100009ff7812 */ /* 0x000fe2000782c0ff */
[----:B----4-:R3:W-:Y:S01]  /*5d930*/  @P5 STG.E.U8 desc[UR56][R52.64], R91 ;  /* 0x0000005b34005986 */ /* 0x0107e2000c101138 */
[----:B-1----:R-:W-:-:S03]  /*5d940*/  PRMT R0, R92, 0x7770, RZ ;  /* 0x000077705c007816 */ /* 0x002fc600000000ff */
[----:B------:R-:W4:Y:S04]  /*5d950*/  LDL.LU.64 R54, [R1+0xa00] ;  /* 0x000a000001367983 */ /* 0x000f280000300a00 */
[----:B------:R1:W-:Y:S04]  /*5d960*/  @P6 STG.E.U8 desc[UR56][R50.64], R0 ;  /* 0x0000000032006986 */ /* 0x0003e8000c101138 */
[----:B---3--:R-:W3:Y:S01]  /*5d970*/  LDL.LU.64 R52, [R1+0x9f8] ;  /* 0x0009f80001347983 */ /* 0x008ee20000300a00 */
[----:B-1----:R-:W-:-:S03]  /*5d980*/  PRMT R0, R92, 0x7771, RZ ;  /* 0x000077715c007816 */ /* 0x002fc600000000ff */
[----:B------:R-:W3:Y:S04]  /*5d990*/  LDL.LU.64 R50, [R1+0x9f0] ;  /* 0x0009f00001327983 */ /* 0x000ee80000300a00 */
[----:B------:R1:W-:Y:S01]  /*5d9a0*/  @P1 STG.E.U8 desc[UR56][R48.64], R0 ;  /* 0x0000000030001986 */ /* 0x0003e2000c101138 */
[----:B------:R-:W-:Y:S02]  /*5d9b0*/  LOP3.LUT P1, RZ, R16, 0x10, RZ, 0xc0, !PT ;  /* 0x0000001010ff7812 */ /* 0x000fe4000782c0ff */
[----:B-1----:R-:W-:Y:S01]  /*5d9c0*/  PRMT R0, R92, 0x7772, RZ ;  /* 0x000077725c007816 */ /* 0x002fe200000000ff */
[----:B------:R-:W3:Y:S10]  /*5d9d0*/  LDL.LU.64 R48, [R1+0x9e8] ;  /* 0x0009e80001307983 */ /* 0x000ef40000300a00 */
[----:B------:R1:W-:Y:S01]  /*5d9e0*/  @P1 STG.E.U8 desc[UR56][R168.64], R0 ;  /* 0x00000000a8001986 */ /* 0x0003e2000c101138 */
[----:B------:R-:W-:-:S02]  /*5d9f0*/  LOP3.LUT P1, RZ, R16, 0x8, RZ, 0xc0, !PT ;  /* 0x0000000810ff7812 */ /* 0x000fc4000782c0ff */
[----:B------:R-:W-:Y:S01]  /*5da00*/  PRMT R92, R92, 0x7773, RZ ;  /* 0x000077735c5c7816 */ /* 0x000fe200000000ff */
[----:B-1----:R-:W3:Y:S10]  /*5da10*/  LDL.LU.64 R168, [R1+0x9e0] ;  /* 0x0009e00001a87983 */ /* 0x002ef40000300a00 */
[----:B--2---:R1:W-:Y:S04]  /*5da20*/  @P1 STG.E.U8 desc[UR56][R170.64], R92 ;  /* 0x0000005caa001986 */ /* 0x0043e8000c101138 */
[----:B-1----:R-:W2:Y:S01]  /*5da30*/  LDL.LU.64 R170, [R1+0x9d8] ;  /* 0x0009d80001aa7983 */ /* 0x002ea20000300a00 */
[----:B------:R-:W-:-:S02]  /*5da40*/  LOP3.LUT P1, RZ, R16, 0x4, RZ, 0xc0, !PT ;  /* 0x0000000410ff7812 */ /* 0x000fc4000782c0ff */
[----:B------:R-:W-:-:S11]  /*5da50*/  PRMT R0, R93, 0x7770, RZ ;  /* 0x000077705d007816 */ /* 0x000fd600000000ff */
        /* <DEDUP_REMOVED lines=11> */
[----:B-1----:R-:W-:Y:S02]  /*5db10*/  PRMT R0, R94, 0x7770, RZ ;  /* 0x000077705e007816 */ /* 0x002fe400000000ff */
[----:B------:R-:W-:-:S09]  /*5db20*/  LOP3.LUT P2, RZ, R12, 0x80000, RZ, 0xc0, !PT ;  /* 0x000800000cff7812 */ /* 0x000fd2000784c0ff */
[----:B------:R1:W-:Y:S01]  /*5db30*/  @P1 STG.E.U8 desc[UR56][R58.64], R0 ;  /* 0x000000003a001986 */ /* 0x0003e2000c101138 */
[----:B------:R-:W-:Y:S02]  /*5db40*/  LOP3.LUT P1, RZ, R13, 0x20000000, RZ, 0xc0, !PT ;  /* 0x200000000dff7812 */ /* 0x000fe4000782c0ff */
[C---:B------:R-:W-:Y:S02]  /*5db50*/  LOP3.LUT P0, RZ, R12.reuse, 0x40000, RZ, 0xc0, !PT ;  /* 0x000400000cff7812 */ /* 0x040fe4000780c0ff */
[----:B------:R-:W-:Y:S02]  /*5db60*/  LOP3.LUT P3, RZ, R12, 0x20000, RZ, 0xc0, !PT ;  /* 0x000200000cff7812 */ /* 0x000fe4000786c0ff */
[----:B-1----:R-:W-:-:S07]  /*5db70*/  PRMT R0, R94, 0x7771, RZ ;  /* 0x000077715e007816 */ /* 0x002fce00000000ff */
[----:B------:R1:W-:Y:S01]  /*5db80*/  @P1 STG.E.U8 desc[UR56][R56.64], R0 ;  /* 0x0000000038001986 */ /* 0x0003e2000c101138 */
[----:B------:R-:W-:Y:S02]  /*5db90*/  LOP3.LUT P4, RZ, R12, 0x10000, RZ, 0xc0, !PT ;  /* 0x000100000cff7812 */ /* 0x000fe4000788c0ff */
[C---:B-1----:R-:W-:Y:S02]  /*5dba0*/  PRMT R0, R94.reuse, 0x7772, RZ ;  /* 0x000077725e007816 */ /* 0x042fe400000000ff */
[----:B------:R-:W-:Y:S02]  /*5dbb0*/  PRMT R94, R94, 0x7773, RZ ;  /* 0x000077735e5e7816 */ /* 0x000fe400000000ff */
[C---:B------:R-:W-:Y:S01]  /*5dbc0*/  LOP3.LUT P5, RZ, R12.reuse, 0x8000, RZ, 0xc0, !PT ;  /* 0x000080000cff7812 */ /* 0x040fe200078ac0ff */
[----:B----4-:R1:W-:Y:S01]  /*5dbd0*/  @P2 STG.E.U8 desc[UR56][R54.64], R0 ;  /* 0x0000000036002986 */ /* 0x0103e2000c101138 */
[----:B------:R-:W-:-:S03]  /*5dbe0*/  LOP3.LUT P6, RZ, R12, 0x4000, RZ, 0xc0, !PT ;  /* 0x000040000cff7812 */ /* 0x000fc600078cc0ff */
[----:B---3--:R-:W-:Y:S01]  /*5dbf0*/  @P0 STG.E.U8 desc[UR56][R52.64], R94 ;  /* 0x0000005e34000986 */ /* 0x008fe2000c101138 */
[----:B-1----:R-:W-:-:S05]  /*5dc00*/  PRMT R0, R95, 0x7770, RZ ;  /* 0x000077705f007816 */ /* 0x002fca00000000ff */
[----:B------:R1:W-:Y:S02]  /*5dc10*/  @P3 STG.E.U8 desc[UR56][R50.64], R0 ;  /* 0x0000000032003986 */ /* 0x0003e4000c101138 */
[----:B-1----:R-:W-:-:S05]  /*5dc20*/  PRMT R0, R95, 0x7771, RZ ;  /* 0x000077715f007816 */ /* 0x002fca00000000ff */
[----:B------:R1:W-:Y:S02]  /*5dc30*/  @P4 STG.E.U8 desc[UR56][R48.64], R0 ;  /* 0x0000000030004986 */ /* 0x0003e4000c101138 */
[C---:B-1----:R-:W-:Y:S02]  /*5dc40*/  PRMT R0, R95.reuse, 0x7772, RZ ;  /* 0x000077725f007816 */ /* 0x042fe400000000ff */
[----:B------:R-:W-:-:S03]  /*5dc50*/  PRMT R95, R95, 0x7773, RZ ;  /* 0x000077735f5f7816 */ /* 0x000fc600000000ff */
[----:B------:R-:W-:Y:S04]  /*5dc60*/  @P5 STG.E.U8 desc[UR56][R168.64], R0 ;  /* 0x00000000a8005986 */ /* 0x000fe8000c101138 */
[----:B--2---:R1:W-:Y:S04]  /*5dc70*/  @P6 STG.E.U8 desc[UR56][R170.64], R95 ;  /* 0x0000005faa006986 */ /* 0x0043e8000c101138 */
        /* <DEDUP_REMOVED lines=24> */
[----:B------:R-:W2:Y:S02]  /*5de00*/  LDL.LU.64 R66, [R1+0x998] ;  /* 0x0009980001427983 */ /* 0x000ea40000300a00 */
[----:B------:R-:W-:-:S02]  /*5de10*/  @P1 LOP3.LUT R13, R13, 0x2000000, RZ, 0xfc, !PT ;  /* 0x020000000d0d1812 */ /* 0x000fc400078efcff */
[----:B------:R-:W2:Y:S01]  /*5de20*/  LDL.LU.64 R64, [R1+0x990] ;  /* 0x0009900001407983 */ /* 0x000ea20000300a00 */
[C---:B------:R-:W-:Y:S02]  /*5de30*/  LOP3.LUT P1, RZ, R12.reuse, 0x40, RZ, 0xc0, !PT ;  /* 0x000000400cff7812 */ /* 0x040fe4000782c0ff */
[----:B------:R-:W-:Y:S01]  /*5de40*/  LOP3.LUT R13, R13, 0xfbffffff, RZ, 0xc0, !PT ;  /* 0xfbffffff0d0d7812 */ /* 0x000fe200078ec0ff */
[----:B------:R-:W2:Y:S04]  /*5de50*/  LDL.LU.64 R62, [R1+0x988] ;  /* 0x00098800013e7983 */ /* 0x000ea80000300a00 */
[----:B------:R-:W2:Y:S01]  /*5de60*/  LDL.LU.64 R60, [R1+0x980] ;  /* 0x00098000013c7983 */ /* 0x000ea20000300a00 */
[C---:B------:R-:W-:Y:S02]  /*5de70*/  LOP3.LUT P4, RZ, R12.reuse, 0x1000, RZ, 0xc0, !PT ;  /* 0x000010000cff7812 */ /* 0x040fe4000788c0ff */
[----:B------:R-:W-:Y:S01]  /*5de80*/  LOP3.LUT P5, RZ, R12, 0x800, RZ, 0xc0, !PT ;  /* 0x000008000cff7812 */ /* 0x000fe200078ac0ff */
[----:B------:R-:W2:Y:S02]  /*5de90*/  LDL.LU.64 R58, [R1+0x978] ;  /* 0x00097800013a7983 */ /* 0x000ea40000300a00 */
[----:B------:R-:W-:-:S02]  /*5dea0*/  @P1 LOP3.LUT R13, R13, 0x4000000, RZ, 0xfc, !PT ;  /* 0x040000000d0d1812 */ /* 0x000fc400078efcff */
[----:B------:R-:W-:Y:S01]  /*5deb0*/  LOP3.LUT P1, RZ, R12, 0x80, RZ, 0xc0, !PT ;  /* 0x000000800cff7812 */ /* 0x000fe2000782c0ff */
[----:B------:R-:W2:Y:S01]  /*5dec0*/  LDL.LU.64 R56, [R1+0x970] ;  /* 0x0009700001387983 */ /* 0x000ea20000300a00 */
[----:B------:R-:W-:-:S11]  /*5ded0*/  LOP3.LUT R13, R13, 0xf7ffffff, RZ, 0xc0, !PT ;  /* 0xf7ffffff0d0d7812 */ /* 0x000fd600078ec0ff */
[----:B------:R-:W-:Y:S02]  /*5dee0*/  @P1 LOP3.LUT R13, R13, 0x8000000, RZ, 0xfc, !PT ;  /* 0x080000000d0d1812 */ /* 0x000fe400078efcff */
[----:B------:R-:W-:Y:S02]  /*5def0*/  LOP3.LUT P1, RZ, R12, 0x100, RZ, 0xc0, !PT ;  /* 0x000001000cff7812 */ /* 0x000fe4000782c0ff */
[----:B------:R-:W-:Y:S02]  /*5df00*/  LOP3.LUT R13, R13, 0xefffffff, RZ, 0xc0, !PT ;  /* 0xefffffff0d0d7812 */ /* 0x000fe400078ec0ff */
[----:B------:R-:W-:Y:S02]  /*5df10*/  PRMT R0, R96, 0x7771, RZ ;  /* 0x0000777160007816 */ /* 0x000fe400000000ff */
[----:B------:R-:W-:-:S03]  /*5df20*/  LOP3.LUT P6, RZ, R12, 0x400, RZ, 0xc0, !PT ;  /* 0x000004000cff7812 */ /* 0x000fc600078cc0ff */
[----:B---3--:R1:W-:Y:S04]  /*5df30*/  @P4 STG.E.U8 desc[UR56][R54.64], R0 ;  /* 0x0000000036004986 */ /* 0x0083e8000c101138 */
[----:B------:R-:W-:Y:S02]  /*5df40*/  @P1 LOP3.LUT R13, R13, 0x10000000, RZ, 0xfc, !PT ;  /* 0x100000000d0d1812 */ /* 0x000fe400078efcff */
[----:B------:R-:W-:Y:S02]  /*5df50*/  LOP3.LUT P1, RZ, R12, 0x200, RZ, 0xc0, !PT ;  /* 0x000002000cff7812 */ /* 0x000fe4000782c0ff */
[C---:B-1----:R-:W-:Y:S01]  /*5df60*/  PRMT R0, R96.reuse, 0x7772, RZ ;  /* 0x0000777260007816 */ /* 0x042fe200000000ff */
[----:B------:R-:W3:Y:S01]  /*5df70*/  LDL.LU.64 R54, [R1+0x968] ;  /* 0x0009680001367983 */ /* 0x000ee20000300a00 */
[----:B------:R-:W-:-:S03]  /*5df80*/  PRMT R96, R96, 0x7773, RZ ;  /* 0x0000777360607816 */ /* 0x000fc600000000ff */
[----:B----4-:R1:W-:Y:S04]  /*5df90*/  @P5 STG.E.U8 desc[UR56][R52.64], R0 ;  /* 0x0000000034005986 */ /* 0x0103e8000c101138 */
[----:B------:R4:W-:Y:S01]  /*5dfa0*/  @P6 STG.E.U8 desc[UR56][R50.64], R96 ;  /* 0x0000006032006986 */ /* 0x0009e2000c101138 */
[----:B-1----:R-:W-:-:S03]  /*5dfb0*/  PRMT R0, R97, 0x7770, RZ ;  /* 0x0000777061007816 */ /* 0x002fc600000000ff */
[----:B------:R-:W3:Y:S04]  /*5dfc0*/  LDL.LU.64 R52, [R1+0x960] ;  /* 0x0009600001347983 */ /* 0x000ee80000300a00 */
[----:B------:R1:W-:Y:S01]  /*5dfd0*/  @P1 STG.E.U8 desc[UR56][R48.64], R0 ;  /* 0x0000000030001986 */ /* 0x0003e2000c101138 */
[----:B------:R-:W-:-:S03]  /*5dfe0*/  LOP3.LUT P1, RZ, R13, 0x10000000, RZ, 0xc0, !PT ;  /* 0x100000000dff7812 */ /* 0x000fc6000782c0ff */
[----:B----4-:R-:W4:Y:S01]  /*5dff0*/  LDL.LU.64 R50, [R1+0x958] ;  /* 0x0009580001327983 */ /* 0x010f220000300a00 */
[----:B-1----:R-:W-:-:S03]  /*5e000*/  PRMT R0, R97, 0x7771, RZ ;  /* 0x0000777161007816 */ /* 0x002fc600000000ff */
[----:B------:R-:W4:Y:S06]  /*5e010*/  LDL.LU.64 R48, [R1+0x950] ;  /* 0x0009500001307983 */ /* 0x000f2c0000300a00 */
[----:B------:R1:W-:Y:S01]  /*5e020*/  @P1 STG.E.U8 desc[UR56][R168.64], R0 ;  /* 0x00000000a8001986 */ /* 0x0003e2000c101138 */
[----:B------:R-:W-:-:S03]  /*5e030*/  LOP3.LUT P1, RZ, R13, 0x8000000, RZ, 0xc0, !PT ;  /* 0x080000000dff7812 */ /* 0x000fc6000782c0ff */
[----:B-1----:R-:W4:Y:S01]  /*5e040*/  LDL.LU.64 R168, [R1+0x948] ;  /* 0x0009480001a87983 */ /* 0x002f220000300a00 */
[----:B------:R-:W-:-:S09]  /*5e050*/  PRMT R0, R97, 0x7772, RZ ;  /* 0x0000777261007816 */ /* 0x000fd200000000ff */
[----:B--2---:R1:W-:Y:S04]  /*5e060*/  @P1 STG.E.U8 desc[UR56][R170.64], R0 ;  /* 0x00000000aa001986 */ /* 0x0043e8000c101138 */
[----:B-1----:R-:W2:Y:S01]  /*5e070*/  LDL.LU.64 R170, [R1+0x940] ;  /* 0x0009400001aa7983 */ /* 0x002ea20000300a00 */
[----:B------:R-:W-:Y:S02]  /*5e080*/  LOP3.LUT P1, RZ, R13, 0x4000000, RZ, 0xc0, !PT ;  /* 0x040000000dff7812 */ /* 0x000fe4000782c0ff */
[----:B------:R-:W-:Y:S02]  /*5e090*/  PRMT R97, R97, 0x7773, RZ ;  /* 0x0000777361617816 */ /* 0x000fe400000000ff */
[----:B------:R-:W-:-:S09]  /*5e0a0*/  PRMT R0, R98, 0x7770, RZ ;  /* 0x0000777062007816 */ /* 0x000fd200000000ff */
[----:B------:R-:W-:Y:S01]  /*5e0b0*/  @P1 STG.E.U8 desc[UR56][R66.64], R97 ;  /* 0x0000006142001986 */ /* 0x000fe2000c101138 */
        /* <DEDUP_REMOVED lines=10> */
[----:B------:R-:W-:-:S09]  /*5e160*/  LOP3.LUT P2, RZ, R12, 0x1, RZ, 0xc0, !PT ;  /* 0x000000010cff7812 */ /* 0x000fd2000784c0ff */
[----:B------:R-:W-:Y:S01]  /*5e170*/  @P1 STG.E.U8 desc[UR56][R58.64], R98 ;  /* 0x000000623a001986 */ /* 0x000fe2000c101138 */
[----:B------:R-:W-:Y:S02]  /*5e180*/  LOP3.LUT P1, RZ, R13, 0x200000, RZ, 0xc0, !PT ;  /* 0x002000000dff7812 */ /* 0x000fe4000782c0ff */
[----:B-1----:R-:W-:Y:S02]  /*5e190*/  PRMT R0, R99, 0x7770, RZ ;  /* 0x0000777063007816 */ /* 0x002fe400000000ff */
[C---:B------:R-:W-:Y:S02]  /*5e1a0*/  LOP3.LUT P0, RZ, R10.reuse, 0x80000000, RZ, 0xc0, !PT ;  /* 0x800000000aff7812 */ /* 0x040fe4000780c0ff */
[C---:B------:R-:W-:Y:S02]  /*5e1b0*/  LOP3.LUT P3, RZ, R10.reuse, 0x40000000, RZ, 0xc0, !PT ;  /* 0x400000000aff7812 */ /* 0x040fe4000786c0ff */
[----:B------:R-:W-:-:S05]  /*5e1c0*/  LOP3.LUT P4, RZ, R10, 0x20000000, RZ, 0xc0, !PT ;  /* 0x200000000aff7812 */ /* 0x000fca000788c0ff */
[----:B------:R1:W-:Y:S01]  /*5e1d0*/  @P1 STG.E.U8 desc[UR56][R56.64], R0 ;  /* 0x0000000038001986 */ /* 0x0003e2000c101138 */
[----:B------:R-:W-:Y:S02]  /*5e1e0*/  LOP3.LUT P5, RZ, R10, 0x10000000, RZ, 0xc0, !PT ;  /* 0x100000000aff7812 */ /* 0x000fe400078ac0ff */
[----:B-1----:R-:W-:-:S05]  /*5e1f0*/  PRMT R0, R99, 0x7771, RZ ;  /* 0x0000777163007816 */ /* 0x002fca00000000ff */
[----:B---3--:R1:W-:Y:S01]  /*5e200*/  @P2 STG.E.U8 desc[UR56][R54.64], R0 ;  /* 0x0000000036002986 */ /* 0x0083e2000c101138 */
[----:B------:R-:W-:Y:S02]  /*5e210*/  LOP3.LUT P6, RZ, R10, 0x8000000, RZ, 0xc0, !PT ;  /* 0x080000000aff7812 */ /* 0x000fe400078cc0ff */
[C---:B-1----:R-:W-:Y:S02]  /*5e220*/  PRMT R0, R99.reuse, 0x7772, RZ ;  /* 0x0000777263007816 */ /* 0x042fe400000000ff */
[----:B------:R-:W-:-:S03]  /*5e230*/  PRMT R99, R99, 0x7773, RZ ;  /* 0x0000777363637816 */ /* 0x000fc600000000ff */
[----:B------:R1:W-:Y:S04]  /*5e240*/  @P0 STG.E.U8 desc[UR56][R52.64], R0 ;  /* 0x0000000034000986 */ /* 0x0003e8000c101138 */
[----:B----4-:R-:W-:Y:S01]  /*5e250*/  @P3 STG.E.U8 desc[UR56][R50.64], R99 ;  /* 0x0000006332003986 */ /* 0x010fe2000c101138 */
[----:B-1----:R-:W-:-:S05]  /*5e260*/  PRMT R0, R100, 0x7770, RZ ;  /* 0x0000777064007816 */ /* 0x002fca00000000ff */
[----:B------:R1:W-:Y:S02]  /*5e270*/  @P4 STG.E.U8 desc[UR56][R48.64], R0 ;  /* 0x0000000030004986 */ /* 0x0003e4000c101138 */
[----:B-1----:R-:W-:-:S05]  /*5e280*/  PRMT R0, R100, 0x7771, RZ ;  /* 0x0000777164007816 */ /* 0x002fca00000000ff */
[----:B------:R1:W-:Y:S02]  /*5e290*/  @P5 STG.E.U8 desc[UR56][R168.64], R0 ;  /* 0x00000000a8005986 */ /* 0x0003e4000c101138 */
[----:B-1----:R-:W-:-:S05]  /*5e2a0*/  PRMT R0, R100, 0x7772, RZ ;  /* 0x0000777264007816 */ /* 0x002fca00000000ff */
        /* <DEDUP_REMOVED lines=27> */
[----:B------:R-:W-:Y:S01]  /*5e460*/  LOP3.LUT P1, RZ, R10, 0x80000, RZ, 0xc0, !PT ;  /* 0x000800000aff7812 */ /* 0x000fe2000782c0ff */
[----:B------:R-:W2:Y:S01]  /*5e470*/  LDL.LU.64 R64, [R1+0x8f8] ;  /* 0x0008f80001407983 */ /* 0x000ea20000300a00 */
[----:B------:R-:W-:-:S03]  /*5e480*/  LOP3.LUT R13, R13, 0xfffbffff, RZ, 0xc0, !PT ;  /* 0xfffbffff0d0d7812 */ /* 0x000fc600078ec0ff */
[----:B------:R-:W2:Y:S01]  /*5e490*/  LDL.LU.64 R62, [R1+0x8f0] ;  /* 0x0008f000013e7983 */ /* 0x000ea20000300a00 */
[----:B------:R-:W-:-:S03]  /*5e4a0*/  LOP3.LUT P4, RZ, R10, 0x2000000, RZ, 0xc0, !PT ;  /* 0x020000000aff7812 */ /* 0x000fc6000788c0ff */
[----:B------:R-:W2:Y:S04]  /*5e4b0*/  LDL.LU.64 R60, [R1+0xb0] ;  /* 0x0000b000013c7983 */ /* 0x000ea80000300a00 */
[----:B------:R-:W-:Y:S01]  /*5e4c0*/  @P1 LOP3.LUT R13, R13, 0x40000, RZ, 0xfc, !PT ;  /* 0x000400000d0d1812 */ /* 0x000fe200078efcff */
[----:B------:R-:W2:Y:S01]  /*5e4d0*/  LDL.LU.64 R58, [R1+0xa8] ;  /* 0x0000a800013a7983 */ /* 0x000ea20000300a00 */
[C---:B------:R-:W-:Y:S02]  /*5e4e0*/  LOP3.LUT P1, RZ, R10.reuse, 0x100000, RZ, 0xc0, !PT ;  /* 0x001000000aff7812 */ /* 0x040fe4000782c0ff */
[----:B------:R-:W-:Y:S01]  /*5e4f0*/  LOP3.LUT R13, R13, 0xfff7ffff, RZ, 0xc0, !PT ;  /* 0xfff7ffff0d0d7812 */ /* 0x000fe200078ec0ff */
[----:B------:R-:W2:Y:S01]  /*5e500*/  LDL.LU.64 R56, [R1+0xa0] ;  /* 0x0000a00001387983 */ /* 0x000ea20000300a00 */
[----:B------:R-:W-:-:S09]  /*5e510*/  LOP3.LUT P5, RZ, R10, 0x1000000, RZ, 0xc0, !PT ;  /* 0x010000000aff7812 */ /* 0x000fd200078ac0ff */
[----:B------:R-:W-:Y:S02]  /*5e520*/  @P1 LOP3.LUT R13, R13, 0x80000, RZ, 0xfc, !PT ;  /* 0x000800000d0d1812 */ /* 0x000fe400078efcff */
[C---:B------:R-:W-:Y:S02]  /*5e530*/  LOP3.LUT P1, RZ, R10.reuse, 0x200000, RZ, 0xc0, !PT ;  /* 0x002000000aff7812 */ /* 0x040fe4000782c0ff */
[----:B------:R-:W-:Y:S02]  /*5e540*/  LOP3.LUT R13, R13, 0xffefffff, RZ, 0xc0, !PT ;  /* 0xffefffff0d0d7812 */ /* 0x000fe400078ec0ff */
[----:B------:R-:W-:Y:S02]  /*5e550*/  PRMT R0, R101, 0x7770, RZ ;  /* 0x0000777065007816 */ /* 0x000fe400000000ff */
[----:B------:R-:W-:-:S03]  /*5e560*/  LOP3.LUT P6, RZ, R10, 0x800000, RZ, 0xc0, !PT ;  /* 0x008000000aff7812 */ /* 0x000fc600078cc0ff */
[----:B---3--:R1:W-:Y:S04]  /*5e570*/  @P4 STG.E.U8 desc[UR56][R54.64], R0 ;  /* 0x0000000036004986 */ /* 0x0083e8000c101138 */
[----:B------:R-:W-:Y:S02]  /*5e580*/  @P1 LOP3.LUT R13, R13, 0x100000, RZ, 0xfc, !PT ;  /* 0x001000000d0d1812 */ /* 0x000fe400078efcff */
[----:B------:R-:W-:Y:S02]  /*5e590*/  LOP3.LUT P1, RZ, R10, 0x400000, RZ, 0xc0, !PT ;  /* 0x004000000aff7812 */ /* 0x000fe4000782c0ff */
[C---:B-1----:R-:W-:Y:S01]  /*5e5a0*/  PRMT R0, R101.reuse, 0x7771, RZ ;  /* 0x0000777165007816 */ /* 0x042fe200000000ff */
[----:B------:R-:W3:Y:S04]  /*5e5b0*/  LDL.LU.64 R54, [R1+0x98] ;  /* 0x0000980001367983 */ /* 0x000ee80000300a00 */
[----:B----4-:R1:W-:Y:S02]  /*5e5c0*/  @P5 STG.E.U8 desc[UR56][R52.64], R0 ;  /* 0x0000000034005986 */ /* 0x0103e4000c101138 */
[----:B-1----:R-:W-:-:S02]  /*5e5d0*/  PRMT R0, R101, 0x7772, RZ ;  /* 0x0000777265007816 */ /* 0x002fc400000000ff */
[----:B------:R-:W4:Y:S01]  /*5e5e0*/  LDL.LU.64 R52, [R1+0x90] ;  /* 0x0000900001347983 */ /* 0x000f220000300a00 */
[----:B------:R-:W-:-:S03]  /*5e5f0*/  PRMT R101, R101, 0x7773, RZ ;  /* 0x0000777365657816 */ /* 0x000fc600000000ff */
[----:B------:R1:W-:Y:S04]  /*5e600*/  @P6 STG.E.U8 desc[UR56][R50.64], R0 ;  /* 0x0000000032006986 */ /* 0x0003e8000c101138 */
[----:B------:R0:W-:Y:S01]  /*5e610*/  @P1 STG.E.U8 desc[UR56][R48.64], R101 ;  /* 0x0000006530001986 */ /* 0x0001e2000c101138 */
[C---:B------:R-:W-:Y:S02]  /*5e620*/  LOP3.LUT P1, RZ, R13.reuse, 0x100000, RZ, 0xc0, !PT ;  /* 0x001000000dff7812 */ /* 0x040fe4000782c0ff */
[----:B-1----:R-:W-:Y:S01]  /*5e630*/  PRMT R0, R102, 0x7770, RZ ;  /* 0x0000777066007816 */ /* 0x002fe200000000ff */
[----:B------:R-:W4:Y:S04]  /*5e640*/  LDL.LU.64 R50, [R1+0x88] ;  /* 0x0000880001327983 */ /* 0x000f280000300a00 */
[----:B0-----:R-:W4:Y:S06]  /*5e650*/  LDL.LU.64 R48, [R1+0x80] ;  /* 0x0000800001307983 */ /* 0x001f2c0000300a00 */
[----:B------:R0:W-:Y:S01]  /*5e660*/  @P1 STG.E.U8 desc[UR56][R168.64], R0 ;  /* 0x00000000a8001986 */ /* 0x0001e2000c101138 */
[----:B------:R-:W-:-:S03]  /*5e670*/  LOP3.LUT P1, RZ, R13, 0x80000, RZ, 0xc0, !PT ;  /* 0x000800000dff7812 */ /* 0x000fc6000782c0ff */
[----:B0-----:R-:W4:Y:S01]  /*5e680*/  LDL.LU.64 R168, [R1+0x78] ;  /* 0x0000780001a87983 */ /* 0x001f220000300a00 */
[----:B------:R-:W-:-:S09]  /*5e690*/  PRMT R0, R102, 0x7771, RZ ;  /* 0x0000777166007816 */ /* 0x000fd200000000ff */
[----:B--2---:R0:W-:Y:S04]  /*5e6a0*/  @P1 STG.E.U8 desc[UR56][R170.64], R0 ;  /* 0x00000000aa001986 */ /* 0x0041e8000c101138 */
[----:B0-----:R-:W2:Y:S01]  /*5e6b0*/  LDL.LU.64 R170, [R1+0x70] ;  /* 0x0000700001aa7983 */ /* 0x001ea20000300a00 */
[----:B------:R-:W-:Y:S02]  /*5e6c0*/  LOP3.LUT P1, RZ, R13, 0x40000, RZ, 0xc0, !PT ;  /* 0x000400000dff7812 */ /* 0x000fe4000782c0ff */
[C---:B------:R-:W-:Y:S02]  /*5e6d0*/  PRMT R0, R102.reuse, 0x7772, RZ ;  /* 0x0000777266007816 */ /* 0x040fe400000000ff */
[----:B------:R-:W-:-:S09]  /*5e6e0*/  PRMT R102, R102, 0x7773, RZ ;  /* 0x0000777366667816 */ /* 0x000fd200000000ff */
[----:B------:R0:W-:Y:S01]  /*5e6f0*/  @P1 STG.E.U8 desc[UR56][R66.64], R0 ;  /* 0x0000000042001986 */ /* 0x0001e2000c101138 */
[----:B------:R-:W-:-:S13]  /*5e700*/  LOP3.LUT P1, RZ, R13, 0x20000, RZ, 0xc0, !PT ;  /* 0x000200000dff7812 */ /* 0x000fda000782c0ff */
[----:B------:R-:W-:Y:S01]  /*5e710*/  @P1 STG.E.U8 desc[UR56][R64.64], R102 ;  /* 0x0000006640001986 */ /* 0x000fe2000c101138 */
[----:B------:R-:W-:Y:S02]  /*5e720*/  LOP3.LUT P1, RZ, R13, 0x10000, RZ, 0xc0, !PT ;  /* 0x000100000dff7812 */ /* 0x000fe4000782c0ff */
[----:B0-----:R-:W-:-:S11]  /*5e730*/  PRMT R0, R103, 0x7770, RZ ;  /* 0x0000777067007816 */ /* 0x001fd600000000ff */
[----:B------:R0:W-:Y:S01]  /*5e740*/  @P1 STG.E.U8 desc[UR56][R62.64], R0 ;  /* 0x000000003e001986 */ /* 0x0001e2000c101138 */
[----:B------:R-:W-:Y:S02]  /*5e750*/  LOP3.LUT P1, RZ, R13, 0x8000, RZ, 0xc0, !PT ;  /* 0x000080000dff7812 */ /* 0x000fe4000782c0ff */
[----:B0-----:R-:W-:-:S11]  /*5e760*/  PRMT R0, R103, 0x7771, RZ ;  /* 0x0000777167007816 */ /* 0x001fd600000000ff */
[----:B------:R0:W-:Y:S01]  /*5e770*/  @P1 STG.E.U8 desc[UR56][R60.64], R0 ;  /* 0x000000003c001986 */ /* 0x0001e2000c101138 */
[----:B------:R-:W-:Y:S02]  /*5e780*/  LOP3.LUT P1, RZ, R13, 0x4000, RZ, 0xc0, !PT ;  /* 0x000040000dff7812 */ /* 0x000fe4000782c0ff */
[----:B------:R-:W-:Y:S02]  /*5e790*/  LOP3.LUT P2, RZ, R10, 0x2000, RZ, 0xc0, !PT ;  /* 0x000020000aff7812 */ /* 0x000fe4000784c0ff */
[----:B0-----:R-:W-:-:S09]  /*5e7a0*/  PRMT R0, R103, 0x7772, RZ ;  /* 0x0000777267007816 */ /* 0x001fd200000000ff */
[----:B------:R0:W-:Y:S01]  /*5e7b0*/  @P1 STG.E.U8 desc[UR56][R58.64], R0 ;  /* 0x000000003a001986 */ /* 0x0001e2000c101138 */
[----:B------:R-:W-:Y:S02]  /*5e7c0*/  LOP3.LUT P1, RZ, R13, 0x2000, RZ, 0xc0, !PT ;  /* 0x000020000dff7812 */ /* 0x000fe4000782c0ff */
[C---:B------:R-:W-:Y:S02]  /*5e7d0*/  LOP3.LUT P0, RZ, R10.reuse, 0x1000, RZ, 0xc0, !PT ;  /* 0x000010000aff7812 */ /* 0x040fe4000780c0ff */
[----:B------:R-:W-:Y:S02]  /*5e7e0*/  PRMT R103, R103, 0x7773, RZ ;  /* 0x0000777367677816 */ /* 0x000fe400000000ff */
[----:B------:R-:W-:Y:S02]  /*5e7f0*/  LOP3.LUT P3, RZ, R10, 0x800, RZ, 0xc0, !PT ;  /* 0x000008000aff7812 */ /* 0x000fe4000786c0ff */
[----:B0-----:R-:W-:-:S05]  /*5e800*/  PRMT R0, R104, 0x7770, RZ ;  /* 0x0000777068007816 */ /* 0x001fca00000000ff */
[----:B------:R-:W-:Y:S01]  /*5e810*/  @P1 STG.E.U8 desc[UR56][R56.64], R103 ;  /* 0x0000006738001986 */ /* 0x000fe2000c101138 */
[----:B------:R-:W-:-:S03]  /*5e820*/  LOP3.LUT P4, RZ, R10, 0x400, RZ, 0xc0, !PT ;  /* 0x000004000aff7812 */ /* 0x000fc6000788c0ff */
[----:B---3--:R0:W-:Y:S01]  /*5e830*/  @P2 STG.E.U8 desc[UR56][R54.64], R0 ;  /* 0x0000000036002986 */ /* 0x0081e2000c101138 */
[----:B------:R-:W-:Y:S02]  /*5e840*/  LOP3.LUT P5, RZ, R10, 0x200, RZ, 0xc0, !PT ;  /* 0x000002000aff7812 */ /* 0x000fe400078ac0ff */
[----:B0-----:R-:W-:-:S05]  /*5e850*/  PRMT R0, R104, 0x7771, RZ ;  /* 0x0000777168007816 */ /* 0x001fca00000000ff */
[----:B----4-:R0:W-:Y:S01]  /*5e860*/  @P0 STG.E.U8 desc[UR56][R52.64], R0 ;  /* 0x0000000034000986 */ /* 0x0101e2000c101138 */
[----:B------:R-:W-:Y:S02]  /*5e870*/  LOP3.LUT P6, RZ, R10, 0x100, RZ, 0xc0, !PT ;  /* 0x000001000aff7812 */ /* 0x000fe400078cc0ff */
[C---:B0-----:R-:W-:Y:S02]  /*5e880*/  PRMT R0, R104.reuse, 0x7772, RZ ;  /* 0x0000777268007816 */ /* 0x041fe400000000ff */
[----:B------:R-:W-:-:S03]  /*5e890*/  PRMT R104, R104, 0x7773, RZ ;  /* 0x0000777368687816 */ /* 0x000fc600000000ff */
[----:B------:R0:W-:Y:S04]  /*5e8a0*/  @P3 STG.E.U8 desc[UR56][R50.64], R0 ;  /* 0x0000000032003986 */ /* 0x0001e8000c101138 */
[----:B------:R1:W-:Y:S01]  /*5e8b0*/  @P4 STG.E.U8 desc[UR56][R48.64], R104 ;  /* 0x0000006830004986 */ /* 0x0003e2000c101138 */
[----:B0-----:R-:W-:-:S03]  /*5e8c0*/  PRMT R0, R105, 0x7770, RZ ;  /* 0x0000777069007816 */ /* 0x001fc600000000ff */
[----:B-1----:R-:W3:Y:S04]  /*5e8d0*/  LDL.LU.64 R48, [R1+0x68] ;  /* 0x0000680001307983 */ /* 0x002ee80000300a00 */
[----:B------:R0:W-:Y:S02]  /*5e8e0*/  @P5 STG.E.U8 desc[UR56][R168.64], R0 ;  /* 0x00000000a8005986 */ /* 0x0001e4000c101138 */
[----:B0-----:R-:W-:Y:S02]  /*5e8f0*/  PRMT R0, R105, 0x7771, RZ ;  /* 0x0000777169007816 */ /* 0x001fe400000000ff */
[----:B------:R-:W4:Y:S04]  /*5e900*/  LDL.LU.64 R168, [R1+0x60] ;  /* 0x0000600001a87983 */ /* 0x000f280000300a00 */
[----:B--2---:R0:W-:Y:S04]  /*5e910*/  @P6 STG.E.U8 desc[UR56][R170.64], R0 ;  /* 0x00000000aa006986 */ /* 0x0041e8000c101138 */
[----:B0-----:R-:W2:Y:S04]  /*5e920*/  LDL.LU.64 R170, [R1+0x58] ;  /* 0x0000580001aa7983 */ /* 0x001ea80000300a00 */
[----:B------:R-:W2:Y:S04]  /*5e930*/  LDL.LU.64 R64, [R1+0x50] ;  /* 0x0000500001407983 */ /* 0x000ea80000300a00 */
[----:B------:R-:W2:Y:S04]  /*5e940*/  LDL.LU.64 R62, [R1+0x48] ;  /* 0x00004800013e7983 */ /* 0x000ea80000300a00 */
[----:B------:R-:W2:Y:S04]  /*5e950*/  LDL.LU.64 R60, [R1+0x40] ;  /* 0x00004000013c7983 */ /* 0x000ea80000300a00 */
[----:B------:R-:W2:Y:S04]  /*5e960*/  LDL.LU.64 R58, [R1+0x38] ;  /* 0x00003800013a7983 */ /* 0x000ea80000300a00 */
[----:B------:R-:W2:Y:S04]  /*5e970*/  LDL.LU.64 R56, [R1+0x30] ;  /* 0x0000300001387983 */ /* 0x000ea80000300a00 */
[----:B------:R-:W2:Y:S04]  /*5e980*/  LDL.LU.64 R54, [R1+0x28] ;  /* 0x0000280001367983 */ /* 0x000ea80000300a00 */
[----:B------:R-:W2:Y:S01]  /*5e990*/  LDL.LU.64 R52, [R1+0x20] ;  /* 0x0000200001347983 */ /* 0x000ea20000300a00 */
[----:B------:R-:W-:-:S03]  /*5e9a0*/  LOP3.LUT P3, RZ, R10, 0x80, RZ, 0xc0, !PT ;  /* 0x000000800aff7812 */ /* 0x000fc6000786c0ff */
[----:B------:R-:W2:Y:S01]  /*5e9b0*/  LDL.LU.64 R50, [R1+0x18] ;  /* 0x0000180001327983 */ /* 0x000ea20000300a00 */
[C---:B------:R-:W-:Y:S02]  /*5e9c0*/  PRMT R0, R105.reuse, 0x7772, RZ ;  /* 0x0000777269007816 */ /* 0x040fe400000000ff */
[C---:B------:R-:W-:Y:S02]  /*5e9d0*/  LOP3.LUT P4, RZ, R10.reuse, 0x40, RZ, 0xc0, !PT ;  /* 0x000000400aff7812 */ /* 0x040fe4000788c0ff */
[----:B------:R-:W-:Y:S02]  /*5e9e0*/  LOP3.LUT P5, RZ, R10, 0x20, RZ, 0xc0, !PT ;  /* 0x000000200aff7812 */ /* 0x000fe400078ac0ff */
[----:B------:R-:W-:Y:S02]  /*5e9f0*/  PRMT R105, R105, 0x7773, RZ ;  /* 0x0000777369697816 */ /* 0x000fe400000000ff */
[----:B------:R-:W-:Y:S02]  /*5ea00*/  LOP3.LUT P1, RZ, R11, 0x8000000, RZ, 0xc0, !PT ;  /* 0x080000000bff7812 */ /* 0x000fe4000782c0ff */
[----:B------:R-:W-:Y:S01]  /*5ea10*/  LOP3.LUT R13, R13, 0xffffffdf, RZ, 0xc0, !PT ;  /* 0xffffffdf0d0d7812 */ /* 0x000fe200078ec0ff */
[----:B---3--:R0:W-:Y:S04]  /*5ea20*/  @P3 STG.E.U8 desc[UR56][R48.64], R0 ;  /* 0x0000000030003986 */ /* 0x0081e8000c101138 */
[----:B0-----:R-:W3:Y:S01]  /*5ea30*/  LDL.LU.64 R48, [R1+0x10] ;  /* 0x0000100001307983 */ /* 0x001ee20000300a00 */
[----:B------:R-:W-:-:S03]  /*5ea40*/  PRMT R0, R106, 0x7770, RZ ;  /* 0x000077706a007816 */ /* 0x000fc600000000ff */
[----:B----4-:R0:W-:Y:S04]  /*5ea50*/  @P4 STG.E.U8 desc[UR56][R168.64], R105 ;  /* 0x00000069a8004986 */ /* 0x0101e8000c101138 */
[----:B0-----:R-:W4:Y:S01]  /*5ea60*/  LDL.LU.64 R168, [R1+0x8] ;  /* 0x0000080001a87983 */ /* 0x001f220000300a00 */
[----:B------:R-:W-:Y:S02]  /*5ea70*/  @P1 LOP3.LUT R13, R13, 0x20, RZ, 0xfc, !PT ;  /* 0x000000200d0d1812 */ /* 0x000fe400078efcff */
[----:B------:R-:W-:Y:S02]  /*5ea80*/  LOP3.LUT P1, RZ, R11, 0x10000000, RZ, 0xc0, !PT ;  /* 0x100000000bff7812 */ /* 0x000fe4000782c0ff */
[----:B------:R-:W-:-:S11]  /*5ea90*/  LOP3.LUT R13, R13, 0xffffffbf, RZ, 0xc0, !PT ;  /* 0xffffffbf0d0d7812 */ /* 0x000fd600078ec0ff */
[----:B------:R-:W-:Y:S02]  /*5eaa0*/  @P1 LOP3.LUT R13, R13, 0x40, RZ, 0xfc, !PT ;  /* 0x000000400d0d1812 */ /* 0x000fe400078efcff */
[----:B------:R-:W-:Y:S02]  /*5eab0*/  LOP3.LUT P1, RZ, R11, 0x20000000, RZ, 0xc0, !PT ;  /* 0x200000000bff7812 */ /* 0x000fe4000782c0ff */
[----:B------:R-:W-:-:S11]  /*5eac0*/  LOP3.LUT R13, R13, 0xffffff7f, RZ, 0xc0, !PT ;  /* 0xffffff7f0d0d7812 */ /* 0x000fd600078ec0ff */
[----:B------:R-:W-:Y:S02]  /*5ead0*/  @P1 LOP3.LUT R13, R13, 0x80, RZ, 0xfc, !PT ;  /* 0x000000800d0d1812 */ /* 0x000fe400078efcff */
[----:B------:R-:W-:Y:S01]  /*5eae0*/  LOP3.LUT P1, RZ, R11, 0x40000000, RZ, 0xc0, !PT ;  /* 0x400000000bff7812 */ /* 0x000fe2000782c0ff */
[----:B--2---:R0:W-:Y:S04]  /*5eaf0*/  @P5 STG.E.U8 desc[UR56][R170.64], R0 ;  /* 0x00000000aa005986 */ /* 0x0041e8000c101138 */
[----:B0-----:R-:W2:Y:S01]  /*5eb00*/  LDL.LU.64 R170, [R1] ;  /* 0x0000000001aa7983 */ /* 0x001ea20000300a00 */
[----:B------:R-:W-:-:S07]  /*5eb10*/  LOP3.LUT R13, R13, 0xfffffeff, RZ, 0xc0, !PT ;  /* 0xfffffeff0d0d7812 */ /* 0x000fce00078ec0ff */
        /* <DEDUP_REMOVED lines=11> */
[----:B------:R-:W-:Y:S02]  /*5ebd0*/  LOP3.LUT P1, RZ, R10, 0x4, RZ, 0xc0, !PT ;  /* 0x000000040aff7812 */ /* 0x000fe4000782c0ff */
[----:B------:R-:W-:Y:S02]  /*5ebe0*/  LOP3.LUT R13, R13, 0xffffefff, RZ, 0xc0, !PT ;  /* 0xffffefff0d0d7812 */ /* 0x000fe400078ec0ff */
[----:B------:R-:W-:-:S09]  /*5ebf0*/  PRMT R0, R106, 0x7771, RZ ;  /* 0x000077716a007816 */ /* 0x000fd200000000ff */
[----:B------:R-:W-:Y:S02]  /*5ec00*/  @P1 LOP3.LUT R13, R13, 0x1000, RZ, 0xfc, !PT ;  /* 0x000010000d0d1812 */ /* 0x000fe400078efcff */
[----:B------:R-:W-:Y:S01]  /*5ec10*/  LOP3.LUT P1, RZ, R10, 0x8, RZ, 0xc0, !PT ;  /* 0x000000080aff7812 */ /* 0x000fe2000782c0ff */
[----:B------:R0:W-:Y:S02]  /*5ec20*/  @P6 STG.E.U8 desc[UR56][R64.64], R0 ;  /* 0x0000000040006986 */ /* 0x0001e4000c101138 */
[----:B0-----:R-:W-:-:S10]  /*5ec30*/  PRMT R0, R106, 0x7772, RZ ;  /* 0x000077726a007816 */ /* 0x001fd400000000ff */
[----:B------:R0:W-:Y:S01]  /*5ec40*/  @P1 STG.E.U8 desc[UR56][R62.64], R0 ;  /* 0x000000003e001986 */ /* 0x0001e2000c101138 */
[----:B------:R-:W-:Y:S02]  /*5ec50*/  LOP3.LUT P1, RZ, R13, 0x1000, RZ, 0xc0, !PT ;  /* 0x000010000dff7812 */ /* 0x000fe4000782c0ff */
[----:B------:R-:W-:-:S11]  /*5ec60*/  PRMT R106, R106, 0x7773, RZ ;  /* 0x000077736a6a7816 */ /* 0x000fd600000000ff */
        /* <DEDUP_REMOVED lines=8> */
[----:B0-----:R-:W-:-:S11]  /*5ecf0*/  PRMT R0, R107, 0x7772, RZ ;  /* 0x000077726b007816 */ /* 0x001fd600000000ff */
        /* <DEDUP_REMOVED lines=8> */
[----:B------:R-:W-:Y:S02]  /*5ed80*/  LOP3.LUT P2, RZ, R11, 0x4000000, RZ, 0xc0, !PT ;  /* 0x040000000bff7812 */ /* 0x000fe4000784c0ff */
[----:B0-----:R-:W-:-:S09]  /*5ed90*/  PRMT R0, R108, 0x7771, RZ ;  /* 0x000077716c007816 */ /* 0x001fd200000000ff */
[----:B---3--:R0:W-:Y:S01]  /*5eda0*/  @P1 STG.E.U8 desc[UR56][R48.64], R0 ;  /* 0x0000000030001986 */ /* 0x0081e2000c101138 */
[----:B------:R-:W-:Y:S02]  /*5edb0*/  LOP3.LUT P1, RZ, R13, 0x20, RZ, 0xc0, !PT ;  /* 0x000000200dff7812 */ /* 0x000fe4000782c0ff */
[C---:B0-----:R-:W-:Y:S02]  /*5edc0*/  PRMT R0, R108.reuse, 0x7772, RZ ;  /* 0x000077726c007816 */ /* 0x041fe400000000ff */
[----:B------:R-:W-:-:S09]  /*5edd0*/  PRMT R108, R108, 0x7773, RZ ;  /* 0x000077736c6c7816 */ /* 0x000fd200000000ff */
[----:B----4-:R-:W-:Y:S04]  /*5ede0*/  @P1 STG.E.U8 desc[UR56][R168.64], R0 ;  /* 0x00000000a8001986 */ /* 0x010fe8000c101138 */
[----:B--2---:R0:W-:Y:S04]  /*5edf0*/  @P2 STG.E.U8 desc[UR56][R170.64], R108 ;  /* 0x0000006caa002986 */ /* 0x0041e8000c101138 */
[----:B0-----:R-:W2:Y:S01]  /*5ee00*/  LDL.LU.64 R170, [R1+0x8e8] ;  /* 0x0008e80001aa7983 */ /* 0x001ea20000300a00 */
[----:B------:R-:W-:-:S03]  /*5ee10*/  LOP3.LUT P0, RZ, R11, 0x2000000, RZ, 0xc0, !PT ;  /* 0x020000000bff7812 */ /* 0x000fc6000780c0ff */
[----:B------:R-:W3:Y:S01]  /*5ee20*/  LDL.LU.64 R54, [R1+0x8e0] ;  /* 0x0008e00001367983 */ /* 0x000ee20000300a00 */
[----:B------:R-:W-:-:S03]  /*5ee30*/  LOP3.LUT P3, RZ, R11, 0x1000000, RZ, 0xc0, !PT ;  /* 0x010000000bff7812 */ /* 0x000fc6000786c0ff */
[----:B------:R-:W4:Y:S04]  /*5ee40*/  LDL.LU.64 R52, [R1+0x8d8] ;  /* 0x0008d80001347983 */ /* 0x000f280000300a00 */
[----:B------:R-:W4:Y:S01]  /*5ee50*/  LDL.LU.64 R50, [R1+0x8d0] ;  /* 0x0008d00001327983 */ /* 0x000f220000300a00 */
[----:B------:R-:W-:-:S03]  /*5ee60*/  PRMT R0, R109, 0x7770, RZ ;  /* 0x000077706d007816 */ /* 0x000fc600000000ff */
[----:B------:R-:W4:Y:S01]  /*5ee70*/  LDL.LU.64 R48, [R1+0x8c8] ;  /* 0x0008c80001307983 */ /* 0x000f220000300a00 */
[----:B------:R-:W-:-:S03]  /*5ee80*/  LOP3.LUT P4, RZ, R11, 0x800000, RZ, 0xc0, !PT ;  /* 0x008000000bff7812 */ /* 0x000fc6000788c0ff */
[----:B------:R0:W-:Y:S01]  /*5ee90*/  @P0 STG.E.U8 desc[UR56][R250.64], R0 ;  /* 0x00000000fa000986 */ /* 0x0001e2000c101138 */
[C---:B------:R-:W-:Y:S02]  /*5eea0*/  LOP3.LUT P5, RZ, R11.reuse, 0x400000, RZ, 0xc0, !PT ;  /* 0x004000000bff7812 */ /* 0x040fe400078ac0ff */
[----:B------:R-:W-:Y:S01]  /*5eeb0*/  LOP3.LUT P6, RZ, R11, 0x200000, RZ, 0xc0, !PT ;  /* 0x002000000bff7812 */ /* 0x000fe200078cc0ff */
[----:B------:R-:W4:Y:S01]  /*5eec0*/  LDL.LU.64 R168, [R1+0x8c0] ;  /* 0x0008c00001a87983 */ /* 0x000f220000300a00 */
[----:B0-----:R-:W-:-:S05]  /*5eed0*/  PRMT R0, R109, 0x7771, RZ ;  /* 0x000077716d007816 */ /* 0x001fca00000000ff */
[----:B------:R0:W-:Y:S01]  /*5eee0*/  @P3 STG.E.U8 desc[UR56][R248.64], R0 ;  /* 0x00000000f8003986 */ /* 0x0001e2000c101138 */
[----:B------:R-:W-:Y:S02]  /*5eef0*/  LOP3.LUT P3, RZ, R11, 0x100000, RZ, 0xc0, !PT ;  /* 0x001000000bff7812 */ /* 0x000fe4000786c0ff */
[C---:B0-----:R-:W-:Y:S02]  /*5ef00*/  PRMT R0, R109.reuse, 0x7772, RZ ;  /* 0x000077726d007816 */ /* 0x041fe400000000ff */
[----:B------:R-:W-:-:S03]  /*5ef10*/  PRMT R109, R109, 0x7773, RZ ;  /* 0x000077736d6d7816 */ /* 0x000fc600000000ff */
[----:B------:R0:W-:Y:S04]  /*5ef20*/  @P4 STG.E.U8 desc[UR56][R246.64], R0 ;  /* 0x00000000f6004986 */ /* 0x0001e8000c101138 */
[----:B------:R-:W-:Y:S01]  /*5ef30*/  @P5 STG.E.U8 desc[UR56][R244.64], R109 ;  /* 0x0000006df4005986 */ /* 0x000fe2000c101138 */
[----:B0-----:R-:W-:-:S05]  /*5ef40*/  PRMT R0, R110, 0x7770, RZ ;  /* 0x000077706e007816 */ /* 0x001fca00000000ff */
[----:B------:R0:W-:Y:S02]  /*5ef50*/  @P6 STG.E.U8 desc[UR56][R242.64], R0 ;  /* 0x00000000f2006986 */ /* 0x0001e4000c101138 */
[----:B0-----:R-:W-:Y:S02]  /*5ef60*/  PRMT R0, R110, 0x7771, RZ ;  /* 0x000077716e007816 */ /* 0x001fe400000000ff */
        /* <DEDUP_REMOVED lines=8> */
[----:B0-----:R-:W2:Y:S01]  /*5eff0*/  LDL.LU.64 R170, [R1+0x8b8] ;  /* 0x0008b80001aa7983 */ /* 0x001ea20000300a00 */
[----:B------:R-:W-:Y:S02]  /*5f000*/  LOP3.LUT R10, R10, 0x7fffffff, RZ, 0xc0, !PT ;  /* 0x7fffffff0a0a7812 */ /* 0x000fe400078ec0ff */
[----:B------:R-:W-:Y:S01]  /*5f010*/  LOP3.LUT R13, R13, 0xfffffffe, RZ, 0xc0, !PT ;  /* 0xfffffffe0d0d7812 */ /* 0x000fe200078ec0ff */
[----:B------:R-:W2:Y:S04]  /*5f020*/  LDL.LU.64 R66, [R1+0x8b0] ;  /* 0x0008b00001427983 */ /* 0x000ea80000300a00 */
[----:B------:R-:W-:-:S02]  /*5f030*/  @P1 LOP3.LUT R10, R10, 0x80000000, RZ, 0xfc, !PT ;  /* 0x800000000a0a1812 */ /* 0x000fc400078efcff */
[C---:B------:R-:W-:Y:S01]  /*5f040*/  LOP3.LUT P1, RZ, R11.reuse, 0x800, RZ, 0xc0, !PT ;  /* 0x000008000bff7812 */ /* 0x040fe2000782c0ff */
[----:B------:R-:W2:Y:S04]  /*5f050*/  LDL.LU.64 R64, [R1+0x8a8] ;  /* 0x0008a80001407983 */ /* 0x000ea80000300a00 */
[----:B------:R-:W2:Y:S01]  /*5f060*/  LDL.LU.64 R62, [R1+0x8a0] ;  /* 0x0008a000013e7983 */ /* 0x000ea20000300a00 */
[----:B------:R-:W-:-:S03]  /*5f070*/  LOP3.LUT P4, RZ, R11, 0x80000, RZ, 0xc0, !PT ;  /* 0x000800000bff7812 */ /* 0x000fc6000788c0ff */
[----:B------:R-:W2:Y:S04]  /*5f080*/  LDL.LU.64 R60, [R1+0x898] ;  /* 0x00089800013c7983 */ /* 0x000ea80000300a00 */
[----:B------:R-:W-:Y:S01]  /*5f090*/  @P1 LOP3.LUT R13, R13, 0x1, RZ, 0xfc, !PT ;  /* 0x000000010d0d1812 */ /* 0x000fe200078efcff */
[----:B------:R-:W2:Y:S01]  /*5f0a0*/  LDL.LU.64 R58, [R1+0x890] ;  /* 0x00089000013a7983 */ /* 0x000ea20000300a00 */
[----:B------:R-:W-:Y:S02]  /*5f0b0*/  LOP3.LUT P1, RZ, R11, 0x1000, RZ, 0xc0, !PT ;  /* 0x000010000bff7812 */ /* 0x000fe4000782c0ff */
[----:B------:R-:W-:Y:S01]  /*5f0c0*/  LOP3.LUT R13, R13, 0xfffffffd, RZ, 0xc0, !PT ;  /* 0xfffffffd0d0d7812 */ /* 0x000fe200078ec0ff */
[----:B------:R-:W2:Y:S10]  /*5f0d0*/  LDL.LU.64 R56, [R1+0x888] ;  /* 0x0008880001387983 */ /* 0x000eb40000300a00 */
        /* <DEDUP_REMOVED lines=11> */
[C---:B------:R-:W-:Y:S02]  /*5f190*/  PRMT R0, R110.reuse, 0x7772, RZ ;  /* 0x000077726e007816 */ /* 0x040fe400000000ff */
[----:B------:R-:W-:-:S03]  /*5f1a0*/  PRMT R110, R110, 0x7773, RZ ;  /* 0x000077736e6e7816 */ /* 0x000fc600000000ff */
[----:B---3--:R0:W-:Y:S02]  /*5f1b0*/  @P4 STG.E.U8 desc[UR56][R54.64], R0 ;  /* 0x0000000036004986 */ /* 0x0081e4000c101138 */
[----:B------:R-:W-:Y:S02]  /*5f1c0*/  @P1 LOP3.LUT R13, R13, 0x10, RZ, 0xfc, !PT ;  /* 0x000000100d0d1812 */ /* 0x000fe400078efcff */
[----:B------:R-:W-:Y:S01]  /*5f1d0*/  LOP3.LUT P1, RZ, R11, 0x10000, RZ, 0xc0, !PT ;  /* 0x000100000bff7812 */ /* 0x000fe2000782c0ff */
[----:B----4-:R1:W-:Y:S01]  /*5f1e0*/  @P5 STG.E.U8 desc[UR56][R52.64], R110 ;  /* 0x0000006e34005986 */ /* 0x0103e2000c101138 */
[----:B0-----:R-:W-:-:S03]  /*5f1f0*/  PRMT R0, R111, 0x7770, RZ ;  /* 0x000077706f007816 */ /* 0x001fc600000000ff */
[----:B------:R-:W3:Y:S04]  /*5f200*/  LDL.LU.64 R54, [R1+0x880] ;  /* 0x0008800001367983 */ /* 0x000ee80000300a00 */
[----:B------:R0:W-:Y:S04]  /*5f210*/  @P6 STG.E.U8 desc[UR56][R50.64], R0 ;  /* 0x0000000032006986 */ /* 0x0001e8000c101138 */
[----:B-1----:R-:W4:Y:S01]  /*5f220*/  LDL.LU.64 R52, [R1+0x878] ;  /* 0x0008780001347983 */ /* 0x002f220000300a00 */
[----:B0-----:R-:W-:-:S03]  /*5f230*/  PRMT R0, R111, 0x7771, RZ ;  /* 0x000077716f007816 */ /* 0x001fc600000000ff */
[----:B------:R-:W4:Y:S04]  /*5f240*/  LDL.LU.64 R50, [R1+0x870] ;  /* 0x0008700001327983 */ /* 0x000f280000300a00 */
[----:B------:R0:W-:Y:S01]  /*5f250*/  @P1 STG.E.U8 desc[UR56][R48.64], R0 ;  /* 0x0000000030001986 */ /* 0x0001e2000c101138 */
[----:B------:R-:W-:Y:S02]  /*5f260*/  LOP3.LUT P1, RZ, R13, 0x10, RZ, 0xc0, !PT ;  /* 0x000000100dff7812 */ /* 0x000fe4000782c0ff */
[----:B0-----:R-:W-:Y:S01]  /*5f270*/  PRMT R0, R111, 0x7772, RZ ;  /* 0x000077726f007816 */ /* 0x001fe200000000ff */
[----:B------:R-:W4:Y:S10]  /*5f280*/  LDL.LU.64 R48, [R1+0x868] ;  /* 0x0008680001307983 */ /* 0x000f340000300a00 */
[----:B------:R0:W-:Y:S01]  /*5f290*/  @P1 STG.E.U8 desc[UR56][R168.64], R0 ;  /* 0x00000000a8001986 */ /* 0x0001e2000c101138 */
[----:B------:R-:W-:-:S02]  /*5f2a0*/  LOP3.LUT P1, RZ, R13, 0x8, RZ, 0xc0, !PT ;  /* 0x000000080dff7812 */ /* 0x000fc4000782c0ff */
[----:B------:R-:W-:Y:S01]  /*5f2b0*/  PRMT R111, R111, 0x7773, RZ ;  /* 0x000077736f6f7816 */ /* 0x000fe200000000ff */
[----:B0-----:R-:W4:Y:S10]  /*5f2c0*/  LDL.LU.64 R168, [R1+0x860] ;  /* 0x0008600001a87983 */ /* 0x001f340000300a00 */
[----:B--2---:R0:W-:Y:S04]  /*5f2d0*/  @P1 STG.E.U8 desc[UR56][R170.64], R111 ;  /* 0x0000006faa001986 */ /* 0x0041e8000c101138 */
[----:B0-----:R-:W2:Y:S01]  /*5f2e0*/  LDL.LU.64 R170, [R1+0x858] ;  /* 0x0008580001aa7983 */ /* 0x001ea20000300a00 */
[----:B------:R-:W-:-:S02]  /*5f2f0*/  LOP3.LUT P1, RZ, R13, 0x4, RZ, 0xc0, !PT ;  /* 0x000000040dff7812 */ /* 0x000fc4000782c0ff */
[----:B------:R-:W-:-:S11]  /*5f300*/  PRMT R0, R112, 0x7770, RZ ;  /* 0x0000777070007816 */ /* 0x000fd600000000ff */
[----:B------:R0:W-:Y:S01]  /*5f310*/  @P1 STG.E.U8 desc[UR56][R66.64], R0 ;  /* 0x0000000042001986 */ /* 0x0001e2000c101138 */
[----:B------:R-:W-:Y:S02]  /*5f320*/  LOP3.LUT P1, RZ, R13, 0x2, RZ, 0xc0, !PT ;  /* 0x000000020dff7812 */ /* 0x000fe4000782c0ff */
[----:B0-----:R-:W-:-:S11]  /*5f330*/  PRMT R0, R112, 0x7771, RZ ;  /* 0x0000777170007816 */ /* 0x001fd600000000ff */
[----:B------:R0:W-:Y:S01]  /*5f340*/  @P1 STG.E.U8 desc[UR56][R64.64], R0 ;  /* 0x0000000040001986 */ /* 0x0001e2000c101138 */
[----:B------:R-:W-:Y:S02]  /*5f350*/  LOP3.LUT P1, RZ, R13, 0x1, RZ, 0xc0, !PT ;  /* 0x000000010dff7812 */ /* 0x000fe4000782c0ff */
[----:B------:R-:W-:Y:S01]  /*5f360*/  LOP3.LUT P2, RZ, R11, 0x80, RZ, 0xc0, !PT ;  /* 0x000000800bff7812 */ /* 0x000fe2000784c0ff */
[----:B------:R-:W1:Y:S01]  /*5f370*/  LDS.128 R12, [R252] ;  /* 0x00000000fc0c7984 */ /* 0x000e620000000c00 */
[----:B0-----:R-:W-:-:S09]  /*5f380*/  PRMT R0, R112, 0x7772, RZ ;  /* 0x0000777270007816 */ /* 0x001fd200000000ff */
        /* <DEDUP_REMOVED lines=8> */
[C---:B------:R-:W-:Y:S02]  /*5f410*/  LOP3.LUT P0, RZ, R11.reuse, 0x40, RZ, 0xc0, !PT ;  /* 0x000000400bff7812 */ /* 0x040fe4000780c0ff */
[----:B------:R-:W-:Y:S02]  /*5f420*/  LOP3.LUT P3, RZ, R11, 0x20, RZ, 0xc0, !PT ;  /* 0x000000200bff7812 */ /* 0x000fe4000786c0ff */
[----:B0-----:R-:W-:-:S07]  /*5f430*/  PRMT R0, R113, 0x7771, RZ ;  /* 0x0000777171007816 */ /* 0x001fce00000000ff */
[----:B------:R0:W-:Y:S01]  /*5f440*/  @P1 STG.E.U8 desc[UR56][R56.64], R0 ;  /* 0x0000000038001986 */ /* 0x0001e2000c101138 */
[----:B------:R-:W-:Y:S02]  /*5f450*/  LOP3.LUT P4, RZ, R11, 0x10, RZ, 0xc0, !PT ;  /* 0x000000100bff7812 */ /* 0x000fe4000788c0ff */
[C---:B0-----:R-:W-:Y:S02]  /*5f460*/  PRMT R0, R113.reuse, 0x7772, RZ ;  /* 0x0000777271007816 */ /* 0x041fe400000000ff */
[----:B------:R-:W-:-:S03]  /*5f470*/  PRMT R113, R113, 0x7773, RZ ;  /* 0x0000777371717816 */ /* 0x000fc600000000ff */
[----:B---3--:R0:W-:Y:S01]  /*5f480*/  @P2 STG.E.U8 desc[UR56][R54.64], R0 ;  /* 0x0000000036002986 */ /* 0x0081e2000c101138 */
[C---:B------:R-:W-:Y:S02]  /*5f490*/  LOP3.LUT P5, RZ, R11.reuse, 0x8, RZ, 0xc0, !PT ;  /* 0x000000080bff7812 */ /* 0x040fe400078ac0ff */
[----:B------:R-:W-:Y:S01]  /*5f4a0*/  LOP3.LUT P6, RZ, R11, 0x4, RZ, 0xc0, !PT ;  /* 0x000000040bff7812 */ /* 0x000fe200078cc0ff */
[----:B----4-:R-:W-:Y:S01]  /*5f4b0*/  @P0 STG.E.U8 desc[UR56][R52.64], R113 ;  /* 0x0000007134000986 */ /* 0x010fe2000c101138 */
[----:B0-----:R-:W-:-:S05]  /*5f4c0*/  PRMT R0, R114, 0x7770, RZ ;  /* 0x0000777072007816 */ /* 0x001fca00000000ff */
[----:B------:R0:W-:Y:S02]  /*5f4d0*/  @P3 STG.E.U8 desc[UR56][R50.64], R0 ;  /* 0x0000000032003986 */ /* 0x0001e4000c101138 */
[----:B0-----:R-:W-:-:S05]  /*5f4e0*/  PRMT R0, R114, 0x7771, RZ ;  /* 0x0000777172007816 */ /* 0x001fca00000000ff */
[----:B------:R0:W-:Y:S02]  /*5f4f0*/  @P4 STG.E.U8 desc[UR56][R48.64], R0 ;  /* 0x0000000030004986 */ /* 0x0001e4000c101138 */
[C---:B0-----:R-:W-:Y:S02]  /*5f500*/  PRMT R0, R114.reuse, 0x7772, RZ ;  /* 0x0000777272007816 */ /* 0x041fe400000000ff */
[----:B------:R-:W-:-:S03]  /*5f510*/  PRMT R114, R114, 0x7773, RZ ;  /* 0x0000777372727816 */ /* 0x000fc600000000ff */
[----:B------:R-:W-:Y:S04]  /*5f520*/  @P5 STG.E.U8 desc[UR56][R168.64], R0 ;  /* 0x00000000a8005986 */ /* 0x000fe8000c101138 */
[----:B--2---:R0:W-:Y:S04]  /*5f530*/  @P6 STG.E.U8 desc[UR56][R170.64], R114 ;  /* 0x00000072aa006986 */ /* 0x0041e8000c101138 */
[----:B0-----:R-:W2:Y:S04]  /*5f540*/  LDL.LU.64 R170, [R1+0x850] ;  /* 0x0008500001aa7983 */ /* 0x001ea80000300a00 */
        /* <DEDUP_REMOVED lines=22> */
[----:B0-----:R-:W2:Y:S04]  /*5f6b0*/  LDL.LU.64 R170, [R1+0x820] ;  /* 0x0008200001aa7983 */ /* 0x001ea80000300a00 */
[----:B------:R-:W2:Y:S02]  /*5f6c0*/  LDL.LU.64 R66, [R1+0x818] ;  /* 0x0008180001427983 */ /* 0x000ea40000300a00 */
[----:B------:R-:W-:-:S02]  /*5f6d0*/  @P1 LOP3.LUT R10, R10, 0x2000000, RZ, 0xfc, !PT ;  /* 0x020000000a0a1812 */ /* 0x000fc400078efcff */
[----:B------:R-:W2:Y:S01]  /*5f6e0*/  LDL.LU.64 R64, [R1+0x810] ;  /* 0x0008100001407983 */ /* 0x000ea20000300a00 */
[----:B------:R-:W-:Y:S02]  /*5f6f0*/  LOP3.LUT P1, RZ, R2, 0x4000000, RZ, 0xc0, !PT ;  /* 0x0400000002ff7812 */ /* 0x000fe4000782c0ff */
[----:B------:R-:W-:Y:S01]  /*5f700*/  LOP3.LUT R10, R10, 0xfbffffff, RZ, 0xc0, !PT ;  /* 0xfbffffff0a0a7812 */ /* 0x000fe200078ec0ff */
[----:B------:R-:W2:Y:S04]  /*5f710*/  LDL.LU.64 R62, [R1+0x808] ;  /* 0x00080800013e7983 */ /* 0x000ea80000300a00 */
[----:B------:R-:W2:Y:S01]  /*5f720*/  LDL.LU.64 R60, [R1+0x800] ;  /* 0x00080000013c7983 */ /* 0x000ea20000300a00 */
[----:B------:R-:W-:Y:S02]  /*5f730*/  LOP3.LUT P4, RZ, R11, 0x1, RZ, 0xc0, !PT ;  /* 0x000000010bff7812 */ /* 0x000fe4000788c0ff */
        /* <DEDUP_REMOVED lines=14> */
[C---:B0-----:R-:W-:Y:S01]  /*5f820*/  PRMT R0, R115.reuse, 0x7772, RZ ;  /* 0x0000777273007816 */ /* 0x041fe200000000ff */
[----:B------:R-:W3:Y:S01]  /*5f830*/  LDL.LU.64 R54, [R1+0x7e8] ;  /* 0x0007e80001367983 */ /* 0x000ee20000300a00 */
[----:B------:R-:W-:-:S03]  /*5f840*/  PRMT R115, R115, 0x7773, RZ ;  /* 0x0000777373737816 */ /* 0x000fc600000000ff */
[----:B----4-:R0:W-:Y:S04]  /*5f850*/  @P5 STG.E.U8 desc[UR56][R52.64], R0 ;  /* 0x0000000034005986 */ /* 0x0101e8000c101138 */
[----:B------:R4:W-:Y:S01]  /*5f860*/  @P6 STG.E.U8 desc[UR56][R50.64], R115 ;  /* 0x0000007332006986 */ /* 0x0009e2000c101138 */
[----:B0-----:R-:W-:-:S03]  /*5f870*/  PRMT R0, R116, 0x7770, RZ ;  /* 0x0000777074007816 */ /* 0x001fc600000000ff */
[----:B------:R-:W3:Y:S04]  /*5f880*/  LDL.LU.64 R52, [R1+0x7e0] ;  /* 0x0007e00001347983 */ /* 0x000ee80000300a00 */
[----:B------:R0:W-:Y:S01]  /*5f890*/  @P1 STG.E.U8 desc[UR56][R48.64], R0 ;  /* 0x0000000030001986 */ /* 0x0001e2000c101138 */
[----:B------:R-:W-:-:S03]  /*5f8a0*/  LOP3.LUT P1, RZ, R10, 0x10000000, RZ, 0xc0, !PT ;  /* 0x100000000aff7812 */ /* 0x000fc6000782c0ff */
[----:B----4-:R-:W4:Y:S01]  /*5f8b0*/  LDL.LU.64 R50, [R1+0x7d8] ;  /* 0x0007d80001327983 */ /* 0x010f220000300a00 */
[----:B0-----:R-:W-:-:S03]  /*5f8c0*/  PRMT R0, R116, 0x7771, RZ ;  /* 0x0000777174007816 */ /* 0x001fc600000000ff */
[----:B------:R-:W4:Y:S06]  /*5f8d0*/  LDL.LU.64 R48, [R1+0x7d0] ;  /* 0x0007d00001307983 */ /* 0x000f2c0000300a00 */
[----:B------:R0:W-:Y:S01]  /*5f8e0*/  @P1 STG.E.U8 desc[UR56][R168.64], R0 ;  /* 0x00000000a8001986 */ /* 0x0001e2000c101138 */
[----:B------:R-:W-:-:S03]  /*5f8f0*/  LOP3.LUT P1, RZ, R10, 0x8000000, RZ, 0xc0, !PT ;  /* 0x080000000aff7812 */ /* 0x000fc6000782c0ff */
[----:B0-----:R-:W4:Y:S01]  /*5f900*/  LDL.LU.64 R168, [R1+0x7c8] ;  /* 0x0007c80001a87983 */ /* 0x001f220000300a00 */
[----:B------:R-:W-:-:S09]  /*5f910*/  PRMT R0, R116, 0x7772, RZ ;  /* 0x0000777274007816 */ /* 0x000fd200000000ff */
[----:B--2---:R0:W-:Y:S04]  /*5f920*/  @P1 STG.E.U8 desc[UR56][R170.64], R0 ;  /* 0x00000000aa001986 */ /* 0x0041e8000c101138 */
[----:B0-----:R-:W2:Y:S01]  /*5f930*/  LDL.LU.64 R170, [R1+0x7c0] ;  /* 0x0007c00001aa7983 */ /* 0x001ea20000300a00 */
[----:B------:R-:W-:Y:S02]  /*5f940*/  LOP3.LUT P1, RZ, R10, 0x4000000, RZ, 0xc0, !PT ;  /* 0x040000000aff7812 */ /* 0x000fe4000782c0ff */
[----:B------:R-:W-:Y:S02]  /*5f950*/  PRMT R116, R116, 0x7773, RZ ;  /* 0x0000777374747816 */ /* 0x000fe400000000ff */
[----:B------:R-:W-:-:S09]  /*5f960*/  PRMT R0, R117, 0x7770, RZ ;  /* 0x0000777075007816 */ /* 0x000fd200000000ff */
[----:B------:R-:W-:Y:S01]  /*5f970*/  @P1 STG.E.U8 desc[UR56][R66.64], R116 ;  /* 0x0000007442001986 */ /* 0x000fe2000c101138 */
[----:B------:R-:W-:-:S13]  /*5f980*/  LOP3.LUT P1, RZ, R10, 0x2000000, RZ, 0xc0, !PT ;  /* 0x020000000aff7812 */ /* 0x000fda000782c0ff */
        /* <DEDUP_REMOVED lines=8> */
[----:B------:R-:W-:Y:S02]  /*5fa10*/  PRMT R117, R117, 0x7773, RZ ;  /* 0x0000777375757816 */ /* 0x000fe400000000ff */
[----:B------:R-:W-:-:S09]  /*5fa20*/  LOP3.LUT P2, RZ, R2, 0x8000, RZ, 0xc0, !PT ;  /* 0x0000800002ff7812 */ /* 0x000fd2000784c0ff */
[----:B------:R-:W-:Y:S01]  /*5fa30*/  @P1 STG.E.U8 desc[UR56][R58.64], R117 ;  /* 0x000000753a001986 */ /* 0x000fe2000c101138 */
[----:B------:R-:W-:Y:S02]  /*5fa40*/  LOP3.LUT P1, RZ, R10, 0x200000, RZ, 0xc0, !PT ;  /* 0x002000000aff7812 */ /* 0x000fe4000782c0ff */
[----:B0-----:R-:W-:Y:S02]  /*5fa50*/  PRMT R0, R118, 0x7770, RZ ;  /* 0x0000777076007816 */ /* 0x001fe400000000ff */
[C---:B------:R-:W-:Y:S02]  /*5fa60*/  LOP3.LUT P0, RZ, R2.reuse, 0x4000, RZ, 0xc0, !PT ;  /* 0x0000400002ff7812 */ /* 0x040fe4000780c0ff */
[C---:B------:R-:W-:Y:S02]  /*5fa70*/  LOP3.LUT P3, RZ, R2.reuse, 0x1000, RZ, 0xc0, !PT ;  /* 0x0000100002ff7812 */ /* 0x040fe4000786c0ff */
[----:B------:R-:W-:-:S05]  /*5fa80*/  LOP3.LUT P4, RZ, R2, 0x400, RZ, 0xc0, !PT ;  /* 0x0000040002ff7812 */ /* 0x000fca000788c0ff */
[----:B------:R0:W-:Y:S01]  /*5fa90*/  @P1 STG.E.U8 desc[UR56][R56.64], R0 ;  /* 0x0000000038001986 */ /* 0x0001e2000c101138 */
[----:B------:R-:W-:Y:S02]  /*5faa0*/  LOP3.LUT P5, RZ, R2, 0x100, RZ, 0xc0, !PT ;  /* 0x0000010002ff7812 */ /* 0x000fe400078ac0ff */
[----:B0-----:R-:W-:-:S05]  /*5fab0*/  PRMT R0, R118, 0x7771, RZ ;  /* 0x0000777176007816 */ /* 0x001fca00000000ff */
[----:B---3--:R0:W-:Y:S01]  /*5fac0*/  @P2 STG.E.U8 desc[UR56][R54.64], R0 ;  /* 0x0000000036002986 */ /* 0x0081e2000c101138 */
[----:B------:R-:W-:Y:S02]  /*5fad0*/  LOP3.LUT P6, RZ, R2, 0x40, RZ, 0xc0, !PT ;  /* 0x0000004002ff7812 */ /* 0x000fe400078cc0ff */
[C---:B0-----:R-:W-:Y:S02]  /*5fae0*/  PRMT R0, R118.reuse, 0x7772, RZ ;  /* 0x0000777276007816 */ /* 0x041fe400000000ff */
[----:B------:R-:W-:-:S03]  /*5faf0*/  PRMT R118, R118, 0x7773, RZ ;  /* 0x0000777376767816 */ /* 0x000fc600000000ff */
[----:B------:R0:W-:Y:S04]  /*5fb00*/  @P0 STG.E.U8 desc[UR56][R52.64], R0 ;  /* 0x0000000034000986 */ /* 0x0001e8000c101138 */
[----:B----4-:R-:W-:Y:S01]  /*5fb10*/  @P3 STG.E.U8 desc[UR56][R50.64], R118 ;  /* 0x0000007632003986 */ /* 0x010fe2000c101138 */
[----:B0-----:R-:W-:-:S05]  /*5fb20*/  PRMT R0, R119, 0x7770, RZ ;  /* 0x0000777077007816 */ /* 0x001fca00000000ff */
[----:B------:R0:W-:Y:S02]  /*5fb30*/  @P4 STG.E.U8 desc[UR56][R48.64], R0 ;  /* 0x0000000030004986 */ /* 0x0001e4000c101138 */
[----:B0-----:R-:W-:-:S05]  /*5fb40*/  PRMT R0, R119, 0x7771, RZ ;  /* 0x0000777177007816 */ /* 0x001fca00000000ff */
[----:B------:R0:W-:Y:S02]  /*5fb50*/  @P5 STG.E.U8 desc[UR56][R168.64], R0 ;  /* 0x00000000a8005986 */ /* 0x0001e4000c101138 */
[----:B0-----:R-:W-:-:S05]  /*5fb60*/  PRMT R0, R119, 0x7772, RZ ;  /* 0x0000777277007816 */ /* 0x001fca00000000ff */
        /* <DEDUP_REMOVED lines=35> */
[----:B------:R-:W-:Y:S02]  /*5fda0*/  LOP3.LUT P1, RZ, R5, 0x2000000, RZ, 0xc0, !PT ;  /* 0x0200000005ff7812 */ /* 0x000fe4000782c0ff */
        /* <DEDUP_REMOVED lines=11> */
[C---:B0-----:R-:W-:Y:S01]  /*5fe60*/  PRMT R0, R120.reuse, 0x7771, RZ ;  /* 0x0000777178007816 */ /* 0x041fe200000000ff */
[----:B------:R-:W3:Y:S04]  /*5fe70*/  LDL.LU.64 R54, [R1+0x750] ;  /* 0x0007500001367983 */ /* 0x000ee80000300a00 */
[----:B----4-:R0:W-:Y:S02]  /*5fe80*/  @P5 STG.E.U8 desc[UR56][R52.64], R0 ;  /* 0x0000000034005986 */ /* 0x0101e4000c101138 */
[----:B0-----:R-:W-:-:S02]  /*5fe90*/  PRMT R0, R120, 0x7772, RZ ;  /* 0x0000777278007816 */ /* 0x001fc400000000ff */
[----:B------:R-:W4:Y:S01]  /*5fea0*/  LDL.LU.64 R52, [R1+0x748] ;  /* 0x0007480001347983 */ /* 0x000f220000300a00 */
[----:B------:R-:W-:-:S03]  /*5feb0*/  PRMT R120, R120, 0x7773, RZ ;  /* 0x0000777378787816 */ /* 0x000fc600000000ff */
[----:B------:R0:W-:Y:S04]  /*5fec0*/  @P6 STG.E.U8 desc[UR56][R50.64], R0 ;  /* 0x0000000032006986 */ /* 0x0001e8000c101138 */
[----:B------:R1:W-:Y:S01]  /*5fed0*/  @P1 STG.E.U8 desc[UR56][R48.64], R120 ;  /* 0x0000007830001986 */ /* 0x0003e2000c101138 */
[C---:B------:R-:W-:Y:S02]  /*5fee0*/  LOP3.LUT P1, RZ, R10.reuse, 0x100000, RZ, 0xc0, !PT ;  /* 0x001000000aff7812 */ /* 0x040fe4000782c0ff */
[----:B0-----:R-:W-:Y:S01]  /*5fef0*/  PRMT R0, R121, 0x7770, RZ ;  /* 0x0000777079007816 */ /* 0x001fe200000000ff */
[----:B------:R-:W4:Y:S04]  /*5ff00*/  LDL.LU.64 R50, [R1+0x740] ;  /* 0x0007400001327983 */ /* 0x000f280000300a00 */
[----:B-1----:R-:W4:Y:S06]  /*5ff10*/  LDL.LU.64 R48, [R1+0x738] ;  /* 0x0007380001307983 */ /* 0x002f2c0000300a00 */
        /* <DEDUP_REMOVED lines=27> */
[----:B------:R-:W-:Y:S04]  /*600d0*/  @P1 STG.E.U8 desc[UR56][R56.64], R122 ;  /* 0x0000007a38001986 */ /* 0x000fe8000c101138 */
[----:B---3--:R0:W-:Y:S01]  /*600e0*/  @P2 STG.E.U8 desc[UR56][R54.64], R0 ;  /* 0x0000000036002986 */ /* 0x0081e2000c101138 */
[C---:B------:R-:W-:Y:S02]  /*600f0*/  LOP3.LUT P4, RZ, R5.reuse, 0x40, RZ, 0xc0, !PT ;  /* 0x0000004005ff7812 */ /* 0x040fe4000788c0ff */
[----:B------:R-:W-:Y:S02]  /*60100*/  LOP3.LUT P5, RZ, R5, 0x20, RZ, 0xc0, !PT ;  /* 0x0000002005ff7812 */ /* 0x000fe400078ac0ff */
[----:B0-----:R-:W-:-:S05]  /*60110*/  PRMT R0, R123, 0x7771, RZ ;  /* 0x000077717b007816 */ /* 0x001fca00000000ff */
[----:B----4-:R0:W-:Y:S01]  /*60120*/  @P0 STG.E.U8 desc[UR56][R52.64], R0 ;  /* 0x0000000034000986 */ /* 0x0101e2000c101138 */
[----:B------:R-:W-:Y:S02]  /*60130*/  LOP3.LUT P6, RZ, R5, 0x8, RZ, 0xc0, !PT ;  /* 0x0000000805ff7812 */ /* 0x000fe400078cc0ff */
[C---:B0-----:R-:W-:Y:S02]  /*60140*/  PRMT R0, R123.reuse, 0x7772, RZ ;  /* 0x000077727b007816 */ /* 0x041fe400000000ff */
[----:B------:R-:W-:-:S03]  /*60150*/  PRMT R123, R123, 0x7773, RZ ;  /* 0x000077737b7b7816 */ /* 0x000fc600000000ff */
[----:B------:R0:W-:Y:S04]  /*60160*/  @P3 STG.E.U8 desc[UR56][R50.64], R0 ;  /* 0x0000000032003986 */ /* 0x0001e8000c101138 */
[----:B------:R-:W-:Y:S01]  /*60170*/  @P4 STG.E.U8 desc[UR56][R48.64], R123 ;  /* 0x0000007b30004986 */ /* 0x000fe2000c101138 */
        /* <DEDUP_REMOVED lines=34> */
[----:B------:R-:W-:Y:S02]  /*603a0*/  LOP3.LUT P4, RZ, R5, 0x1, RZ, 0xc0, !PT ;  /* 0x0000000105ff7812 */ /* 0x000fe4000788c0ff */
[----:B------:R-:W-:Y:S01]  /*603b0*/  LOP3.LUT P5, RZ, R6, 0x40000000, RZ, 0xc0, !PT ;  /* 0x4000000006ff7812 */ /* 0x000fe200078ac0ff */
[----:B------:R-:W2:Y:S04]  /*603c0*/  LDL.LU.64 R60, [R1+0x470] ;  /* 0x00047000013c7983 */ /* 0x000ea80000300a00 */
[----:B------:R-:W-:Y:S01]  /*603d0*/  @P1 LOP3.LUT R10, R10, 0x400, RZ, 0xfc, !PT ;  /* 0x000004000a0a1812 */ /* 0x000fe200078efcff */
[----:B------:R-:W2:Y:S01]  /*603e0*/  LDL.LU.64 R58, [R1+0x468] ;  /* 0x00046800013a7983 */ /* 0x000ea20000300a00 */
[----:B------:R-:W-:-:S02]  /*603f0*/  LOP3.LUT P1, RZ, R6, 0x400000, RZ, 0xc0, !PT ;  /* 0x0040000006ff7812 */ /* 0x000fc4000782c0ff */
[----:B------:R-:W-:Y:S01]  /*60400*/  LOP3.LUT R10, R10, 0xfffff7ff, RZ, 0xc0, !PT ;  /* 0xfffff7ff0a0a7812 */ /* 0x000fe200078ec0ff */
[----:B------:R-:W2:Y:S01]  /*60410*/  LDL.LU.64 R56, [R1+0x460] ;  /* 0x0004600001387983 */ /* 0x000ea20000300a00 */
[----:B------:R-:W-:-:S09]  /*60420*/  LOP3.LUT P6, RZ, R6, 0x10000000, RZ, 0xc0, !PT ;  /* 0x1000000006ff7812 */ /* 0x000fd200078cc0ff */
[----:B------:R-:W-:Y:S02]  /*60430*/  @P1 LOP3.LUT R10, R10, 0x800, RZ, 0xfc, !PT ;  /* 0x000008000a0a1812 */ /* 0x000fe400078efcff */
[----:B------:R-:W-:Y:S02]  /*60440*/  LOP3.LUT P1, RZ, R6, 0x1000000, RZ, 0xc0, !PT ;  /* 0x0100000006ff7812 */ /* 0x000fe4000782c0ff */
[----:B------:R-:W-:Y:S02]  /*60450*/  LOP3.LUT R10, R10, 0xffffefff, RZ, 0xc0, !PT ;  /* 0xffffefff0a0a7812 */ /* 0x000fe400078ec0ff */
[----:B------:R-:W-:Y:S02]  /*60460*/  PRMT R124, R124, 0x7773, RZ ;  /* 0x000077737c7c7816 */ /* 0x000fe400000000ff */
[----:B------:R-:W-:-:S03]  /*60470*/  PRMT R0, R125, 0x7770, RZ ;  /* 0x000077707d007816 */ /* 0x000fc600000000ff */
[----:B---3--:R0:W-:Y:S04]  /*60480*/  @P4 STG.E.U8 desc[UR56][R54.64], R124 ;  /* 0x0000007c36004986 */ /* 0x0081e8000c101138 */
[----:B------:R-:W-:Y:S01]  /*60490*/  @P1 LOP3.LUT R10, R10, 0x1000, RZ, 0xfc, !PT ;  /* 0x000010000a0a1812 */ /* 0x000fe200078efcff */
[----:B----4-:R1:W-:Y:S01]  /*604a0*/  @P5 STG.E.U8 desc[UR56][R52.64], R0 ;  /* 0x0000000034005986 */ /* 0x0103e2000c101138 */
[----:B------:R-:W-:-:S03]  /*604b0*/  LOP3.LUT P1, RZ, R6, 0x4000000, RZ, 0xc0, !PT ;  /* 0x0400000006ff7812 */ /* 0x000fc6000782c0ff */
[----:B0-----:R-:W3:Y:S01]  /*604c0*/  LDL.LU.64 R54, [R1+0x458] ;  /* 0x0004580001367983 */ /* 0x001ee20000300a00 */
[----:B-1----:R-:W-:-:S03]  /*604d0*/  PRMT R0, R125, 0x7771, RZ ;  /* 0x000077717d007816 */ /* 0x002fc600000000ff */
[----:B------:R-:W4:Y:S04]  /*604e0*/  LDL.LU.64 R52, [R1+0x450] ;  /* 0x0004500001347983 */ /* 0x000f280000300a00 */
[----:B------:R0:W-:Y:S02]  /*604f0*/  @P6 STG.E.U8 desc[UR56][R50.64], R0 ;  /* 0x0000000032006986 */ /* 0x0001e4000c101138 */
[----:B0-----:R-:W-:Y:S02]  /*60500*/  PRMT R0, R125, 0x7772, RZ ;  /* 0x000077727d007816 */ /* 0x001fe400000000ff */
[----:B------:R-:W4:Y:S04]  /*60510*/  LDL.LU.64 R50, [R1+0x448] ;  /* 0x0004480001327983 */ /* 0x000f280000300a00 */
[----:B------:R0:W-:Y:S01]  /*60520*/  @P1 STG.E.U8 desc[UR56][R48.64], R0 ;  /* 0x0000000030001986 */ /* 0x0001e2000c101138 */
[----:B------:R-:W-:-:S02]  /*60530*/  LOP3.LUT P1, RZ, R10, 0x1000, RZ, 0xc0, !PT ;  /* 0x000010000aff7812 */ /* 0x000fc4000782c0ff */
[----:B------:R-:W-:Y:S01]  /*60540*/  PRMT R125, R125, 0x7773, RZ ;  /* 0x000077737d7d7816 */ /* 0x000fe200000000ff */
[----:B0-----:R-:W4:Y:S10]  /*60550*/  LDL.LU.64 R48, [R1+0x440] ;  /* 0x0004400001307983 */ /* 0x001f340000300a00 */
        /* <DEDUP_REMOVED lines=22> */
[C---:B------:R-:W-:Y:S02]  /*606c0*/  LOP3.LUT P2, RZ, R6.reuse, 0x400, RZ, 0xc0, !PT ;  /* 0x0000040006ff7812 */ /* 0x040fe4000784c0ff */
[C---:B------:R-:W-:Y:S02]  /*606d0*/  LOP3.LUT P0, RZ, R6.reuse, 0x100, RZ, 0xc0, !PT ;  /* 0x0000010006ff7812 */ /* 0x040fe4000780c0ff */
[----:B------:R-:W-:Y:S02]  /*606e0*/  LOP3.LUT P3, RZ, R6, 0x40, RZ, 0xc0, !PT ;  /* 0x0000004006ff7812 */ /* 0x000fe4000786c0ff */
[C---:B0-----:R-:W-:Y:S02]  /*606f0*/  PRMT R0, R127.reuse, 0x7772, RZ ;  /* 0x000077727f007816 */ /* 0x041fe400000000ff */
[----:B------:R-:W-:-:S03]  /*60700*/  PRMT R127, R127, 0x7773, RZ ;  /* 0x000077737f7f7816 */ /* 0x000fc600000000ff */
[----:B------:R0:W-:Y:S01]  /*60710*/  @P1 STG.E.U8 desc[UR56][R56.64], R0 ;  /* 0x0000000038001986 */ /* 0x0001e2000c101138 */
[----:B------:R-:W-:-:S03]  /*60720*/  LOP3.LUT P4, RZ, R6, 0x10, RZ, 0xc0, !PT ;  /* 0x0000001006ff7812 */ /* 0x000fc6000788c0ff */
[----:B---3--:R-:W-:Y:S01]  /*60730*/  @P2 STG.E.U8 desc[UR56][R54.64], R127 ;  /* 0x0000007f36002986 */ /* 0x008fe2000c101138 */
[----:B0-----:R-:W-:-:S05]  /*60740*/  PRMT R0, R128, 0x7770, RZ ;  /* 0x0000777080007816 */ /* 0x001fca00000000ff */
[----:B----4-:R0:W-:Y:S01]  /*60750*/  @P0 STG.E.U8 desc[UR56][R52.64], R0 ;  /* 0x0000000034000986 */ /* 0x0101e2000c101138 */
[C---:B------:R-:W-:Y:S02]  /*60760*/  LOP3.LUT P5, RZ, R6.reuse, 0x4, RZ, 0xc0, !PT ;  /* 0x0000000406ff7812 */ /* 0x040fe400078ac0ff */
[----:B------:R-:W-:Y:S02]  /*60770*/  LOP3.LUT P6, RZ, R6, 0x1, RZ, 0xc0, !PT ;  /* 0x0000000106ff7812 */ /* 0x000fe400078cc0ff */
[----:B0-----:R-:W-:-:S05]  /*60780*/  PRMT R0, R128, 0x7771, RZ ;  /* 0x0000777180007816 */ /* 0x001fca00000000ff */
[----:B------:R0:W-:Y:S02]  /*60790*/  @P3 STG.E.U8 desc[UR56][R50.64], R0 ;  /* 0x0000000032003986 */ /* 0x0001e4000c101138 */
[C---:B0-----:R-:W-:Y:S02]  /*607a0*/  PRMT R0, R128.reuse, 0x7772, RZ ;  /* 0x0000777280007816 */ /* 0x041fe400000000ff */
[----:B------:R-:W-:-:S03]  /*607b0*/  PRMT R128, R128, 0x7773, RZ ;  /* 0x0000777380807816 */ /* 0x000fc600000000ff */
[----:B------:R0:W-:Y:S04]  /*607c0*/  @P4 STG.E.U8 desc[UR56][R48.64], R0 ;  /* 0x0000000030004986 */ /* 0x0001e8000c101138 */
[----:B------:R-:W-:Y:S01]  /*607d0*/  @P5 STG.E.U8 desc[UR56][R168.64], R128 ;  /* 0x00000080a8005986 */ /* 0x000fe2000c101138 */
        /* <DEDUP_REMOVED lines=26> */
[----:B------:R-:W2:Y:S04]  /*60980*/  LDL.LU.64 R66, [R1+0x3f0] ;  /* 0x0003f00001427983 */ /* 0x000ea80000300a00 */
[----:B------:R-:W2:Y:S04]  /*60990*/  LDL.LU.64 R64, [R1+0x3e8] ;  /* 0x0003e80001407983 */ /* 0x000ea80000300a00 */
[----:B------:R-:W2:Y:S01]  /*609a0*/  LDL.LU.64 R62, [R1+0x3e0] ;  /* 0x0003e000013e7983 */ /* 0x000ea20000300a00 */
[----:B------:R-:W-:-:S02]  /*609b0*/  @P1 LOP3.LUT R10, R10, 0x2, RZ, 0xfc, !PT ;  /* 0x000000020a0a1812 */ /* 0x000fc400078efcff */
[----:B------:R-:W-:Y:S01]  /*609c0*/  LOP3.LUT P1, RZ, R7, 0x40000, RZ, 0xc0, !PT ;  /* 0x0004000007ff7812 */ /* 0x000fe2000782c0ff */
[----:B------:R-:W2:Y:S01]  /*609d0*/  LDL.LU.64 R60, [R1+0x488] ;  /* 0x00048800013c7983 */ /* 0x000ea20000300a00 */
[----:B------:R-:W-:-:S03]  /*609e0*/  LOP3.LUT R10, R10, 0xfffffffb, RZ, 0xc0, !PT ;  /* 0xfffffffb0a0a7812 */ /* 0x000fc600078ec0ff */
[----:B------:R-:W2:Y:S01]  /*609f0*/  LDL.LU.64 R58, [R1+0x6e0] ;  /* 0x0006e000013a7983 */ /* 0x000ea20000300a00 */
[C---:B------:R-:W-:Y:S02]  /*60a00*/  LOP3.LUT P4, RZ, R7.reuse, 0x20000000, RZ, 0xc0, !PT ;  /* 0x2000000007ff7812 */ /* 0x040fe4000788c0ff */
[C---:B------:R-:W-:Y:S01]  /*60a10*/  LOP3.LUT P5, RZ, R7.reuse, 0x4000000, RZ, 0xc0, !PT ;  /* 0x0400000007ff7812 */ /* 0x040fe200078ac0ff */
[----:B------:R-:W2:Y:S04]  /*60a20*/  LDL.LU.64 R56, [R1+0x5d8] ;  /* 0x0005d80001387983 */ /* 0x000ea80000300a00 */
[----:B------:R-:W-:Y:S02]  /*60a30*/  @P1 LOP3.LUT R10, R10, 0x4, RZ, 0xfc, !PT ;  /* 0x000000040a0a1812 */ /* 0x000fe400078efcff */
[----:B------:R-:W-:-:S02]  /*60a40*/  LOP3.LUT P1, RZ, R7, 0x100000, RZ, 0xc0, !PT ;  /* 0x0010000007ff7812 */ /* 0x000fc4000782c0ff */
[----:B------:R-:W-:Y:S02]  /*60a50*/  LOP3.LUT R10, R10, 0xfffffff7, RZ, 0xc0, !PT ;  /* 0xfffffff70a0a7812 */ /* 0x000fe400078ec0ff */
[----:B------:R-:W-:Y:S02]  /*60a60*/  LOP3.LUT P6, RZ, R7, 0x2000000, RZ, 0xc0, !PT ;  /* 0x0200000007ff7812 */ /* 0x000fe400078cc0ff */
[----:B------:R-:W-:-:S07]  /*60a70*/  PRMT R0, R129, 0x7772, RZ ;  /* 0x0000777281007816 */ /* 0x000fce00000000ff */
[----:B------:R-:W-:Y:S02]  /*60a80*/  @P1 LOP3.LUT R10, R10, 0x8, RZ, 0xfc, !PT ;  /* 0x000000080a0a1812 */ /* 0x000fe400078efcff */
[----:B------:R-:W-:Y:S01]  /*60a90*/  LOP3.LUT P1, RZ, R7, 0x400000, RZ, 0xc0, !PT ;  /* 0x0040000007ff7812 */ /* 0x000fe2000782c0ff */
[----:B---3--:R0:W-:Y:S01]  /*60aa0*/  @P4 STG.E.U8 desc[UR56][R54.64], R0 ;  /* 0x0000000036004986 */ /* 0x0081e2000c101138 */
[----:B------:R-:W-:Y:S02]  /*60ab0*/  PRMT R129, R129, 0x7773, RZ ;  /* 0x0000777381817816 */ /* 0x000fe400000000ff */
[----:B------:R-:W-:-:S03]  /*60ac0*/  LOP3.LUT R10, R10, 0xffffffef, RZ, 0xc0, !PT ;  /* 0xffffffef0a0a7812 */ /* 0x000fc600078ec0ff */
[----:B----4-:R1:W-:Y:S01]  /*60ad0*/  @P5 STG.E.U8 desc[UR56][R52.64], R129 ;  /* 0x0000008134005986 */ /* 0x0103e2000c101138 */
[----:B0-----:R-:W-:-:S03]  /*60ae0*/  PRMT R0, R130, 0x7770, RZ ;  /* 0x0000777082007816 */ /* 0x001fc600000000ff */
[----:B------:R-:W3:Y:S02]  /*60af0*/  LDL.LU.64 R54, [R1+0x6d8] ;  /* 0x0006d80001367983 */ /* 0x000ee40000300a00 */
[----:B------:R-:W-:Y:S02]  /*60b00*/  @P1 LOP3.LUT R10, R10, 0x10, RZ, 0xfc, !PT ;  /* 0x000000100a0a1812 */ /* 0x000fe400078efcff */
[----:B------:R-:W-:Y:S01]  /*60b10*/  LOP3.LUT P1, RZ, R7, 0x800000, RZ, 0xc0, !PT ;  /* 0x0080000007ff7812 */ /* 0x000fe2000782c0ff */
[----:B------:R0:W-:Y:S04]  /*60b20*/  @P6 STG.E.U8 desc[UR56][R50.64], R0 ;  /* 0x0000000032006986 */ /* 0x0001e8000c101138 */
[----:B-1----:R-:W4:Y:S04]  /*60b30*/  LDL.LU.64 R52, [R1+0x498] ;  /* 0x0004980001347983 */ /* 0x002f280000300a00 */
[----:B0-----:R-:W4:Y:S01]  /*60b40*/  LDL.LU.64 R50, [R1+0x6d0] ;  /* 0x0006d00001327983 */ /* 0x001f220000300a00 */
[----:B------:R-:W-:-:S05]  /*60b50*/  PRMT R0, R130, 0x7771, RZ ;  /* 0x0000777182007816 */ /* 0x000fca00000000ff */
[----:B------:R0:W-:Y:S01]  /*60b60*/  @P1 STG.E.U8 desc[UR56][R48.64], R0 ;  /* 0x0000000030001986 */ /* 0x0001e2000c101138 */
[----:B------:R-:W-:-:S03]  /*60b70*/  LOP3.LUT P1, RZ, R10, 0x10, RZ, 0xc0, !PT ;  /* 0x000000100aff7812 */ /* 0x000fc6000782c0ff */
[----:B0-----:R-:W4:Y:S01]  /*60b80*/  LDL.LU.64 R48, [R1+0x5d0] ;  /* 0x0005d00001307983 */ /* 0x001f220000300a00 */
[----:B------:R-:W-:-:S09]  /*60b90*/  PRMT R0, R130, 0x7772, RZ ;  /* 0x0000777282007816 */ /* 0x000fd200000000ff */
[----:B------:R0:W-:Y:S01]  /*60ba0*/  @P1 STG.E.U8 desc[UR56][R168.64], R0 ;  /* 0x00000000a8001986 */ /* 0x0001e2000c101138 */
[----:B------:R-:W-:Y:S02]  /*60bb0*/  LOP3.LUT P1, RZ, R10, 0x8, RZ, 0xc0, !PT ;  /* 0x000000080aff7812 */ /* 0x000fe4000782c0ff */
[----:B------:R-:W-:Y:S01]  /*60bc0*/  PRMT R130, R130, 0x7773, RZ ;  /* 0x0000777382827816 */ /* 0x000fe200000000ff */
[----:B0-----:R-:W4:Y:S01]  /*60bd0*/  LDL.LU.64 R168, [R1+0x6c8] ;  /* 0x0006c80001a87983 */ /* 0x001f220000300a00 */
[----:B------:R-:W-:-:S09]  /*60be0*/  PRMT R0, R131, 0x7770, RZ ;  /* 0x0000777083007816 */ /* 0x000fd200000000ff */
[----:B--2---:R0:W-:Y:S04]  /*60bf0*/  @P1 STG.E.U8 desc[UR56][R170.64], R130 ;  /* 0x00000082aa001986 */ /* 0x0041e8000c101138 */
[----:B0-----:R-:W2:Y:S01]  /*60c00*/  LDL.LU.64 R170, [R1+0x4a0] ;  /* 0x0004a00001aa7983 */ /* 0x001ea20000300a00 */
        /* <DEDUP_REMOVED lines=12> */
[----:B0-----:R-:W-:Y:S02]  /*60cd0*/  PRMT R0, R132, 0x7770, RZ ;  /* 0x0000777084007816 */ /* 0x001fe400000000ff */
[----:B------:R-:W-:-:S09]  /*60ce0*/  LOP3.LUT P2, RZ, R7, 0x80, RZ, 0xc0, !PT ;  /* 0x0000008007ff7812 */ /* 0x000fd2000784c0ff */
[----:B------:R0:W-:Y:S01]  /*60cf0*/  @P1 STG.E.U8 desc[UR56][R58.64], R0 ;  /* 0x000000003a001986 */ /* 0x0001e2000c101138 */
[----:B------:R-:W-:Y:S02]  /*60d00*/  LOP3.LUT P1, RZ, R9, 0x20000000, RZ, 0xc0, !PT ;  /* 0x2000000009ff7812 */ /* 0x000fe4000782c0ff */
[C---:B------:R-:W-:Y:S02]  /*60d10*/  LOP3.LUT P0, RZ, R7.reuse, 0x10, RZ, 0xc0, !PT ;  /* 0x0000001007ff7812 */ /* 0x040fe4000780c0ff */
[----:B------:R-:W-:Y:S02]  /*60d20*/  LOP3.LUT P3, RZ, R7, 0x8, RZ, 0xc0, !PT ;  /* 0x0000000807ff7812 */ /* 0x000fe4000786c0ff */
[----:B0-----:R-:W-:-:S07]  /*60d30*/  PRMT R0, R132, 0x7771, RZ ;  /* 0x0000777184007816 */ /* 0x001fce00000000ff */
[----:B------:R0:W-:Y:S02]  /*60d40*/  @P1 STG.E.U8 desc[UR56][R56.64], R0 ;  /* 0x0000000038001986 */ /* 0x0001e4000c101138 */
[C---:B0-----:R-:W-:Y:S02]  /*60d50*/  PRMT R0, R132.reuse, 0x7772, RZ ;  /* 0x0000777284007816 */ /* 0x041fe400000000ff */
[----:B------:R-:W-:-:S03]  /*60d60*/  PRMT R132, R132, 0x7773, RZ ;  /* 0x0000777384847816 */ /* 0x000fc600000000ff */
[----:B---3--:R0:W-:Y:S01]  /*60d70*/  @P2 STG.E.U8 desc[UR56][R54.64], R0 ;  /* 0x0000000036002986 */ /* 0x0081e2000c101138 */
[----:B------:R-:W-:-:S03]  /*60d80*/  LOP3.LUT P4, RZ, R7, 0x2, RZ, 0xc0, !PT ;  /* 0x0000000207ff7812 */ /* 0x000fc6000788c0ff */
[----:B----4-:R-:W-:Y:S01]  /*60d90*/  @P0 STG.E.U8 desc[UR56][R52.64], R132 ;  /* 0x0000008434000986 */ /* 0x010fe2000c101138 */
[----:B0-----:R-:W-:-:S05]  /*60da0*/  PRMT R0, R133, 0x7770, RZ ;  /* 0x0000777085007816 */ /* 0x001fca00000000ff */
[----:B------:R0:W-:Y:S04]  /*60db0*/  @P3 STG.E.U8 desc[UR56][R50.64], R0 ;  /* 0x0000000032003986 */ /* 0x0001e8000c101138 */
[----:B0-----:R-:W3:Y:S01]  /*60dc0*/  LDL.LU.64 R50, [R1+0x6c0] ;  /* 0x0006c00001327983 */ /* 0x001ee20000300a00 */
[----:B------:R-:W-:-:S05]  /*60dd0*/  PRMT R0, R133, 0x7771, RZ ;  /* 0x0000777185007816 */ /* 0x000fca00000000ff */
[----:B------:R0:W-:Y:S01]  /*60de0*/  @P4 STG.E.U8 desc[UR56][R48.64], R0 ;  /* 0x0000000030004986 */ /* 0x0001e2000c101138 */
[----:B------:R-:W-:-:S03]  /*60df0*/  LOP3.LUT P5, RZ, R7, 0x1, RZ, 0xc0, !PT ;  /* 0x0000000107ff7812 */ /* 0x000fc600078ac0ff */
[----:B0-----:R-:W4:Y:S01]  /*60e00*/  LDL.LU.64 R48, [R1+0x5c8] ;  /* 0x0005c80001307983 */ /* 0x001f220000300a00 */
[----:B------:R-:W-:Y:S02]  /*60e10*/  PRMT R0, R133, 0x7772, RZ ;  /* 0x0000777285007816 */ /* 0x000fe400000000ff */
[----:B------:R-:W-:-:S07]  /*60e20*/  LOP3.LUT P6, RZ, R8, 0x40000000, RZ, 0xc0, !PT ;  /* 0x4000000008ff7812 */ /* 0x000fce00078cc0ff */
[----:B------:R0:W-:Y:S01]  /*60e30*/  @P5 STG.E.U8 desc[UR56][R168.64], R0 ;  /* 0x00000000a8005986 */ /* 0x0001e2000c101138 */
[----:B------:R-:W-:-:S03]  /*60e40*/  PRMT R133, R133, 0x7773, RZ ;  /* 0x0000777385857816 */ /* 0x000fc600000000ff */
[----:B0-----:R-:W4:Y:S04]  /*60e50*/  LDL.LU.64 R168, [R1+0x6b8] ;  /* 0x0006b80001a87983 */ /* 0x001f280000300a00 */
[----:B--2---:R0:W-:Y:S04]  /*60e60*/  @P6 STG.E.U8 desc[UR56][R170.64], R133 ;  /* 0x00000085aa006986 */ /* 0x0041e8000c101138 */
[----:B0-----:R-:W2:Y:S01]  /*60e70*/  LDL.LU.64 R170, [R1+0x4b0] ;  /* 0x0004b00001aa7983 */ /* 0x001ea20000300a00 */
[C---:B------:R-:W-:Y:S02]  /*60e80*/  LOP3.LUT P3, RZ, R8.reuse, 0x800, RZ, 0xc0, !PT ;  /* 0x0000080008ff7812 */ /* 0x040fe4000786c0ff */
[----:B------:R-:W-:Y:S01]  /*60e90*/  LOP3.LUT R9, R9, 0xff7fffff, RZ, 0xc0, !PT ;  /* 0xff7fffff09097812 */ /* 0x000fe200078ec0ff */
[----:B------:R-:W2:Y:S04]  /*60ea0*/  LDL.LU.64 R54, [R1+0x6b0] ;  /* 0x0006b00001367983 */ /* 0x000ea80000300a00 */
[----:B------:R-:W2:Y:S01]  /*60eb0*/  LDL.LU.64 R52, [R1+0x5c0] ;  /* 0x0005c00001347983 */ /* 0x000ea20000300a00 */
[----:B------:R-:W-:-:S03]  /*60ec0*/  LOP3.LUT P0, RZ, R8, 0x10000000, RZ, 0xc0, !PT ;  /* 0x1000000008ff7812 */ /* 0x000fc6000780c0ff */
[----:B------:R-:W2:Y:S02]  /*60ed0*/  LDL.LU.64 R56, [R1+0x6a8] ;  /* 0x0006a80001387983 */ /* 0x000ea40000300a00 */
[----:B------:R-:W-:Y:S02]  /*60ee0*/  @P3 LOP3.LUT R9, R9, 0x800000, RZ, 0xfc, !PT ;  /* 0x0080000009093812 */ /* 0x000fe400078efcff */
[----:B------:R-:W-:Y:S02]  /*60ef0*/  LOP3.LUT P3, RZ, R8, 0x2000, RZ, 0xc0, !PT ;  /* 0x0000200008ff7812 */ /* 0x000fe4000786c0ff */
[----:B------:R-:W-:-:S11]  /*60f00*/  LOP3.LUT R9, R9, 0xfeffffff, RZ, 0xc0, !PT ;  /* 0xfeffffff09097812 */ /* 0x000fd600078ec0ff */
[----:B------:R-:W-:Y:S02]  /*60f10*/  @P3 LOP3.LUT R9, R9, 0x1000000, RZ, 0xfc, !PT ;  /* 0x0100000009093812 */ /* 0x000fe400078efcff */
[----:B------:R-:W-:Y:S02]  /*60f20*/  LOP3.LUT P3, RZ, R8, 0x4000, RZ, 0xc0, !PT ;  /* 0x0000400008ff7812 */ /* 0x000fe4000786c0ff */
[----:B------:R-:W-:Y:S02]  /*60f30*/  LOP3.LUT R9, R9, 0xfdffffff, RZ, 0xc0, !PT ;  /* 0xfdffffff09097812 */ /* 0x000fe400078ec0ff */
[----:B------:R-:W-:-:S09]  /*60f40*/  PRMT R0, R134, 0x7770, RZ ;  /* 0x0000777086007816 */ /* 0x000fd200000000ff */
[----:B------:R-:W-:Y:S02]  /*60f50*/  @P3 LOP3.LUT R9, R9, 0x2000000, RZ, 0xfc, !PT ;  /* 0x0200000009093812 */ /* 0x000fe400078efcff */
[C---:B------:R-:W-:Y:S02]  /*60f60*/  LOP3.LUT P3, RZ, R8.reuse, 0x20000, RZ, 0xc0, !PT ;  /* 0x0002000008ff7812 */ /* 0x040fe4000786c0ff */
[----:B------:R-:W-:Y:S02]  /*60f70*/  LOP3.LUT P5, RZ, R8, 0x4000000, RZ, 0xc0, !PT ;  /* 0x0400000008ff7812 */ /* 0x000fe400078ac0ff */
[----:B------:R-:W-:-:S09]  /*60f80*/  LOP3.LUT R9, R9, 0xfbffffff, RZ, 0xc0, !PT ;  /* 0xfbffffff09097812 */ /* 0x000fd200078ec0ff */
        /* <DEDUP_REMOVED lines=10> */
[----:B0-----:R-:W3:Y:S01]  /*61030*/  LDL.LU.64 R50, [R1+0x4b8] ;  /* 0x0004b80001327983 */ /* 0x001ee20000300a00 */
[----:B------:R-:W-:-:S05]  /*61040*/  PRMT R0, R134, 0x7771, RZ ;  /* 0x0000777186007816 */ /* 0x000fca00000000ff */
[----:B----4-:R0:W-:Y:S04]  /*61050*/  @P5 STG.E.U8 desc[UR56][R48.64], R0 ;  /* 0x0000000030005986 */ /* 0x0101e8000c101138 */
[----:B0-----:R-:W4:Y:S01]  /*61060*/  LDL.LU.64 R48, [R1+0x6a0] ;  /* 0x0006a00001307983 */ /* 0x001f220000300a00 */
[----:B------:R-:W-:-:S03]  /*61070*/  PRMT R0, R134, 0x7772, RZ ;  /* 0x0000777286007816 */ /* 0x000fc600000000ff */
[----:B------:R-:W4:Y:S04]  /*61080*/  LDL.LU.64 R60, [R1+0x5b8] ;  /* 0x0005b800013c7983 */ /* 0x000f280000300a00 */
[----:B------:R0:W-:Y:S01]  /*61090*/  @P4 STG.E.U8 desc[UR56][R168.64], R0 ;  /* 0x00000000a8004986 */ /* 0x0001e2000c101138 */
[----:B------:R-:W-:-:S03]  /*610a0*/  PRMT R134, R134, 0x7773, RZ ;  /* 0x0000777386867816 */ /* 0x000fc600000000ff */
[----:B0-----:R-:W4:Y:S04]  /*610b0*/  LDL.LU.64 R168, [R1+0x698] ;  /* 0x0006980001a87983 */ /* 0x001f280000300a00 */
[----:B--2---:R0:W-:Y:S04]  /*610c0*/  @P3 STG.E.U8 desc[UR56][R170.64], R134 ;  /* 0x00000086aa003986 */ /* 0x0041e8000c101138 */
[----:B0-----:R-:W2:Y:S01]  /*610d0*/  LDL.LU.64 R170, [R1+0x4c8] ;  /* 0x0004c80001aa7983 */ /* 0x001ea20000300a00 */
[----:B------:R-:W-:Y:S02]  /*610e0*/  LOP3.LUT P6, RZ, R8, 0x80, RZ, 0xc0, !PT ;  /* 0x0000008008ff7812 */ /* 0x000fe400078cc0ff */
[----:B------:R-:W-:Y:S01]  /*610f0*/  LOP3.LUT R9, R9, 0xffdfffff, RZ, 0xc0, !PT ;  /* 0xffdfffff09097812 */ /* 0x000fe200078ec0ff */
[----:B------:R-:W2:Y:S10]  /*61100*/  LDL.LU.64 R58, [R1+0x690] ;  /* 0x00069000013a7983 */ /* 0x000eb40000300a00 */
[----:B------:R-:W-:-:S02]  /*61110*/  @P6 LOP3.LUT R9, R9, 0x200000, RZ, 0xfc, !PT ;  /* 0x0020000009096812 */ /* 0x000fc400078efcff */
[----:B------:R-:W-:Y:S02]  /*61120*/  LOP3.LUT P6, RZ, R8, 0x100, RZ, 0xc0, !PT ;  /* 0x0000010008ff7812 */ /* 0x000fe400078cc0ff */
[----:B------:R-:W-:-:S11]  /*61130*/  LOP3.LUT R9, R9, 0xffbfffff, RZ, 0xc0, !PT ;  /* 0xffbfffff09097812 */ /* 0x000fd600078ec0ff */
[----:B------:R-:W-:-:S04]  /*61140*/  @P6 LOP3.LUT R9, R9, 0x400000, RZ, 0xfc, !PT ;  /* 0x0040000009096812 */ /* 0x000fc800078efcff */
[----:B------:R-:W-:Y:S02]  /*61150*/  LOP3.LUT P3, RZ, R9, 0x10000000, RZ, 0xc0, !PT ;  /* 0x1000000009ff7812 */ /* 0x000fe4000786c0ff */
[----:B------:R-:W-:-:S11]  /*61160*/  PRMT R0, R135, 0x7770, RZ ;  /* 0x0000777087007816 */ /* 0x000fd600000000ff */
[----:B------:R0:W-:Y:S01]  /*61170*/  @P3 STG.E.U8 desc[UR56][R54.64], R0 ;  /* 0x0000000036003986 */ /* 0x0001e2000c101138 */
[----:B------:R-:W-:Y:S02]  /*61180*/  LOP3.LUT P3, RZ, R9, 0x8000000, RZ, 0xc0, !PT ;  /* 0x0800000009ff7812 */ /* 0x000fe4000786c0ff */
[----:B0-----:R-:W-:Y:S01]  /*61190*/  PRMT R0, R135, 0x7771, RZ ;  /* 0x0000777187007816 */ /* 0x001fe200000000ff */
[----:B------:R-:W2:Y:S10]  /*611a0*/  LDL.LU.64 R54, [R1+0x5b0] ;  /* 0x0005b00001367983 */ /* 0x000eb40000300a00 */
[----:B------:R0:W-:Y:S01]  /*611b0*/  @P3 STG.E.U8 desc[UR56][R52.64], R0 ;  /* 0x0000000034003986 */ /* 0x0001e2000c101138 */
[----:B------:R-:W-:-:S02]  /*611c0*/  LOP3.LUT P3, RZ, R9, 0x4000000, RZ, 0xc0, !PT ;  /* 0x0400000009ff7812 */ /* 0x000fc4000786c0ff */
[----:B0-----:R-:W-:Y:S01]  /*611d0*/  PRMT R0, R135, 0x7772, RZ ;  /* 0x0000777287007816 */ /* 0x001fe200000000ff */
[----:B------:R-:W2:Y:S10]  /*611e0*/  LDL.LU.64 R52, [R1+0x688] ;  /* 0x0006880001347983 */ /* 0x000eb40000300a00 */
[----:B------:R0:W-:Y:S01]  /*611f0*/  @P3 STG.E.U8 desc[UR56][R56.64], R0 ;  /* 0x0000000038003986 */ /* 0x0001e2000c101138 */
[----:B------:R-:W-:-:S02]  /*61200*/  LOP3.LUT P3, RZ, R9, 0x2000000, RZ, 0xc0, !PT ;  /* 0x0200000009ff7812 */ /* 0x000fc4000786c0ff */
[----:B------:R-:W-:Y:S01]  /*61210*/  PRMT R135, R135, 0x7773, RZ ;  /* 0x0000777387877816 */ /* 0x000fe200000000ff */
[----:B0-----:R-:W2:Y:S01]  /*61220*/  LDL.LU.64 R56, [R1+0x4d0] ;  /* 0x0004d00001387983 */ /* 0x001ea20000300a00 */
[----:B------:R-:W-:Y:S02]  /*61230*/  PRMT R0, R136, 0x7770, RZ ;  /* 0x0000777088007816 */ /* 0x000fe400000000ff */
[----:B------:R-:W-:-:S07]  /*61240*/  LOP3.LUT P6, RZ, R8, 0x400, RZ, 0xc0, !PT ;  /* 0x0000040008ff7812 */ /* 0x000fce00078cc0ff */
[----:B---3--:R0:W-:Y:S01]  /*61250*/  @P3 STG.E.U8 desc[UR56][R50.64], R135 ;  /* 0x0000008732003986 */ /* 0x0081e2000c101138 */
[----:B------:R-:W-:-:S03]  /*61260*/  LOP3.LUT P3, RZ, R9, 0x1000000, RZ, 0xc0, !PT ;  /* 0x0100000009ff7812 */ /* 0x000fc6000786c0ff */
[----:B0-----:R-:W3:Y:S10]  /*61270*/  LDL.LU.64 R50, [R1+0x680] ;  /* 0x0006800001327983 */ /* 0x001ef40000300a00 */
[----:B----4-:R0:W-:Y:S01]  /*61280*/  @P3 STG.E.U8 desc[UR56][R48.64], R0 ;  /* 0x0000000030003986 */ /* 0x0101e2000c101138 */
[----:B------:R-:W-:-:S03]  /*61290*/  LOP3.LUT P3, RZ, R9, 0x800000, RZ, 0xc0, !PT ;  /* 0x0080000009ff7812 */ /* 0x000fc6000786c0ff */
[----:B0-----:R-:W4:Y:S01]  /*612a0*/  LDL.LU.64 R48, [R1+0x5a8] ;  /* 0x0005a80001307983 */ /* 0x001f220000300a00 */
[----:B------:R-:W-:-:S09]  /*612b0*/  PRMT R0, R136, 0x7771, RZ ;  /* 0x0000777188007816 */ /* 0x000fd200000000ff */
[----:B------:R0:W-:Y:S02]  /*612c0*/  @P3 STG.E.U8 desc[UR56][R60.64], R0 ;  /* 0x000000003c003986 */ /* 0x0001e4000c101138 */
[----:B0-----:R-:W-:-:S05]  /*612d0*/  PRMT R0, R136, 0x7772, RZ ;  /* 0x0000777288007816 */ /* 0x001fca00000000ff */
[----:B------:R0:W-:Y:S01]  /*612e0*/  @P6 STG.E.U8 desc[UR56][R168.64], R0 ;  /* 0x00000000a8006986 */ /* 0x0001e2000c101138 */
[C---:B------:R-:W-:Y:S02]  /*612f0*/  LOP3.LUT P6, RZ, R9.reuse, 0x400000, RZ, 0xc0, !PT ;  /* 0x0040000009ff7812 */ /* 0x040fe400078cc0ff */
[----:B------:R-:W-:Y:S01]  /*61300*/  PRMT R136, R136, 0x7773, RZ ;  /* 0x0000777388887816 */ /* 0x000fe200000000ff */
[----:B0-----:R-:W4:Y:S10]  /*61310*/  LDL.LU.64 R168, [R1+0x678] ;  /* 0x0006780001a87983 */ /* 0x001f340000300a00 */
[----:B--2---:R0:W-:Y:S04]  /*61320*/  @P6 STG.E.U8 desc[UR56][R170.64], R136 ;  /* 0x00000088aa006986 */ /* 0x0041e8000c101138 */
[----:B0-----:R-:W2:Y:S01]  /*61330*/  LDL.LU.64 R170, [R1+0x4e0] ;  /* 0x0004e00001aa7983 */ /* 0x001ea20000300a00 */
[----:B------:R-:W-:-:S02]  /*61340*/  LOP3.LUT P6, RZ, R9, 0x200000, RZ, 0xc0, !PT ;  /* 0x0020000009ff7812 */ /* 0x000fc400078cc0ff */
[C---:B------:R-:W-:Y:S02]  /*61350*/  LOP3.LUT P0, RZ, R8.reuse, 0x40, RZ, 0xc0, !PT ;  /* 0x0000004008ff7812 */ /* 0x040fe4000780c0ff */
[----:B------:R-:W-:Y:S02]  /*61360*/  PRMT R0, R137, 0x7770, RZ ;  /* 0x0000777089007816 */ /* 0x000fe400000000ff */
[----:B------:R-:W-:-:S07]  /*61370*/  LOP3.LUT P5, RZ, R8, 0x10, RZ, 0xc0, !PT ;  /* 0x0000001008ff7812 */ /* 0x000fce00078ac0ff */
[----:B------:R0:W-:Y:S02]  /*61380*/  @P6 STG.E.U8 desc[UR56][R58.64], R0 ;  /* 0x000000003a006986 */ /* 0x0001e4000c101138 */
[C---:B0-----:R-:W-:Y:S02]  /*61390*/  PRMT R0, R137.reuse, 0x7771, RZ ;  /* 0x0000777189007816 */ /* 0x041fe400000000ff */
[C---:B------:R-:W-:Y:S02]  /*613a0*/  LOP3.LUT P1, RZ, R8.reuse, 0x8, RZ, 0xc0, !PT ;  /* 0x0000000808ff7812 */ /* 0x040fe4000782c0ff */
[----:B------:R-:W-:Y:S01]  /*613b0*/  LOP3.LUT P2, RZ, R8, 0x4, RZ, 0xc0, !PT ;  /* 0x0000000408ff7812 */ /* 0x000fe2000784c0ff */
[----:B------:R0:W-:Y:S04]  /*613c0*/  @P0 STG.E.U8 desc[UR56][R54.64], R0 ;  /* 0x0000000036000986 */ /* 0x0001e8000c101138 */
[----:B0-----:R-:W2:Y:S01]  /*613d0*/  LDL.LU.64 R54, [R1+0x670] ;  /* 0x0006700001367983 */ /* 0x001ea20000300a00 */
[----:B------:R-:W-:-:S05]  /*613e0*/  PRMT R0, R137, 0x7772, RZ ;  /* 0x0000777289007816 */ /* 0x000fca00000000ff */
[----:B------:R0:W-:Y:S01]  /*613f0*/  @P5 STG.E.U8 desc[UR56][R52.64], R0 ;  /* 0x0000000034005986 */ /* 0x0001e2000c101138 */
[----:B------:R-:W-:-:S03]  /*61400*/  PRMT R137, R137, 0x7773, RZ ;  /* 0x0000777389897816 */ /* 0x000fc600000000ff */
[----:B0-----:R-:W2:Y:S01]  /*61410*/  LDL.LU.64 R52, [R1+0x5a0] ;  /* 0x0005a00001347983 */ /* 0x001ea20000300a00 */
[----:B------:R-:W-:Y:S02]  /*61420*/  PRMT R0, R138, 0x7770, RZ ;  /* 0x000077708a007816 */ /* 0x000fe400000000ff */
[----:B------:R-:W-:Y:S01]  /*61430*/  LOP3.LUT P4, RZ, R8, 0x1, RZ, 0xc0, !PT ;  /* 0x0000000108ff7812 */ /* 0x000fe2000788c0ff */
[----:B------:R-:W-:Y:S03]  /*61440*/  @P1 STG.E.U8 desc[UR56][R56.64], R137 ;  /* 0x0000008938001986 */ /* 0x000fe6000c101138 */
[----:B------:R-:W-:Y:S01]  /*61450*/  ISETP.LT.AND P1, PT, R4, UR4, !P4 ;  /* 0x0000000404007c0c */ /* 0x000fe2000e721270 */
[----:B------:R-:W-:Y:S01]  /*61460*/  ULDC UR4, c[0x0][0x228] ;  /* 0x00008a0000047ab9 */ /* 0x000fe20000000800 */
[----:B------:R-:W-:Y:S01]  /*61470*/  LOP3.LUT P6, RZ, R9, 0x100000, RZ, 0xc0, !PT ;  /* 0x0010000009ff7812 */ /* 0x000fe200078cc0ff */
[----:B---3--:R0:W-:Y:S04]  /*61480*/  @P2 STG.E.U8 desc[UR56][R50.64], R0 ;  /* 0x0000000032002986 */ /* 0x0081e8000c101138 */
[----:B0-----:R-:W3:Y:S01]  /*61490*/  LDL.LU.64 R50, [R1+0x668] ;  /* 0x0006680001327983 */ /* 0x001ee20000300a00 */
[----:B------:R-:W-:-:S05]  /*614a0*/  PRMT R0, R138, 0x7771, RZ ;  /* 0x000077718a007816 */ /* 0x000fca00000000ff */
[----:B----4-:R0:W-:Y:S01]  /*614b0*/  @P1 STG.E.U8 desc[UR56][R48.64], R0 ;  /* 0x0000000030001986 */ /* 0x0101e2000c101138 */
[----:B------:R-:W-:Y:S01]  /*614c0*/  ISETP.LT.AND P1, PT, R3, UR4, !P6 ;  /* 0x0000000403007c0c */ /* 0x000fe2000f721270 */
[----:B------:R-:W-:Y:S02]  /*614d0*/  ULDC UR4, c[0x0][0x228] ;  /* 0x00008a0000047ab9 */ /* 0x000fe40000000800 */
[----:B0-----:R-:W4:Y:S01]  /*614e0*/  LDL.LU.64 R48, [R1+0x4e8] ;  /* 0x0004e80001307983 */ /* 0x001f220000300a00 */
[----:B------:R-:W-:Y:S02]  /*614f0*/  PRMT R0, R138, 0x7772, RZ ;  /* 0x000077728a007816 */ /* 0x000fe400000000ff */
[----:B------:R-:W-:Y:S01]  /*61500*/  ISETP.LT.AND P6, PT, R4, UR4, !P6 ;  /* 0x0000000404007c0c */ /* 0x000fe2000f7c1270 */
[----:B------:R-:W-:Y:S01]  /*61510*/  ULDC UR4, c[0x0][0x228] ;  /* 0x00008a0000047ab9 */ /* 0x000fe20000000800 */
[----:B------:R-:W-:-:S05]  /*61520*/  PRMT R138, R138, 0x7773, RZ ;  /* 0x000077738a8a7816 */ /* 0x000fca00000000ff */
[----:B------:R0:W-:Y:S04]  /*61530*/  @P1 STG.E.U8 desc[UR56][R168.64], R0 ;  /* 0x00000000a8001986 */ /* 0x0001e8000c101138 */
[----:B0-----:R-:W4:Y:S04]  /*61540*/  LDL.LU.64 R168, [R1+0x660] ;  /* 0x0006600001a87983 */ /* 0x001f280000300a00 */
[----:B--2---:R0:W-:Y:S04]  /*61550*/  @P6 STG.E.U8 desc[UR56][R170.64], R138 ;  /* 0x0000008aaa006986 */ /* 0x0041e8000c101138 */
[----:B0-----:R-:W2:Y:S01]  /*61560*/  LDL.LU.64 R170, [R1+0x598] ;  /* 0x0005980001aa7983 */ /* 0x001ea20000300a00 */
[----:B------:R-:W-:-:S04]  /*61570*/  LOP3.LUT P3, RZ, R8, 0x2, RZ, 0xc0, !PT ;  /* 0x0000000208ff7812 */ /* 0x000fc8000786c0ff */
[----:B------:R-:W-:Y:S01]  /*61580*/  ISETP.LT.AND P6, PT, R3, UR4, !P3 ;  /* 0x0000000403007c0c */ /* 0x000fe2000dfc1270 */
[----:B------:R-:W-:Y:S01]  /*61590*/  ULDC UR4, c[0x0][0x228] ;  /* 0x00008a0000047ab9 */ /* 0x000fe20000000800 */
[----:B------:R-:W-:Y:S02]  /*615a0*/  PRMT R0, R139, 0x7770, RZ ;  /* 0x000077708b007816 */ /* 0x000fe400000000ff */
[----:B------:R-:W-:-:S09]  /*615b0*/  LOP3.LUT P0, RZ, R8, 0x20, RZ, 0xc0, !PT ;  /* 0x0000002008ff7812 */ /* 0x000fd2000780c0ff */
[----:B------:R0:W-:Y:S01]  /*615c0*/  @P6 STG.E.U8 desc[UR56][R54.64], R0 ;  /* 0x0000000036006986 */ /* 0x0001e2000c101138 */
[----:B------:R-:W-:Y:S01]  /*615d0*/  ISETP.LT.AND P6, PT, R4, UR4, !P3 ;  /* 0x0000000404007c0c */ /* 0x000fe2000dfc1270 */
[----:B------:R-:W-:Y:S02]  /*615e0*/  ULDC UR4, c[0x0][0x228] ;  /* 0x00008a0000047ab9 */ /* 0x000fe40000000800 */
[----:B0-----:R-:W2:Y:S01]  /*615f0*/  LDL.LU.64 R54, [R1+0x658] ;  /* 0x0006580001367983 */ /* 0x001ea20000300a00 */
[----:B------:R-:W-:-:S09]  /*61600*/  PRMT R0, R139, 0x7771, RZ ;  /* 0x000077718b007816 */ /* 0x000fd200000000ff */
[----:B------:R0:W-:Y:S01]  /*61610*/  @P6 STG.E.U8 desc[UR56][R52.64], R0 ;  /* 0x0000000034006986 */ /* 0x0001e2000c101138 */
[----:B------:R-:W-:Y:S01]  /*61620*/  ISETP.LT.AND P6, PT, R3, UR4, !P0 ;  /* 0x0000000403007c0c */ /* 0x000fe2000c7c1270 */
[----:B------:R-:W-:Y:S02]  /*61630*/  ULDC UR4, c[0x0][0x228] ;  /* 0x00008a0000047ab9 */ /* 0x000fe40000000800 */
[----:B0-----:R-:W2:Y:S01]  /*61640*/  LDL.LU.64 R52, [R1+0x4f8] ;  /* 0x0004f80001347983 */ /* 0x001ea20000300a00 */
[C---:B------:R-:W-:Y:S02]  /*61650*/  PRMT R0, R139.reuse, 0x7772, RZ ;  /* 0x000077728b007816 */ /* 0x040fe400000000ff */
[----:B------:R-:W-:Y:S02]  /*61660*/  PRMT R139, R139, 0x7773, RZ ;  /* 0x000077738b8b7816 */ /* 0x000fe400000000ff */
[----:B------:R-:W-:-:S05]  /*61670*/  LOP3.LUT P2, RZ, R8, 0x200, RZ, 0xc0, !PT ;  /* 0x0000020008ff7812 */ /* 0x000fca000784c0ff */
[----:B---3--:R0:W-:Y:S01]  /*61680*/  @P6 STG.E.U8 desc[UR56][R50.64], R0 ;  /* 0x0000000032006986 */ /* 0x0081e2000c101138 */
[----:B------:R-:W-:Y:S01]  /*61690*/  ISETP.LT.AND P6, PT, R4, UR4, !P0 ;  /* 0x0000000404007c0c */ /* 0x000fe2000c7c1270 */
[----:B------:R-:W-:Y:S02]  /*616a0*/  ULDC UR4, c[0x0][0x228] ;  /* 0x00008a0000047ab9 */ /* 0x000fe40000000800 */
[----:B0-----:R-:W3:Y:S10]  /*616b0*/  LDL.LU.64 R50, [R1+0x650] ;  /* 0x0006500001327983 */ /* 0x001ef40000300a00 */
[----:B----4-:R0:W-:Y:S01]  /*616c0*/  @P6 STG.E.U8 desc[UR56][R48.64], R139 ;  /* 0x0000008b30006986 */ /* 0x0101e2000c101138 */
[----:B------:R-:W-:Y:S01]  /*616d0*/  ISETP.LT.AND P6, PT, R3, UR4, !P2 ;  /* 0x0000000403007c0c */ /* 0x000fe2000d7c1270 */
[----:B------:R-:W-:Y:S01]  /*616e0*/  ULDC UR4, c[0x0][0x228] ;  /* 0x00008a0000047ab9 */ /* 0x000fe20000000800 */
[----:B------:R-:W-:Y:S01]  /*616f0*/  PRMT R0, R140, 0x7770, RZ ;  /* 0x000077708c007816 */ /* 0x000fe200000000ff */
[----:B0-----:R-:W4:Y:S10]  /*61700*/  LDL.LU.64 R48, [R1+0x590] ;  /* 0x0005900001307983 */ /* 0x001f340000300a00 */
[----:B------:R0:W-:Y:S01]  /*61710*/  @P6 STG.E.U8 desc[UR56][R168.64], R0 ;  /* 0x00000000a8006986 */ /* 0x0001e2000c101138 */
[----:B------:R-:W-:Y:S01]  /*61720*/  ISETP.LT.AND P6, PT, R4, UR4, !P2 ;  /* 0x0000000404007c0c */ /* 0x000fe2000d7c1270 */
[----:B------:R-:W-:-:S02]  /*61730*/  ULDC UR4, c[0x0][0x228] ;  /* 0x00008a0000047ab9 */ /* 0x000fc40000000800 */
[----:B0-----:R-:W4:Y:S01]  /*61740*/  LDL.LU.64 R168, [R1+0x648] ;  /* 0x0006480001a87983 */ /* 0x001f220000300a00 */
[----:B------:R-:W-:-:S09]  /*61750*/  PRMT R0, R140, 0x7771, RZ ;  /* 0x000077718c007816 */ /* 0x000fd200000000ff */
[----:B--2---:R0:W-:Y:S04]  /*61760*/  @P6 STG.E.U8 desc[UR56][R170.64], R0 ;  /* 0x00000000aa006986 */ /* 0x0041e8000c101138 */
[----:B0-----:R-:W2:Y:S01]  /*61770*/  LDL.LU.64 R170, [R1+0x500] ;  /* 0x0005000001aa7983 */ /* 0x001ea20000300a00 */
[----:B------:R-:W-:-:S04]  /*61780*/  LOP3.LUT P4, RZ, R8, 0x1000, RZ, 0xc0, !PT ;  /* 0x0000100008ff7812 */ /* 0x000fc8000788c0ff */
[----:B------:R-:W-:Y:S01]  /*61790*/  ISETP.LT.AND P6, PT, R3, UR4, !P4 ;  /* 0x0000000403007c0c */ /* 0x000fe2000e7c1270 */
[----:B------:R-:W-:Y:S01]  /*617a0*/  ULDC UR4, c[0x0][0x228] ;  /* 0x00008a0000047ab9 */ /* 0x000fe20000000800 */
[C---:B------:R-:W-:Y:S02]  /*617b0*/  PRMT R0, R140.reuse, 0x7772, RZ ;  /* 0x000077728c007816 */ /* 0x040fe400000000ff */
[----:B------:R-:W-:Y:S02]  /*617c0*/  PRMT R140, R140, 0x7773, RZ ;  /* 0x000077738c8c7816 */ /* 0x000fe400000000ff */
[----:B------:R-:W-:-:S07]  /*617d0*/  LOP3.LUT P3, RZ, R8, 0x8000, RZ, 0xc0, !PT ;  /* 0x0000800008ff7812 */ /* 0x000fce000786c0ff */
[----:B------:R0:W-:Y:S01]  /*617e0*/  @P6 STG.E.U8 desc[UR56][R54.64], R0 ;  /* 0x0000000036006986 */ /* 0x0001e2000c101138 */
[----:B------:R-:W-:Y:S01]  /*617f0*/  ISETP.LT.AND P6, PT, R4, UR4, !P4 ;  /* 0x0000000404007c0c */ /* 0x000fe2000e7c1270 */
[----:B------:R-:W-:Y:S02]  /*61800*/  ULDC UR4, c[0x0][0x228] ;  /* 0x00008a0000047ab9 */ /* 0x000fe40000000800 */
[----:B0-----:R-:W2:Y:S10]  /*61810*/  LDL.LU.64 R54, [R1+0x640] ;  /* 0x0006400001367983 */ /* 0x001eb40000300a00 */
[----:B------:R0:W-:Y:S01]  /*61820*/  @P6 STG.E.U8 desc[UR56][R52.64], R140 ;  /* 0x0000008c34006986 */ /* 0x0001e2000c101138 */
[----:B------:R-:W-:Y:S01]  /*61830*/  ISETP.LT.AND P6, PT, R3, UR4, !P3 ;  /* 0x0000000403007c0c */ /* 0x000fe2000dfc1270 */
[----:B------:R-:W-:Y:S01]  /*61840*/  ULDC UR4, c[0x0][0x228] ;  /* 0x00008a0000047ab9 */ /* 0x000fe20000000800 */
[----:B------:R-:W-:Y:S01]  /*61850*/  PRMT R0, R141, 0x7770, RZ ;  /* 0x000077708d007816 */ /* 0x000fe200000000ff */
[----:B0-----:R-:W2:Y:S01]  /*61860*/  LDL.LU.64 R52, [R1+0x588] ;  /* 0x0005880001347983 */ /* 0x001ea20000300a00 */
[----:B------:R-:W-:-:S09]  /*61870*/  LOP3.LUT P0, RZ, R8, 0x10000, RZ, 0xc0, !PT ;  /* 0x0001000008ff7812 */ /* 0x000fd2000780c0ff */
[----:B---3--:R0:W-:Y:S01]  /*61880*/  @P6 STG.E.U8 desc[UR56][R50.64], R0 ;  /* 0x0000000032006986 */ /* 0x0081e2000c101138 */
[----:B------:R-:W-:Y:S01]  /*61890*/  ISETP.LT.AND P6, PT, R4, UR4, !P3 ;  /* 0x0000000404007c0c */ /* 0x000fe2000dfc1270 */
[----:B------:R-:W-:Y:S02]  /*618a0*/  ULDC UR4, c[0x0][0x228] ;  /* 0x00008a0000047ab9 */ /* 0x000fe40000000800 */
[----:B0-----:R-:W3:Y:S01]  /*618b0*/  LDL.LU.64 R50, [R1+0x638] ;  /* 0x0006380001327983 */ /* 0x001ee20000300a00 */
[----:B------:R-:W-:-:S09]  /*618c0*/  PRMT R0, R141, 0x7771, RZ ;  /* 0x000077718d007816 */ /* 0x000fd200000000ff */
[----:B----4-:R0:W-:Y:S01]  /*618d0*/  @P6 STG.E.U8 desc[UR56][R48.64], R0 ;  /* 0x0000000030006986 */ /* 0x0101e2000c101138 */
[----:B------:R-:W-:Y:S01]  /*618e0*/  ISETP.LT.AND P6, PT, R3, UR4, !P0 ;  /* 0x0000000403007c0c */ /* 0x000fe2000c7c1270 */
[----:B------:R-:W-:Y:S02]  /*618f0*/  ULDC UR4, c[0x0][0x228] ;  /* 0x00008a0000047ab9 */ /* 0x000fe40000000800 */
[----:B0-----:R-:W4:Y:S01]  /*61900*/  LDL.LU.64 R48, [R1+0x510] ;  /* 0x0005100001307983 */ /* 0x001f220000300a00 */
[C---:B------:R-:W-:Y:S02]  /*61910*/  PRMT R0, R141.reuse, 0x7772, RZ ;  /* 0x000077728d007816 */ /* 0x040fe400000000ff */
[----:B------:R-:W-:-:S07]  /*61920*/  PRMT R141, R141, 0x7773, RZ ;  /* 0x000077738d8d7816 */ /* 0x000fce00000000ff */
[----:B------:R0:W-:Y:S01]  /*61930*/  @P6 STG.E.U8 desc[UR56][R168.64], R0 ;  /* 0x00000000a8006986 */ /* 0x0001e2000c101138 */
[----:B------:R-:W-:Y:S01]  /*61940*/  ISETP.LT.AND P6, PT, R4, UR4, !P0 ;  /* 0x0000000404007c0c */ /* 0x000fe2000c7c1270 */
[----:B------:R-:W-:Y:S02]  /*61950*/  ULDC UR4, c[0x0][0x228] ;  /* 0x00008a0000047ab9 */ /* 0x000fe40000000800 */
[----:B0-----:R-:W4:Y:S10]  /*61960*/  LDL.LU.64 R168, [R1+0x630] ;  /* 0x0006300001a87983 */ /* 0x001f340000300a00 */
        /* <DEDUP_REMOVED lines=20> */
[C---:B------:R-:W-:Y:S01]  /*61ab0*/  ISETP.LT.AND P6, PT, R4.reuse, UR4, !P4 ;  /* 0x0000000404007c0c */ /* 0x040fe2000e7c1270 */
        /* <DEDUP_REMOVED lines=129> */
[----:B------:R-:W-:Y:S02]  /*622d0*/  LOP3.LUT P3, RZ, R7, 0x20000, RZ, 0xc0, !PT ;  /* 0x0002000007ff7812 */ /* 0x000fe4000786c0ff */
[----:B------:R-:W-:-:S03]  /*622e0*/  PRMT R8, R149, 0x7770, RZ ;  /* 0x0000777095087816 */ /* 0x000fc600000000ff */
[----:B---3--:R0:W-:Y:S01]  /*622f0*/  @P6 STG.E.U8 desc[UR56][R50.64], R0 ;  /* 0x0000000032006986 */ /* 0x0081e2000c101138 */
[----:B------:R-:W-:Y:S01]  /*62300*/  ISETP.LT.AND P6, PT, R4, UR4, !P4 ;  /* 0x0000000404007c0c */ /* 0x000fe2000e7c1270 */
[----:B------:R-:W-:Y:S02]  /*62310*/  ULDC UR4, c[0x0][0x228] ;  /* 0x00008a0000047ab9 */ /* 0x000fe40000000800 */
[----:B0-----:R-:W3:Y:S10]  /*62320*/  LDL.LU.64 R50, [R1+0x4c0] ;  /* 0x0004c00001327983 */ /* 0x001ef40000300a00 */
[----:B----4-:R0:W-:Y:S01]  /*62330*/  @P6 STG.E.U8 desc[UR56][R48.64], R148 ;  /* 0x0000009430006986 */ /* 0x0101e2000c101138 */
[----:B------:R-:W-:Y:S01]  /*62340*/  ISETP.LT.AND P6, PT, R3, UR4, !P3 ;  /* 0x0000000403007c0c */ /* 0x000fe2000dfc1270 */
[----:B------:R-:W-:-:S02]  /*62350*/  ULDC UR4, c[0x0][0x228] ;  /* 0x00008a0000047ab9 */ /* 0x000fc40000000800 */
[----:B0-----:R-:W4:Y:S01]  /*62360*/  LDL.LU.64 R48, [R1+0x4a8] ;  /* 0x0004a80001307983 */ /* 0x001f220000300a00 */
[----:B------:R-:W-:-:S09]  /*62370*/  PRMT R0, R149, 0x7771, RZ ;  /* 0x0000777195007816 */ /* 0x000fd200000000ff */
        /* <DEDUP_REMOVED lines=9> */
[C---:B------:R-:W-:Y:S02]  /*62410*/  PRMT R10, R149.reuse, 0x7772, RZ ;  /* 0x00007772950a7816 */ /* 0x040fe400000000ff */
[----:B------:R-:W-:Y:S02]  /*62420*/  PRMT R149, R149, 0x7773, RZ ;  /* 0x0000777395957816 */ /* 0x000fe400000000ff */
[----:B------:R-:W-:Y:S02]  /*62430*/  LOP3.LUT P2, RZ, R7, 0x200000, RZ, 0xc0, !PT ;  /* 0x0020000007ff7812 */ /* 0x000fe4000784c0ff */
[----:B------:R-:W-:-:S05]  /*62440*/  PRMT R8, R150, 0x7770, RZ ;  /* 0x0000777096087816 */ /* 0x000fca00000000ff */
[----:B------:R0:W-:Y:S01]  /*62450*/  @P6 STG.E.U8 desc[UR56][R54.64], R10 ;  /* 0x0000000a36006986 */ /* 0x0001e2000c101138 */
[----:B------:R-:W-:Y:S01]  /*62460*/  ISETP.LT.AND P6, PT, R4, UR4, !P0 ;  /* 0x0000000404007c0c */ /* 0x000fe2000c7c1270 */
[----:B------:R-:W-:Y:S02]  /*62470*/  ULDC UR4, c[0x0][0x228] ;  /* 0x00008a0000047ab9 */ /* 0x000fe40000000800 */
[----:B0-----:R-:W2:Y:S10]  /*62480*/  LDL.LU.64 R54, [R1+0x3d0] ;  /* 0x0003d00001367983 */ /* 0x001eb40000300a00 */
[----:B------:R0:W-:Y:S01]  /*62490*/  @P6 STG.E.U8 desc[UR56][R52.64], R149 ;  /* 0x0000009534006986 */ /* 0x0001e2000c101138 */
[----:B------:R-:W-:Y:S01]  /*624a0*/  ISETP.LT.AND P6, PT, R3, UR4, !P2 ;  /* 0x0000000403007c0c */ /* 0x000fe2000d7c1270 */
[----:B------:R-:W-:-:S02]  /*624b0*/  ULDC UR4, c[0x0][0x228] ;  /* 0x00008a0000047ab9 */ /* 0x000fc40000000800 */
[----:B0-----:R-:W2:Y:S01]  /*624c0*/  LDL.LU.64 R52, [R1+0x3c8] ;  /* 0x0003c80001347983 */ /* 0x001ea20000300a00 */
[----:B------:R-:W-:Y:S02]  /*624d0*/  PRMT R0, R150, 0x7771, RZ ;  /* 0x0000777196007816 */ /* 0x000fe400000000ff */
[C---:B------:R-:W-:Y:S02]  /*624e0*/  LOP3.LUT P4, RZ, R7.reuse, 0x1000000, RZ, 0xc0, !PT ;  /* 0x0100000007ff7812 */ /* 0x040fe4000788c0ff */
[C---:B------:R-:W-:Y:S02]  /*624f0*/  LOP3.LUT P3, RZ, R7.reuse, 0x8000000, RZ, 0xc0, !PT ;  /* 0x0800000007ff7812 */ /* 0x040fe4000786c0ff */
[----:B------:R-:W-:-:S03]  /*62500*/  LOP3.LUT P0, RZ, R7, 0x10000000, RZ, 0xc0, !PT ;  /* 0x1000000007ff7812 */ /* 0x000fc6000780c0ff */
[----:B---3--:R0:W-:Y:S01]  /*62510*/  @P6 STG.E.U8 desc[UR56][R50.64], R8 ;  /* 0x0000000832006986 */ /* 0x0081e2000c101138 */
[----:B------:R-:W-:Y:S01]  /*62520*/  ISETP.LT.AND P6, PT, R4, UR4, !P2 ;  /* 0x0000000404007c0c */ /* 0x000fe2000d7c1270 */
[----:B------:R-:W-:Y:S02]  /*62530*/  ULDC UR4, c[0x0][0x228] ;  /* 0x00008a0000047ab9 */ /* 0x000fe40000000800 */
[----:B0-----:R-:W3:Y:S10]  /*62540*/  LDL.LU.64 R50, [R1+0x3c0] ;  /* 0x0003c00001327983 */ /* 0x001ef40000300a00 */
[----:B----4-:R0:W-:Y:S01]  /*62550*/  @P6 STG.E.U8 desc[UR56][R48.64], R0 ;  /* 0x0000000030006986 */ /* 0x0101e2000c101138 */
[----:B------:R-:W-:Y:S01]  /*62560*/  ISETP.LT.AND P6, PT, R3, UR4, !P4 ;  /* 0x0000000403007c0c */ /* 0x000fe2000e7c1270 */
[----:B------:R-:W-:Y:S01]  /*62570*/  ULDC UR4, c[0x0][0x228] ;  /* 0x00008a0000047ab9 */ /* 0x000fe20000000800 */
[----:B------:R-:W-:Y:S01]  /*62580*/  LOP3.LUT P2, RZ, R7, 0x80000000, RZ, 0xc0, !PT ;  /* 0x8000000007ff7812 */ /* 0x000fe2000784c0ff */
[----:B0-----:R-:W4:Y:S01]  /*62590*/  LDL.LU.64 R48, [R1+0x3b8] ;  /* 0x0003b80001307983 */ /* 0x001f220000300a00 */
[----:B------:R-:W-:-:S02]  /*625a0*/  PRMT R7, R150, 0x7772, RZ ;  /* 0x0000777296077816 */ /* 0x000fc400000000ff */
[----:B------:R-:W-:-:S07]  /*625b0*/  PRMT R150, R150, 0x7773, RZ ;  /* 0x0000777396967816 */ /* 0x000fce00000000ff */
[----:B------:R0:W-:Y:S01]  /*625c0*/  @P6 STG.E.U8 desc[UR56][R168.64], R7 ;  /* 0x00000007a8006986 */ /* 0x0001e2000c101138 */
[----:B------:R-:W-:Y:S01]  /*625d0*/  ISETP.LT.AND P6, PT, R4, UR4, !P4 ;  /* 0x0000000404007c0c */ /* 0x000fe2000e7c1270 */
[----:B------:R-:W-:Y:S02]  /*625e0*/  ULDC UR4, c[0x0][0x228] ;  /* 0x00008a0000047ab9 */ /* 0x000fe40000000800 */
[----:B0-----:R-:W4:Y:S10]  /*625f0*/  LDL.LU.64 R168, [R1+0x3b0] ;  /* 0x0003b00001a87983 */ /* 0x001f340000300a00 */
[----:B--2---:R0:W-:Y:S04]  /*62600*/  @P6 STG.E.U8 desc[UR56][R170.64], R150 ;  /* 0x00000096aa006986 */ /* 0x0041e8000c101138 */
[----:B0-----:R-:W2:Y:S01]  /*62610*/  LDL.LU.64 R170, [R1+0x3a8] ;  /* 0x0003a80001aa7983 */ /* 0x001ea20000300a00 */
[----:B------:R-:W-:Y:S01]  /*62620*/  ISETP.LT.AND P6, PT, R3, UR4, !P3 ;  /* 0x0000000403007c0c */ /* 0x000fe2000dfc1270 */
[----:B------:R-:W-:Y:S01]  /*62630*/  ULDC UR4, c[0x0][0x228] ;  /* 0x00008a0000047ab9 */ /* 0x000fe20000000800 */
[----:B------:R-:W-:-:S02]  /*62640*/  PRMT R8, R151, 0x7770, RZ ;  /* 0x0000777097087816 */ /* 0x000fc400000000ff */
[C---:B------:R-:W-:Y:S02]  /*62650*/  PRMT R0, R151.reuse, 0x7771, RZ ;  /* 0x0000777197007816 */ /* 0x040fe400000000ff */
[C---:B------:R-:W-:Y:S02]  /*62660*/  PRMT R7, R151.reuse, 0x7772, RZ ;  /* 0x0000777297077816 */ /* 0x040fe400000000ff */
        /* <DEDUP_REMOVED lines=9> */
[C---:B------:R-:W-:Y:S02]  /*62700*/  PRMT R8, R152.reuse, 0x7770, RZ ;  /* 0x0000777098087816 */ /* 0x040fe400000000ff */
[----:B------:R-:W-:-:S07]  /*62710*/  PRMT R0, R152, 0x7771, RZ ;  /* 0x0000777198007816 */ /* 0x000fce00000000ff */
[----:B---3--:R0:W-:Y:S01]  /*62720*/  @P6 STG.E.U8 desc[UR56][R50.64], R7 ;  /* 0x0000000732006986 */ /* 0x0081e2000c101138 */
[----:B------:R-:W-:Y:S01]  /*62730*/  ISETP.LT.AND P6, PT, R4, UR4, !P0 ;  /* 0x0000000404007c0c */ /* 0x000fe2000c7c1270 */
[----:B------:R-:W-:Y:S02]  /*62740*/  ULDC UR4, c[0x0][0x228] ;  /* 0x00008a0000047ab9 */ /* 0x000fe40000000800 */
[----:B0-----:R-:W3:Y:S10]  /*62750*/  LDL.LU.64 R50, [R1+0x390] ;  /* 0x0003900001327983 */ /* 0x001ef40000300a00 */
[----:B----4-:R0:W-:Y:S01]  /*62760*/  @P6 STG.E.U8 desc[UR56][R48.64], R151 ;  /* 0x0000009730006986 */ /* 0x0101e2000c101138 */
[----:B------:R-:W-:Y:S01]  /*62770*/  ISETP.LT.AND P6, PT, R3, UR4, !P2 ;  /* 0x0000000403007c0c */ /* 0x000fe2000d7c1270 */
[----:B------:R-:W-:-:S02]  /*62780*/  ULDC UR4, c[0x0][0x228] ;  /* 0x00008a0000047ab9 */ /* 0x000fc40000000800 */
[----:B0-----:R-:W4:Y:S10]  /*62790*/  LDL.LU.64 R48, [R1+0x388] ;  /* 0x0003880001307983 */ /* 0x001f340000300a00 */
[----:B------:R0:W-:Y:S01]  /*627a0*/  @P6 STG.E.U8 desc[UR56][R168.64], R8 ;  /* 0x00000008a8006986 */ /* 0x0001e2000c101138 */
[----:B------:R-:W-:Y:S01]  /*627b0*/  ISETP.LT.AND P6, PT, R4, UR4, !P2 ;  /* 0x0000000404007c0c */ /* 0x000fe2000d7c1270 */
[----:B------:R-:W-:-:S02]  /*627c0*/  ULDC UR4, c[0x0][0x228] ;  /* 0x00008a0000047ab9 */ /* 0x000fc40000000800 */
        /* <DEDUP_REMOVED lines=19> */
[----:B------:R-:W-:Y:S02]  /*62900*/  LOP3.LUT P0, RZ, R6, 0x20, RZ, 0xc0, !PT ;  /* 0x0000002006ff7812 */ /* 0x000fe4000780c0ff */
[C---:B------:R-:W-:Y:S02]  /*62910*/  PRMT R7, R153.reuse, 0x7772, RZ ;  /* 0x0000777299077816 */ /* 0x040fe400000000ff */
        /* <DEDUP_REMOVED lines=85> */
[C---:B------:R-:W-:Y:S02]  /*62e70*/  PRMT R0, R157.reuse, 0x7771, RZ ;  /* 0x000077719d007816 */ /* 0x040fe400000000ff */
        /* <DEDUP_REMOVED lines=13> */
[----:B------:R-:W-:Y:S02]  /*62f50*/  LOP3.LUT P3, RZ, R6, 0x20000000, RZ, 0xc0, !PT ;  /* 0x2000000006ff7812 */ /* 0x000fe4000786c0ff */
[----:B------:R-:W-:Y:S01]  /*62f60*/  PRMT R0, R158, 0x7771, RZ ;  /* 0x000077719e007816 */ /* 0x000fe200000000ff */
[----:B---3--:R0:W-:Y:S01]  /*62f70*/  @P6 STG.E.U8 desc[UR56][R50.64], R7 ;  /* 0x0000000732006986 */ /* 0x0081e2000c101138 */
[----:B------:R-:W-:Y:S01]  /*62f80*/  ISETP.LT.AND P6, PT, R4, UR4, !P0 ;  /* 0x0000000404007c0c */ /* 0x000fe2000c7c1270 */
[----:B------:R-:W-:-:S02]  /*62f90*/  ULDC UR4, c[0x0][0x228] ;  /* 0x00008a0000047ab9 */ /* 0x000fc40000000800 */
[----:B0-----:R-:W3:Y:S10]  /*62fa0*/  LDL.LU.64 R50, [R1+0x2d0] ;  /* 0x0002d00001327983 */ /* 0x001ef40000300a00 */
[----:B----4-:R0:W-:Y:S01]  /*62fb0*/  @P6 STG.E.U8 desc[UR56][R48.64], R157 ;  /* 0x0000009d30006986 */ /* 0x0101e2000c101138 */
[----:B------:R-:W-:Y:S01]  /*62fc0*/  ISETP.LT.AND P6, PT, R3, UR4, !P2 ;  /* 0x0000000403007c0c */ /* 0x000fe2000d7c1270 */
[----:B------:R-:W-:Y:S01]  /*62fd0*/  ULDC UR4, c[0x0][0x228] ;  /* 0x00008a0000047ab9 */ /* 0x000fe20000000800 */
[----:B------:R-:W-:Y:S01]  /*62fe0*/  LOP3.LUT P0, RZ, R6, 0x80000000, RZ, 0xc0, !PT ;  /* 0x8000000006ff7812 */ /* 0x000fe2000780c0ff */
        /* <DEDUP_REMOVED lines=11> */
[----:B------:R-:W-:Y:S02]  /*630a0*/  PRMT R158, R158, 0x7773, RZ ;  /* 0x000077739e9e7816 */ /* 0x000fe400000000ff */
        /* <DEDUP_REMOVED lines=130> */
[C---:B------:R-:W-:Y:S02]  /*638d0*/  LOP3.LUT P3, RZ, R5.reuse, 0x800000, RZ, 0xc0, !PT ;  /* 0x0080000005ff7812 */ /* 0x040fe4000786c0ff */
[C---:B------:R-:W-:Y:S02]  /*638e0*/  LOP3.LUT P0, RZ, R5.reuse, 0x4000000, RZ, 0xc0, !PT ;  /* 0x0400000005ff7812 */ /* 0x040fe4000780c0ff */
[----:B------:R-:W-:-:S03]  /*638f0*/  LOP3.LUT P2, RZ, R5, 0x20000000, RZ, 0xc0, !PT ;  /* 0x2000000005ff7812 */ /* 0x000fc6000784c0ff */
[----:B------:R0:W-:Y:S01]  /*63900*/  @P6 STG.E.U8 desc[UR56][R54.64], R7 ;  /* 0x0000000736006986 */ /* 0x0001e2000c101138 */
[----:B------:R-:W-:Y:S01]  /*63910*/  ISETP.LT.AND P6, PT, R4, UR4, !P4 ;  /* 0x0000000404007c0c */ /* 0x000fe2000e7c1270 */
[----:B------:R-:W-:Y:S02]  /*63920*/  ULDC UR4, c[0x0][0x228] ;  /* 0x00008a0000047ab9 */ /* 0x000fe40000000800 */
[----:B0-----:R-:W2:Y:S10]  /*63930*/  LDL.LU.64 R54, [R1+0x1f0] ;  /* 0x0001f00001367983 */ /* 0x001eb40000300a00 */
[----:B------:R0:W-:Y:S01]  /*63940*/  @P6 STG.E.U8 desc[UR56][R52.64], R164 ;  /* 0x000000a434006986 */ /* 0x0001e2000c101138 */
[----:B------:R-:W-:Y:S01]  /*63950*/  ISETP.LT.AND P6, PT, R3, UR4, !P3 ;  /* 0x0000000403007c0c */ /* 0x000fe2000dfc1270 */
[----:B------:R-:W-:Y:S01]  /*63960*/  ULDC UR4, c[0x0][0x228] ;  /* 0x00008a0000047ab9 */ /* 0x000fe20000000800 */
[----:B------:R-:W-:Y:S01]  /*63970*/  LOP3.LUT P4, RZ, R5, 0x40000000, RZ, 0xc0, !PT ;  /* 0x4000000005ff7812 */ /* 0x000fe2000788c0ff */
[----:B0-----:R-:W2:Y:S01]  /*63980*/  LDL.LU.64 R52, [R1+0x1e8] ;  /* 0x0001e80001347983 */ /* 0x001ea20000300a00 */
[----:B------:R-:W-:-:S02]  /*63990*/  PRMT R5, R165, 0x7770, RZ ;  /* 0x00007770a5057816 */ /* 0x000fc400000000ff */
[C---:B------:R-:W-:Y:S02]  /*639a0*/  PRMT R0, R165.reuse, 0x7771, RZ ;  /* 0x00007771a5007816 */ /* 0x040fe400000000ff */
        /* <DEDUP_REMOVED lines=30> */
[----:B------:R-:W-:Y:S02]  /*63b90*/  LOP3.LUT P3, RZ, R2, 0x2, RZ, 0xc0, !PT ;  /* 0x0000000202ff7812 */ /* 0x000fe4000786c0ff */
[C---:B------:R-:W-:Y:S02]  /*63ba0*/  PRMT R5, R167.reuse, 0x7770, RZ ;  /* 0x00007770a7057816 */ /* 0x040fe400000000ff */
[----:B------:R-:W-:-:S05]  /*63bb0*/  PRMT R0, R167, 0x7771, RZ ;  /* 0x00007771a7007816 */ /* 0x000fca00000000ff */
        /* <DEDUP_REMOVED lines=83> */
[C---:B------:R-:W-:Y:S02]  /*640f0*/  LOP3.LUT P3, RZ, R2.reuse, 0x80000, RZ, 0xc0, !PT ;  /* 0x0008000002ff7812 */ /* 0x040fe4000786c0ff */
[C---:B------:R-:W-:Y:S02]  /*64100*/  LOP3.LUT P0, RZ, R2.reuse, 0x100000, RZ, 0xc0, !PT ;  /* 0x0010000002ff7812 */ /* 0x040fe4000780c0ff */
[C---:B------:R-:W-:Y:S02]  /*64110*/  LOP3.LUT P2, RZ, R2.reuse, 0x800000, RZ, 0xc0, !PT ;  /* 0x0080000002ff7812 */ /* 0x040fe4000784c0ff */
[----:B------:R-:W-:Y:S02]  /*64120*/  LOP3.LUT P1, RZ, R2, 0x2000000, RZ, 0xc0, !PT ;  /* 0x0200000002ff7812 */ /* 0x000fe4000782c0ff */
[----:B------:R-:W-:-:S02]  /*64130*/  PRMT R2, R174, 0x7772, RZ ;  /* 0x00007772ae027816 */ /* 0x000fc400000000ff */
[----:B------:R-:W-:Y:S02]  /*64140*/  PRMT R174, R174, 0x7773, RZ ;  /* 0x00007773aeae7816 */ /* 0x000fe400000000ff */
[----:B------:R-:W-:Y:S01]  /*64150*/  PRMT R5, R175, 0x7770, RZ ;  /* 0x00007770af057816 */ /* 0x000fe200000000ff */
        /* <DEDUP_REMOVED lines=27> */
[C---:B------:R-:W-:Y:S01]  /*64310*/  PRMT R0, R12.reuse, 0x7770, RZ ;  /* 0x000077700c007816 */ /* 0x040fe200000000ff */
[----:B------:R-:W2:Y:S01]  /*64320*/  LDL.LU.64 R60, [R1+0x100] ;  /* 0x00010000013c7983 */ /* 0x000ea20000300a00 */
[----:B------:R-:W-:-:S02]  /*64330*/  PRMT R2, R12, 0x7771, RZ ;  /* 0x000077710c027816 */ /* 0x000fc400000000ff */
[C---:B------:R-:W-:Y:S01]  /*64340*/  PRMT R5, R12.reuse, 0x7772, RZ ;  /* 0x000077720c057816 */ /* 0x040fe200000000ff */
[----:B------:R-:W2:Y:S01]  /*64350*/  LDL.LU.64 R58, [R1+0xf8] ;  /* 0x0000f800013a7983 */ /* 0x000ea20000300a00 */
[----:B------:R-:W-:Y:S02]  /*64360*/  PRMT R12, R12, 0x7773, RZ ;  /* 0x000077730c0c7816 */ /* 0x000fe400000000ff */
[----:B------:R-:W-:Y:S01]  /*64370*/  LOP3.LUT P5, RZ, R9, 0x80000, RZ, 0xc0, !PT ;  /* 0x0008000009ff7812 */ /* 0x000fe200078ac0ff */
[----:B------:R-:W2:Y:S04]  /*64380*/  LDL.LU.64 R56, [R1+0xf0] ;  /* 0x0000f00001387983 */ /* 0x000ea80000300a00 */
[----:B------:R0:W-:Y:S01]  /*64390*/  @P6 STG.E.U8 desc[UR56][R54.64], R0 ;  /* 0x0000000036006986 */ /* 0x0001e2000c101138 */
[C---:B------:R-:W-:Y:S01]  /*643a0*/  ISETP.LT.AND P6, PT, R4.reuse, UR4, !P2 ;  /* 0x0000000404007c0c */ /* 0x040fe2000d7c1270 */
[----:B------:R-:W-:Y:S01]  /*643b0*/  ULDC UR4, c[0x0][0x228] ;  /* 0x00008a0000047ab9 */ /* 0x000fe20000000800 */
[----:B0-----:R-:W-:Y:S01]  /*643c0*/  PRMT R0, R13, 0x7770, RZ ;  /* 0x000077700d007816 */ /* 0x001fe200000000ff */
[----:B------:R-:W2:Y:S10]  /*643d0*/  LDL.LU.64 R54, [R1+0xe8] ;  /* 0x0000e80001367983 */ /* 0x000eb40000300a00 */
[----:B------:R0:W-:Y:S01]  /*643e0*/  @P6 STG.E.U8 desc[UR56][R52.64], R2 ;  /* 0x0000000234006986 */ /* 0x0001e2000c101138 */
[----:B------:R-:W-:Y:S01]  /*643f0*/  ISETP.LT.AND P6, PT, R3, UR4, !P1 ;  /* 0x0000000403007c0c */ /* 0x000fe2000cfc1270 */
[----:B------:R-:W-:Y:S01]  /*64400*/  ULDC UR4, c[0x0][0x228] ;  /* 0x00008a0000047ab9 */ /* 0x000fe20000000800 */
[----:B0-----:R-:W-:Y:S01]  /*64410*/  PRMT R2, R13, 0x7771, RZ ;  /* 0x000077710d027816 */ /* 0x001fe200000000ff */
[----:B------:R-:W2:Y:S10]  /*64420*/  LDL.LU.64 R52, [R1+0xe0] ;  /* 0x0000e00001347983 */ /* 0x000eb40000300a00 */
[----:B---3--:R0:W-:Y:S01]  /*64430*/  @P6 STG.E.U8 desc[UR56][R50.64], R5 ;  /* 0x0000000532006986 */ /* 0x0081e2000c101138 */
[----:B------:R-:W-:Y:S01]  /*64440*/  ISETP.LT.AND P6, PT, R4, UR4, !P1 ;  /* 0x0000000404007c0c */ /* 0x000fe2000cfc1270 */
[----:B------:R-:W-:-:S02]  /*64450*/  ULDC UR4, c[0x0][0x228] ;  /* 0x00008a0000047ab9 */ /* 0x000fc40000000800 */
[----:B0-----:R-:W3:Y:S10]  /*64460*/  LDL.LU.64 R50, [R1+0xd8] ;  /* 0x0000d80001327983 */ /* 0x001ef40000300a00 */
[----:B----4-:R0:W-:Y:S01]  /*64470*/  @P6 STG.E.U8 desc[UR56][R48.64], R12 ;  /* 0x0000000c30006986 */ /* 0x0101e2000c101138 */
[----:B------:R-:W-:Y:S01]  /*64480*/  ISETP.LT.AND P6, PT, R3, UR4, !P5 ;  /* 0x0000000403007c0c */ /* 0x000fe2000efc1270 */
[----:B------:R-:W-:-:S02]  /*64490*/  ULDC UR4, c[0x0][0x228] ;  /* 0x00008a0000047ab9 */ /* 0x000fc40000000800 */
[----:B------:R-:W-:Y:S01]  /*644a0*/  ISETP.LT.AND P5, PT, R4, UR4, !P5 ;  /* 0x0000000404007c0c */ /* 0x000fe2000efa1270 */
[----:B------:R-:W-:Y:S01]  /*644b0*/  ULDC UR4, c[0x0][0x228] ;  /* 0x00008a0000047ab9 */ /* 0x000fe20000000800 */
[----:B0-----:R-:W4:Y:S08]  /*644c0*/  LDL.LU.64 R48, [R1+0xd0] ;  /* 0x0000d00001307983 */ /* 0x001f300000300a00 */
[----:B------:R0:W-:Y:S04]  /*644d0*/  @P6 STG.E.U8 desc[UR56][R168.64], R0 ;  /* 0x00000000a8006986 */ /* 0x0001e8000c101138 */
[----:B0-----:R-:W4:Y:S04]  /*644e0*/  LDL.LU.64 R168, [R1+0xc8] ;  /* 0x0000c80001a87983 */ /* 0x001f280000300a00 */
[----:B--2---:R0:W-:Y:S04]  /*644f0*/  @P5 STG.E.U8 desc[UR56][R170.64], R2 ;  /* 0x00000002aa005986 */ /* 0x0041e8000c101138 */
[----:B0-----:R-:W2:Y:S01]  /*64500*/  LDL.LU.64 R170, [R1+0xc0] ;  /* 0x0000c00001aa7983 */ /* 0x001ea20000300a00 */
[----:B------:R-:W-:-:S02]  /*64510*/  LOP3.LUT P4, RZ, R9, 0x40000, RZ, 0xc0, !PT ;  /* 0x0004000009ff7812 */ /* 0x000fc4000788c0ff */
[----:B------:R-:W-:Y:S02]  /*64520*/  LOP3.LUT P3, RZ, R9, 0x20000, RZ, 0xc0, !PT ;  /* 0x0002000009ff7812 */ /* 0x000fe4000786c0ff */
[C---:B------:R-:W-:Y:S01]  /*64530*/  ISETP.LT.AND P6, PT, R3.reuse, UR4, !P4 ;  /* 0x0000000403007c0c */ /* 0x040fe2000e7c1270 */
[----:B------:R-:W-:Y:S01]  /*64540*/  ULDC UR4, c[0x0][0x228] ;  /* 0x00008a0000047ab9 */ /* 0x000fe20000000800 */
[----:B------:R-:W-:Y:S01]  /*64550*/  ISETP.LT.AND P4, PT, R4, UR5, !P4 ;  /* 0x0000000504007c0c */ /* 0x000fe2000e781270 */
[----:B------:R-:W-:Y:S01]  /*64560*/  ULDC UR5, c[0x0][0x228] ;  /* 0x00008a0000057ab9 */ /* 0x000fe20000000800 */
[----:B------:R-:W-:Y:S01]  /*64570*/  ISETP.LT.AND P5, PT, R3, UR4, !P3 ;  /* 0x0000000403007c0c */ /* 0x000fe2000dfa1270 */
[----:B------:R-:W-:Y:S01]  /*64580*/  ULDC UR4, c[0x0][0x228] ;  /* 0x00008a0000047ab9 */ /* 0x000fe20000000800 */
[----:B------:R-:W-:Y:S02]  /*64590*/  PRMT R5, R13, 0x7772, RZ ;  /* 0x000077720d057816 */ /* 0x000fe400000000ff */
[----:B------:R-:W-:-:S02]  /*645a0*/  LOP3.LUT P2, RZ, R9, 0x8000, RZ, 0xc0, !PT ;  /* 0x0000800009ff7812 */ /* 0x000fc4000784c0ff */
[----:B------:R-:W-:Y:S02]  /*645b0*/  PRMT R13, R13, 0x7773, RZ ;  /* 0x000077730d0d7816 */ /* 0x000fe400000000ff */
[----:B------:R-:W-:Y:S01]  /*645c0*/  PRMT R0, R14, 0x7770, RZ ;  /* 0x000077700e007816 */ /* 0x000fe200000000ff */
[----:B------:R-:W-:Y:S01]  /*645d0*/  @P6 STG.E.U8 desc[UR56][R60.64], R5 ;  /* 0x000000053c006986 */ /* 0x000fe2000c101138 */
[----:B------:R-:W-:Y:S01]  /*645e0*/  ISETP.LT.AND P6, PT, R3, UR4, !P2 ;  /* 0x0000000403007c0c */ /* 0x000fe2000d7c1270 */
[----:B------:R-:W-:Y:S01]  /*645f0*/  ULDC UR4, c[0x0][0x228] ;  /* 0x00008a0000047ab9 */ /* 0x000fe20000000800 */
[C---:B------:R-:W-:Y:S01]  /*64600*/  LOP3.LUT P1, RZ, R9.reuse, 0x4000, RZ, 0xc0, !PT ;  /* 0x0000400009ff7812 */ /* 0x040fe2000782c0ff */
[----:B------:R-:W-:Y:S01]  /*64610*/  @P4 STG.E.U8 desc[UR56][R58.64], R13 ;  /* 0x0000000d3a004986 */ /* 0x000fe2000c101138 */
[----:B------:R-:W-:Y:S02]  /*64620*/  LOP3.LUT P0, RZ, R9, 0x10000, RZ, 0xc0, !PT ;  /* 0x0001000009ff7812 */ /* 0x000fe4000780c0ff */
[C---:B------:R-:W-:Y:S01]  /*64630*/  ISETP.LT.AND P3, PT, R4.reuse, UR4, !P3 ;  /* 0x0000000404007c0c */ /* 0x040fe2000df61270 */
[----:B------:R0:W-:Y:S01]  /*64640*/  @P5 STG.E.U8 desc[UR56][R56.64], R0 ;  /* 0x0000000038005986 */ /* 0x0001e2000c101138 */
[----:B------:R-:W-:Y:S01]  /*64650*/  ULDC UR4, c[0x0][0x228] ;  /* 0x00008a0000047ab9 */ /* 0x000fe20000000800 */
[----:B------:R-:W-:Y:S01]  /*64660*/  ISETP.LT.AND P5, PT, R3, UR5, !P1 ;  /* 0x0000000503007c0c */ /* 0x000fe2000cfa1270 */
[----:B------:R-:W-:Y:S01]  /*64670*/  ULDC UR5, c[0x0][0x228] ;  /* 0x00008a0000057ab9 */ /* 0x000fe20000000800 */
[----:B------:R-:W-:-:S02]  /*64680*/  ISETP.LT.AND P2, PT, R4, UR4, !P2 ;  /* 0x0000000404007c0c */ /* 0x000fc4000d741270 */
[----:B------:R-:W-:Y:S01]  /*64690*/  ISETP.LT.AND P4, PT, R3, UR6, !P0 ;  /* 0x0000000603007c0c */ /* 0x000fe2000c781270 */
[----:B------:R-:W-:Y:S01]  /*646a0*/  ULDC UR6, c[0x0][0x228] ;  /* 0x00008a0000067ab9 */ /* 0x000fe20000000800 */
[C---:B------:R-:W-:Y:S02]  /*646b0*/  ISETP.LT.AND P1, PT, R4.reuse, UR5, !P1 ;  /* 0x0000000504007c0c */ /* 0x040fe4000cf21270 */
[----:B------:R-:W-:Y:S02]  /*646c0*/  ISETP.LT.AND P0, PT, R4, UR6, !P0 ;  /* 0x0000000604007c0c */ /* 0x000fe4000c701270 */
[C---:B0-----:R-:W-:Y:S02]  /*646d0*/  PRMT R0, R14.reuse, 0x7771, RZ ;  /* 0x000077710e007816 */ /* 0x041fe400000000ff */
[C---:B------:R-:W-:Y:S02]  /*646e0*/  PRMT R2, R14.reuse, 0x7772, RZ ;  /* 0x000077720e027816 */ /* 0x040fe400000000ff */
[----:B------:R-:W-:-:S02]  /*646f0*/  PRMT R14, R14, 0x7773, RZ ;  /* 0x000077730e0e7816 */ /* 0x000fc400000000ff */
[C---:B------:R-:W-:Y:S02]  /*64700*/  PRMT R3, R15.reuse, 0x7770, RZ ;  /* 0x000077700f037816 */ /* 0x040fe400000000ff */
[C---:B------:R-:W-:Y:S02]  /*64710*/  PRMT R4, R15.reuse, 0x7771, RZ ;  /* 0x000077710f047816 */ /* 0x040fe400000000ff */
[C---:B------:R-:W-:Y:S01]  /*64720*/  PRMT R5, R15.reuse, 0x7772, RZ ;  /* 0x000077720f057816 */ /* 0x040fe200000000ff */
[----:B------:R0:W-:Y:S01]  /*64730*/  @P3 STG.E.U8 desc[UR56][R54.64], R0 ;  /* 0x0000000036003986 */ /* 0x0001e2000c101138 */
[----:B------:R-:W-:-:S03]  /*64740*/  PRMT R15, R15, 0x7773, RZ ;  /* 0x000077730f0f7816 */ /* 0x000fc600000000ff */
[----:B------:R0:W-:Y:S04]  /*64750*/  @P6 STG.E.U8 desc[UR56][R52.64], R2 ;  /* 0x0000000234006986 */ /* 0x0001e8000c101138 */
[----:B---3--:R0:W-:Y:S04]  /*64760*/  @P2 STG.E.U8 desc[UR56][R50.64], R14 ;  /* 0x0000000e32002986 */ /* 0x0081e8000c101138 */
[----:B----4-:R0:W-:Y:S04]  /*64770*/  @P5 STG.E.U8 desc[UR56][R48.64], R3 ;  /* 0x0000000330005986 */ /* 0x0101e8000c101138 */
[----:B------:R0:W-:Y:S04]  /*64780*/  @P1 STG.E.U8 desc[UR56][R168.64], R4 ;  /* 0x00000004a8001986 */ /* 0x0001e8000c101138 */
[----:B--2---:R0:W-:Y:S01]  /*64790*/  @P4 STG.E.U8 desc[UR56][R170.64], R5 ;  /* 0x00000005aa004986 */ /* 0x0041e2000c101138 */
[----:B------:R-:W-:Y:S05]  /*647a0*/  @!P0 EXIT ;  /* 0x000000000000894d */ /* 0x000fea0003800000 */
[----:B0-----:R-:W2:Y:S04]  /*647b0*/  LDL.LU.64 R170, [R1+0xb8] ;  /* 0x0000b80001aa7983 */ /* 0x001ea80000300a00 */
[----:B--2---:R-:W-:Y:S01]  /*647c0*/  STG.E.U8 desc[UR56][R170.64], R15 ;  /* 0x0000000faa007986 */ /* 0x004fe2000c101138 */
[----:B------:R-:W-:Y:S05]  /*647d0*/  EXIT ;  /* 0x000000000000794d */ /* 0x000fea0003800000 */
.L_x_3:
[----:B------:R-:W-:-:S00]  /*647e0*/  BRA `(.L_x_3) ;  /* 0xfffffffc00fc7947 */ /* 0x000fc0000383ffff */
[----:B------:R-:W-:-:S00]  /*647f0*/  NOP ;  /* 0x0000000000007918 */ /* 0x000fc00000000000 */
        /* <DEDUP_REMOVED lines=8> */
.L_x_4:


//--------------------- .nv.shared.matmul_kernel  --------------------------
	.section	.nv.shared.matmul_kernel,"aw",@nobits
	.sectionflags	@""
	.align	16
	.zero		1024


//--------------------- .nv.shared.reserved.0     --------------------------
	.section	.nv.shared.reserved.0,"aw",@nobits
	.weak		__nv_reservedSMEM_offset_0_alias
	.size		__nv_reservedSMEM_offset_0_alias, 0, 0
	.other		__nv_reservedSMEM_offset_0_alias,@"STO_CUDA_RESERVED_SHARED STV_DEFAULT"
__nv_reservedSMEM_offset_0_alias:
	.zero		0


//--------------------- .nv.constant0.matmul_kernel --------------------------
	.section	.nv.constant0.matmul_kernel,"a",@progbits
	.sectionflags	@""
	.align	4
.nv.constant0.matmul_kernel:
	.zero		608


//--------------------- SYMBOLS --------------------------

	.type		.nv.reservedSmem.offset0,@object
	.size		.nv.reservedSmem.offset0,0x4
